def matmul_kernel(
    a_ptr,
    b_ptr,
    c_ptr,
    M,
    N,
    K,
    stride_am,
    stride_ak,
    stride_bk,
    stride_bn,
    stride_cm,
    stride_cn,
    BLOCK_M: tl.constexpr,
    BLOCK_N: tl.constexpr,
    BLOCK_K: tl.constexpr,
    GROUP_M: tl.constexpr,
):
    pid = tl.program_id(axis=0)
    num_pid_m = tl.cdiv(M, BLOCK_M)
    num_pid_n = tl.cdiv(N, BLOCK_N)
    num_pid_in_group = GROUP_M * num_pid_n
    group_id = pid // num_pid_in_group
    first_pid_m = group_id * GROUP_M
    group_size_m = min(num_pid_m - first_pid_m, GROUP_M)
    pid_m = first_pid_m + ((pid % num_pid_in_group) % group_size_m)
    pid_n = (pid % num_pid_in_group) // group_size_m

    offs_am = (pid_m * BLOCK_M + tl.arange(0, BLOCK_M)) % M
    offs_bn = (pid_n * BLOCK_N + tl.arange(0, BLOCK_N)) % N
    offs_k = tl.arange(0, BLOCK_K)
    a_ptrs = a_ptr + offs_am[:, None] * stride_am + offs_k[None, :] * stride_ak
    b_ptrs = b_ptr + offs_k[:, None] * stride_bk + offs_bn[None, :] * stride_bn

    acc = tl.zeros((BLOCK_M, BLOCK_N), dtype=tl.float32)
    for kk in range(0, tl.cdiv(K, BLOCK_K)):
        a = tl.load(a_ptrs, mask=offs_k[None, :] < K - kk * BLOCK_K, other=0.0)
        b = tl.load(b_ptrs, mask=offs_k[:, None] < K - kk * BLOCK_K, other=0.0)
        acc = tl.dot(a, b, acc)
        a_ptrs += BLOCK_K * stride_ak
        b_ptrs += BLOCK_K * stride_bk

    c = acc.to(c_ptr.dtype.element_ty)
    offs_cm = pid_m * BLOCK_M + tl.arange(0, BLOCK_M)
    offs_cn = pid_n * BLOCK_N + tl.arange(0, BLOCK_N)
    c_ptrs = c_ptr + offs_cm[:, None] * stride_cm + offs_cn[None, :] * stride_cn
    mask = (offs_cm[:, None] < M) & (offs_cn[None, :] < N)
    tl.store(c_ptrs, c, mask=mask)

# config = {"BLOCK_K": 64, "BLOCK_M": 64, "BLOCK_N": 256, "GROUP_M": 1, "arch": "sm_100", "dtype": "bf16", "num_ctas": 1, "num_stages": 3, "num_warps": 4}
# arch = sm_100


// ===== COMPILED SASS (sm_100a) =====

	.target	sm_100a

	.elftype	@"ET_EXEC"


//--------------------- .note.nv.tkinfo           --------------------------
	.section	.note.nv.tkinfo,"",@"SHT_NOTE"
	.sectionflags	@"SHF_NOTE_NV_TKINFO"
	.tkinfo
        /*0018*/ 	.word	0x00000081
        /*0030*/ 	.string	""
        /*0030*/ 	.string	"ptxas-blackwell"
        /*0030*/ 	.string	"Cuda compilation tools, release 12.9, V12.9.86"
        /*0030*/ 	.string	"Build cuda_12.9.r12.9/compiler.36037853_0"
        /*0030*/ 	.string	"-v  -suppress-debug-info  -lineinfo  -arch sm_100a "



//--------------------- .note.nv.cuver            --------------------------
	.section	.note.nv.cuver,"",@"SHT_NOTE"
	.sectionflags	@"SHF_NOTE_NV_CUVER"
        /*0018*/ 	.short	0x0001
        /*001a*/ 	.short	0x0064
        /*001c*/ 	.short	0x0001
        /*001e*/ 	.short	0x0000
        /*0020*/ 	.short	0x0001
        /*0022*/ 	.short	0x0000


//--------------------- .nv.info                  --------------------------
	.section	.nv.info,"",@"SHT_CUDA_INFO"
	.align	4


	//----- nvinfo : EIATTR_REGCOUNT
	.align		4
        /*0000*/ 	.byte	0x04, 0x2f
        /*0002*/ 	.short	(.L_4 - .L_3)
	.align		4
.L_3:
        /*0004*/ 	.word	index@(matmul_kernel)
        /*0008*/ 	.word	0x000000a8


	//----- nvinfo : EIATTR_FRAME_SIZE
	.align		4
.L_4:
        /*000c*/ 	.byte	0x04, 0x11
        /*000e*/ 	.short	(.L_6 - .L_5)
	.align		4
.L_5:
        /*0010*/ 	.word	index@($__internal_2_$__cuda_sm10x_tcgen05_guardrail_trap_unallocated_columns_being_dealloced)
        /*0014*/ 	.word	0x00000878


	//----- nvinfo : EIATTR_FRAME_SIZE
	.align		4
.L_6:
        /*0018*/ 	.byte	0x04, 0x11
        /*001a*/ 	.short	(.L_8 - .L_7)
	.align		4
.L_7:
        /*001c*/ 	.word	index@($__internal_1_$__cuda_sm10x_tcgen05_guardrail_trap_phase_invalid_during_alloc)
        /*0020*/ 	.word	0x00000878


	//----- nvinfo : EIATTR_FRAME_SIZE
	.align		4
.L_8:
        /*0024*/ 	.byte	0x04, 0x11
        /*0026*/ 	.short	(.L_10 - .L_9)
	.align		4
.L_9:
        /*0028*/ 	.word	index@($__internal_0_$__cuda_sm10x_tcgen05_guardrail_trap_col_being_dealloced_not_returned_by_alloc)
        /*002c*/ 	.word	0x00000878


	//----- nvinfo : EIATTR_FRAME_SIZE
	.align		4
.L_10:
        /*0030*/ 	.byte	0x04, 0x11
        /*0032*/ 	.short	(.L_12 - .L_11)
	.align		4
.L_11:
        /*0034*/ 	.word	index@(matmul_kernel)
        /*0038*/ 	.word	0x00000878


	//----- nvinfo : EIATTR_MIN_STACK_SIZE
	.align		4
.L_12:
        /*003c*/ 	.byte	0x04, 0x12
        /*003e*/ 	.short	(.L_14 - .L_13)
	.align		4
.L_13:
        /*0040*/ 	.word	index@(matmul_kernel)
        /*0044*/ 	.word	0x00000878
.L_14:


//--------------------- .nv.info.matmul_kernel    --------------------------
	.section	.nv.info.matmul_kernel,"",@"SHT_CUDA_INFO"
	.sectionflags	@""
	.align	4


	//----- nvinfo : EIATTR_CUDA_API_VERSION
	.align		4
        /*0000*/ 	.byte	0x04, 0x37
        /*0002*/ 	.short	(.L_16 - .L_15)
.L_15:
        /*0004*/ 	.word	0x00000081


	//----- nvinfo : EIATTR_KPARAM_INFO
	.align		4
.L_16:
        /*0008*/ 	.byte	0x04, 0x17
        /*000a*/ 	.short	(.L_18 - .L_17)
.L_17:
        /*000c*/ 	.word	0x00000000
        /*0010*/ 	.short	0x000d
        /*0012*/ 	.short	0x0048
        /*0014*/ 	.byte	0x00, 0xf4, 0x21, 0x00


	//----- nvinfo : EIATTR_KPARAM_INFO
	.align		4
.L_18:
        /*0018*/ 	.byte	0x04, 0x17
        /*001a*/ 	.short	(.L_20 - .L_19)
.L_19:
        /*001c*/ 	.word	0x00000000
        /*0020*/ 	.short	0x000c
        /*0022*/ 	.short	0x0040
        /*0024*/ 	.byte	0x00, 0xf4, 0x21, 0x00


	//----- nvinfo : EIATTR_KPARAM_INFO
	.align		4
.L_20:
        /*0028*/ 	.byte	0x04, 0x17
        /*002a*/ 	.short	(.L_22 - .L_21)
.L_21:
        /*002c*/ 	.word	0x00000000
        /*0030*/ 	.short	0x000b
        /*0032*/ 	.short	0x0038
        /*0034*/ 	.byte	0x00, 0xf0, 0x11, 0x00


	//----- nvinfo : EIATTR_KPARAM_INFO
	.align		4
.L_22:
        /*0038*/ 	.byte	0x04, 0x17
        /*003a*/ 	.short	(.L_24 - .L_23)
.L_23:
        /*003c*/ 	.word	0x00000000
        /*0040*/ 	.short	0x000a
        /*0042*/ 	.short	0x0034
        /*0044*/ 	.byte	0x00, 0xf0, 0x11, 0x00


	//----- nvinfo : EIATTR_KPARAM_INFO
	.align		4
.L_24:
        /*0048*/ 	.byte	0x04, 0x17
        /*004a*/ 	.short	(.L_26 - .L_25)
.L_25:
        /*004c*/ 	.word	0x00000000
        /*0050*/ 	.short	0x0009
        /*0052*/ 	.short	0x0030
        /*0054*/ 	.byte	0x00, 0xf0, 0x11, 0x00


	//----- nvinfo : EIATTR_KPARAM_INFO
	.align		4
.L_26:
        /*0058*/ 	.byte	0x04, 0x17
        /*005a*/ 	.short	(.L_28 - .L_27)
.L_27:
        /*005c*/ 	.word	0x00000000
        /*0060*/ 	.short	0x0008
        /*0062*/ 	.short	0x002c
        /*0064*/ 	.byte	0x00, 0xf0, 0x11, 0x00


	//----- nvinfo : EIATTR_KPARAM_INFO
	.align		4
.L_28:
        /*0068*/ 	.byte	0x04, 0x17
        /*006a*/ 	.short	(.L_30 - .L_29)
.L_29:
        /*006c*/ 	.word	0x00000000
        /*0070*/ 	.short	0x0007
        /*0072*/ 	.short	0x0028
        /*0074*/ 	.byte	0x00, 0xf0, 0x11, 0x00


	//----- nvinfo : EIATTR_KPARAM_INFO
	.align		4
.L_30:
        /*0078*/ 	.byte	0x04, 0x17
        /*007a*/ 	.short	(.L_32 - .L_31)
.L_31:
        /*007c*/ 	.word	0x00000000
        /*0080*/ 	.short	0x0006
        /*0082*/ 	.short	0x0024
        /*0084*/ 	.byte	0x00, 0xf0, 0x11, 0x00


	//----- nvinfo : EIATTR_KPARAM_INFO
	.align		4
.L_32:
        /*0088*/ 	.byte	0x04, 0x17
        /*008a*/ 	.short	(.L_34 - .L_33)
.L_33:
        /*008c*/ 	.word	0x00000000
        /*0090*/ 	.short	0x0005
        /*0092*/ 	.short	0x0020
        /*0094*/ 	.byte	0x00, 0xf0, 0x11, 0x00


	//----- nvinfo : EIATTR_KPARAM_INFO
	.align		4
.L_34:
        /*0098*/ 	.byte	0x04, 0x17
        /*009a*/ 	.short	(.L_36 - .L_35)
.L_35:
        /*009c*/ 	.word	0x00000000
        /*00a0*/ 	.short	0x0004
        /*00a2*/ 	.short	0x001c
        /*00a4*/ 	.byte	0x00, 0xf0, 0x11, 0x00


	//----- nvinfo : EIATTR_KPARAM_INFO
	.align		4
.L_36:
        /*00a8*/ 	.byte	0x04, 0x17
        /*00aa*/ 	.short	(.L_38 - .L_37)
.L_37:
        /*00ac*/ 	.word	0x00000000
        /*00b0*/ 	.short	0x0003
        /*00b2*/ 	.short	0x0018
        /*00b4*/ 	.byte	0x00, 0xf0, 0x11, 0x00


	//----- nvinfo : EIATTR_KPARAM_INFO
	.align		4
.L_38:
        /*00b8*/ 	.byte	0x04, 0x17
        /*00ba*/ 	.short	(.L_40 - .L_39)
.L_39:
        /*00bc*/ 	.word	0x00000000
        /*00c0*/ 	.short	0x0002
        /*00c2*/ 	.short	0x0010
        /*00c4*/ 	.byte	0x00, 0xf4, 0x21, 0x00


	//----- nvinfo : EIATTR_KPARAM_INFO
	.align		4
.L_40:
        /*00c8*/ 	.byte	0x04, 0x17
        /*00ca*/ 	.short	(.L_42 - .L_41)
.L_41:
        /*00cc*/ 	.word	0x00000000
        /*00d0*/ 	.short	0x0001
        /*00d2*/ 	.short	0x0008
        /*00d4*/ 	.byte	0x00, 0xf4, 0x21, 0x00


	//----- nvinfo : EIATTR_KPARAM_INFO
	.align		4
.L_42:
        /*00d8*/ 	.byte	0x04, 0x17
        /*00da*/ 	.short	(.L_44 - .L_43)
.L_43:
        /*00dc*/ 	.word	0x00000000
        /*00e0*/ 	.short	0x0000
        /*00e2*/ 	.short	0x0000
        /*00e4*/ 	.byte	0x00, 0xf4, 0x21, 0x00


	//----- nvinfo : EIATTR_AT_ENTRY_FRAGMENTS
	.align		4
.L_44:
        /*00e8*/ 	.byte	0x04, 0x4f
        /*00ea*/ 	.short	(.L_46 - .L_45)


	//   ....[0]....
.L_45:
        /*00ec*/ 	.word	0x00000004


	//----- nvinfo : EIATTR_RESERVED_SMEM_USED
	.align		4
.L_46:
        /*00f0*/ 	.byte	0x01, 0x41
	.zero		2


	//----- nvinfo : EIATTR_SPARSE_MMA_MASK
	.align		4
        /*00f4*/ 	.byte	0x03, 0x50
        /*00f6*/ 	.short	0x0000


	//----- nvinfo : EIATTR_TCGEN05_1CTA_USED
	.align		4
        /*00f8*/ 	.byte	0x01, 0x51
	.zero		2


	//----- nvinfo : EIATTR_MAXREG_COUNT
	.align		4
        /*00fc*/ 	.byte	0x03, 0x1b
        /*00fe*/ 	.short	0x00ff


	//----- nvinfo : EIATTR_NUM_BARRIERS
	.align		4
        /*0100*/ 	.byte	0x02, 0x4c
        /*0102*/ 	.byte	0x01
	.zero		1


	//----- nvinfo : EIATTR_ANNOTATIONS
	.align		4
        /*0104*/ 	.byte	0x04, 0x55
        /*0106*/ 	.short	(.L_48 - .L_47)


	//   ....[0]....
.L_47:
        /*0108*/ 	.word	0x00000001
        /*010c*/ 	.byte	0xb0, 0x0a, 0x00, 0x00, 0x01, 0x00, 0x00, 0x00, 0xf0, 0x0a, 0x00, 0x00, 0x01, 0x00, 0x00, 0x00
        /* <DEDUP_REMOVED lines=709> */
        /*2d6c*/ 	.byte	0xc0, 0x93, 0x01, 0x00, 0x01, 0x00, 0x00, 0x00, 0xe0, 0x93, 0x01, 0x00


	//----- nvinfo : EIATTR_INT_WARP_WIDE_INSTR_OFFSETS
	.align		4
.L_48:
        /*2d78*/ 	.byte	0x04, 0x31
        /*2d7a*/ 	.short	(.L_50 - .L_49)


	//   ....[0]....
.L_49:
        /*2d7c*/ 	.word	0x00002950


	//   ....[1]....
        /*2d80*/ 	.word	0x00002960


	//   ....[2]....
        /*2d84*/ 	.word	0x00008390


	//   ....[3]....
        /*2d88*/ 	.word	0x00019290


	//   ....[4]....
        /*2d8c*/ 	.word	0x000192e0


	//----- nvinfo : EIATTR_COOP_GROUP_MASK_REGIDS
	.align		4
.L_50:
        /*2d90*/ 	.byte	0x04, 0x29
        /*2d92*/ 	.short	(.L_52 - .L_51)


	//   ....[0]....
.L_51:
        /*2d94*/ 	.word	0xffffffff


	//   ....[1]....
        /*2d98*/ 	.word	0xffffffff


	//   ....[2]....
        /*2d9c*/ 	.word	0xffffffff


	//   ....[3]....
        /*2da0*/ 	.word	0xffffffff


	//----- nvinfo : EIATTR_COOP_GROUP_INSTR_OFFSETS
	.align		4
.L_52:
        /*2da4*/ 	.byte	0x04, 0x28
        /*2da6*/ 	.short	(.L_54 - .L_53)


	//   ....[0]....
.L_53:
        /*2da8*/ 	.word	0x00000080


	//   ....[1]....
        /*2dac*/ 	.word	0x00000340


	//   ....[2]....
        /*2db0*/ 	.word	0x00019120


	//   ....[3]....
        /*2db4*/ 	.word	0x00019390


	//----- nvinfo : EIATTR_VRC_CTA_INIT_COUNT
	.align		4
.L_54:
        /*2db8*/ 	.byte	0x02, 0x4a
        /*2dba*/ 	.byte	0x80
	.zero		1


	//----- nvinfo : EIATTR_MBARRIER_INSTR_OFFSETS
	.align		4
        /*2dbc*/ 	.byte	0x04, 0x39
        /*2dbe*/ 	.short	(.L_56 - .L_55)


	//   ....[0]....
.L_55:
        /*2dc0*/ 	.word	0x00002a80
        /*2dc4*/ 	.word	0x000000ff
        /*2dc8*/ 	.word	0x00000000
        /*2dcc*/ 	.short	0x0100
        /*2dce*/ 	.byte	0x0b
	.zero		1


	//   ....[1]....
        /*2dd0*/ 	.word	0x00008400
        /*2dd4*/ 	.word	0x000000ff
        /*2dd8*/ 	.word	0x00014008
        /*2ddc*/ 	.short	0x0100
        /*2dde*/ 	.byte	0x09
	.zero		1


	//   ....[2]....
        /*2de0*/ 	.word	0x0000fba0
        /*2de4*/ 	.word	0x000000ff
        /*2de8*/ 	.word	0x00000000
        /*2dec*/ 	.short	0x010a
        /*2dee*/ 	.byte	0x0b
	.zero		1


	//   ....[3]....
        /*2df0*/ 	.word	0x00014ee0
        /*2df4*/ 	.word	0x000000ff
        /*2df8*/ 	.word	0x00000000
        /*2dfc*/ 	.short	0x010a
        /*2dfe*/ 	.byte	0x0b
	.zero		1


	//   ....[4]....
        /*2e00*/ 	.word	0x00014fd0
        /*2e04*/ 	.word	0x000000ff
        /*2e08*/ 	.word	0x00014000
        /*2e0c*/ 	.short	0x0108
        /*2e0e*/ 	.byte	0x09
	.zero		1


	//   ....[5]....
        /*2e10*/ 	.word	0x00015000
        /*2e14*/ 	.word	0x000000ff
        /*2e18*/ 	.word	0x00014008
        /*2e1c*/ 	.short	0x0108
        /*2e1e*/ 	.byte	0x09
	.zero		1


	//   ....[6]....
        /*2e20*/ 	.word	0x000193d0
        /*2e24*/ 	.word	0x000000ff
        /*2e28*/ 	.word	0x00000000
        /*2e2c*/ 	.short	0x010a
        /*2e2e*/ 	.byte	0x0b
	.zero		1


	//   ....[7]....
        /*2e30*/ 	.word	0x00019410
        /*2e34*/ 	.word	0x000000ff
        /*2e38*/ 	.word	0x00000000
        /*2e3c*/ 	.short	0x010a
        /*2e3e*/ 	.byte	0x0b
	.zero		1


	//----- nvinfo : EIATTR_NUM_MBARRIERS
	.align		4
.L_56:
        /*2e40*/ 	.byte	0x03, 0x38
        /*2e42*/ 	.short	0x0002


	//----- nvinfo : EIATTR_EXIT_INSTR_OFFSETS
	.align		4
        /*2e44*/ 	.byte	0x04, 0x1c
        /*2e46*/ 	.short	(.L_58 - .L_57)


	//   ....[0]....
.L_57:
        /*2e48*/ 	.word	0x000193a0


	//----- nvinfo : EIATTR_REQNTID
	.align		4
.L_58:
        /*2e4c*/ 	.byte	0x04, 0x10
        /*2e4e*/ 	.short	(.L_60 - .L_59)
.L_59:
        /*2e50*/ 	.word	0x00000080
        /*2e54*/ 	.word	0x00000001
        /*2e58*/ 	.word	0x00000001


	//----- nvinfo : EIATTR_CRS_STACK_SIZE
	.align		4
.L_60:
        /*2e5c*/ 	.byte	0x04, 0x1e
        /*2e5e*/ 	.short	(.L_62 - .L_61)
.L_61:
        /*2e60*/ 	.word	0x00000000


	//----- nvinfo : EIATTR_CBANK_PARAM_SIZE
	.align		4
.L_62:
        /*2e64*/ 	.byte	0x03, 0x19
        /*2e66*/ 	.short	0x0050


	//----- nvinfo : EIATTR_PARAM_CBANK
	.align		4
        /*2e68*/ 	.byte	0x04, 0x0a
        /*2e6a*/ 	.short	(.L_64 - .L_63)
	.align		4
.L_63:
        /*2e6c*/ 	.word	index@(.nv.constant0.matmul_kernel)
        /*2e70*/ 	.short	0x0380
        /*2e72*/ 	.short	0x0050


	//----- nvinfo : EIATTR_SW_WAR
	.align		4
.L_64:
        /*2e74*/ 	.byte	0x04, 0x36
        /*2e76*/ 	.short	(.L_66 - .L_65)
.L_65:
        /*2e78*/ 	.word	0x00000008
.L_66:


//--------------------- .nv.compat                --------------------------
	.section	.nv.compat,"",@"SHT_CUDA_COMPAT_INFO"
	.align	4
        /*0000*/ 	.byte	0x02, 0x02, 0x02, 0x00, 0x02, 0x05, 0x05, 0x00, 0x02, 0x03, 0x00, 0x00, 0x02, 0x06, 0x01, 0x00


//--------------------- .nv.callgraph             --------------------------
	.section	.nv.callgraph,"",@"SHT_CUDA_CALLGRAPH"
	.align	4
	.sectionentsize	8
	.align		4
        /*0000*/ 	.word	0x00000000
	.align		4
        /*0004*/ 	.word	0xffffffff
	.align		4
        /*0008*/ 	.word	0x00000000
	.align		4
        /*000c*/ 	.word	0xfffffffe
	.align		4
        /*0010*/ 	.word	0x00000000
	.align		4
        /*0014*/ 	.word	0xfffffffd
	.align		4
        /*0018*/ 	.word	0x00000000
	.align		4
        /*001c*/ 	.word	0xfffffffc


//--------------------- .text.matmul_kernel       --------------------------
	.section	.text.matmul_kernel,"ax",@progbits
	.align	128
        .global         matmul_kernel
        .type           matmul_kernel,@function
        .size           matmul_kernel,(.L_x_20 - matmul_kernel)
        .other          matmul_kernel,@"STO_CUDA_ENTRY STV_DEFAULT"
matmul_kernel:
.text.matmul_kernel:
[----:B------:R-:W0:Y:S01]  /*0000*/  LDC R1, c[0x0][0x37c] ;  /* 0x0000df00ff017b82 */ /* 0x000e220000000800 */
[----:B------:R-:W1:Y:S01]  /*0010*/  S2R R0, SR_TID.X ;  /* 0x0000000000007919 */ /* 0x000e620000002100 */
[----:B0-----:R-:W-:Y:S01]  /*0020*/  VIADD R1, R1, 0xfffff788 ;  /* 0xfffff78801017836 */ /* 0x001fe20000000000 */
[----:B------:R-:W0:Y:S01]  /*0030*/  LDCU.64 UR20, c[0x0][0x358] ;  /* 0x00006b00ff1477ac */ /* 0x000e220008000a00 */
[----:B-1----:R-:W-:-:S13]  /*0040*/  ISETP.GE.U32.AND P0, PT, R0, 0x20, PT ;  /* 0x000000200000780c */ /* 0x002fda0003f06070 */
[----:B------:R-:W-:Y:S02]  /*0050*/  VOTEU.ANY UP0, P0 ;  /* 0x0000000000ff7886 */ /* 0x000fe40000000100 */
[----:B------:R-:W-:Y:S05]  /*0060*/  BRA.U UP0, `(.L_x_0) ;  /* 0x0000000100b87547 */ /* 0x000fea000b800000 */
[----:B------:R-:W1:Y:S01]  /*0070*/  S2UR UR6, SR_CgaCtaId ;  /* 0x00000000000679c3 */ /* 0x000e620000008800 */
[----:B------:R-:W-:Y:S01]  /*0080*/  NOP ;  /* 0x0000000000007918 */ /* 0x000fe20000000000 */
[----:B------:R-:W-:Y:S02]  /*0090*/  UMOV UR4, 0x40 ;  /* 0x0000004000047882 */ /* 0x000fe40000000000 */
[----:B-1----:R-:W-:-:S09]  /*00a0*/  ULEA UR4, UR6, UR4, 0x18 ;  /* 0x0000000406047291 */ /* 0x002fd2000f8ec0ff */
[----:B------:R-:W1:Y:S01]  /*00b0*/  LDS.U8 R0, [UR4] ;  /* 0x00000004ff007984 */ /* 0x000e620008000000 */
[----:B------:R-:W-:Y:S02]  /*00c0*/  UMOV UR4, 0x400 ;  /* 0x0000040000047882 */ /* 0x000fe40000000000 */
[----:B------:R-:W-:Y:S01]  /*00d0*/  ULEA UR4, UR6, UR4, 0x18 ;  /* 0x0000000406047291 */ /* 0x000fe2000f8ec0ff */
[----:B-1----:R-:W-:-:S13]  /*00e0*/  ISETP.NE.AND P0, PT, R0, RZ, PT ;  /* 0x000000ff0000720c */ /* 0x002fda0003f05270 */
[----:B------:R-:W-:Y:S05]  /*00f0*/  @P0 BRA `(.L_x_1) ;  /* 0x00000000007c0947 */ /* 0x000fea0003800000 */
[----:B------:R-:W-:-:S13]  /*0100*/  ELECT P0, URZ, PT ;  /* 0x0000000000ff782f */ /* 0x000fda0003800000 */
[----:B------:R-:W-:Y:S05]  /*0110*/  @!P0 BRA `(.L_x_2) ;  /* 0x0000000000848947 */ /* 0x000fea0003800000 */
[----:B------:R-:W-:Y:S01]  /*0120*/  UMOV UR5, 0x8 ;  /* 0x0000000800057882 */ /* 0x000fe20000000000 */
[----:B------:R-:W-:Y:S02]  /*0130*/  IMAD.MOV.U32 R4, RZ, RZ, 0x1 ;  /* 0x00000001ff047424 */ /* 0x000fe400078e00ff */
[----:B------:R-:W-:Y:S02]  /*0140*/  IMAD.MOV.U32 R5, RZ, RZ, 0xff ;  /* 0x000000ffff057424 */ /* 0x000fe400078e00ff */
[----:B------:R-:W-:Y:S04]  /*0150*/  DEPBAR.LE SB1, 0x36 ;  /* 0x00009d800000791a */ /* 0x000fe80000000000 */
[----:B------:R-:W1:Y:S02]  /*0160*/  UTCATOMSWS.FIND_AND_SET.ALIGN UP1, UR5, UR5 ;  /* 0x00000005000575e3 */ /* 0x000e640008020800 */
[----:B-1----:R-:W-:-:S04]  /*0170*/  PLOP3.LUT P0, PT, PT, PT, UP1, 0x80, 0x8 ;  /* 0x000000000008781c */ /* 0x002fc80003f0f018 */
[----:B------:R-:W-:-:S04]  /*0180*/  SEL R0, RZ, 0xffffffff, !P0 ;  /* 0xffffffffff007807 */ /* 0x000fc80004000000 */
[----:B------:R-:W-:Y:S01]  /*0190*/  ISETP.NE.AND P0, PT, R0, RZ, PT ;  /* 0x000000ff0000720c */ /* 0x000fe20003f05270 */
[----:B------:R-:W-:-:S12]  /*01a0*/  IMAD.U32 R0, RZ, RZ, UR5 ;  /* 0x00000005ff007e24 */ /* 0x000fd8000f8e00ff */
[----:B------:R-:W-:Y:S05]  /*01b0*/  @P0 BRA `(.L_x_3) ;  /* 0x0000000000240947 */ /* 0x000fea0003800000 */
.L_x_4:
[----:B------:R-:W-:Y:S05]  /*01c0*/  NANOSLEEP 0x64 ;  /* 0x000000640000795d */ /* 0x000fea0003800000 */
[----:B------:R-:W-:-:S05]  /*01d0*/  UMOV UR5, 0x8 ;  /* 0x0000000800057882 */ /* 0x000fca0000000000 */
[----:B------:R-:W-:Y:S04]  /*01e0*/  DEPBAR.LE SB1, 0x36 ;  /* 0x00009d800000791a */ /* 0x000fe80000000000 */
[----:B------:R-:W1:Y:S02]  /*01f0*/  UTCATOMSWS.FIND_AND_SET.ALIGN UP1, UR5, UR5 ;  /* 0x00000005000575e3 */ /* 0x000e640008020800 */
[----:B-1----:R-:W-:-:S04]  /*0200*/  PLOP3.LUT P0, PT, PT, PT, UP1, 0x80, 0x8 ;  /* 0x000000000008781c */ /* 0x002fc80003f0f018 */
[----:B------:R-:W-:-:S04]  /*0210*/  SEL R0, RZ, 0xffffffff, !P0 ;  /* 0xffffffffff007807 */ /* 0x000fc80004000000 */
[----:B------:R-:W-:Y:S01]  /*0220*/  ISETP.NE.AND P0, PT, R0, RZ, PT ;  /* 0x000000ff0000720c */ /* 0x000fe20003f05270 */
[----:B------:R-:W-:-:S12]  /*0230*/  IMAD.U32 R0, RZ, RZ, UR5 ;  /* 0x00000005ff007e24 */ /* 0x000fd8000f8e00ff */
[----:B------:R-:W-:Y:S05]  /*0240*/  @!P0 BRA `(.L_x_4) ;  /* 0xfffffffc00dc8947 */ /* 0x000fea000383ffff */
.L_x_3:
[C---:B------:R-:W-:Y:S01]  /*0250*/  VIADD R3, R0.reuse, 0x10 ;  /* 0x0000001000037836 */ /* 0x040fe20000000000 */
[----:B------:R-:W-:Y:S01]  /*0260*/  UMOV UR5, 0x50 ;  /* 0x0000005000057882 */ /* 0x000fe20000000000 */
[----:B------:R-:W-:Y:S01]  /*0270*/  SHF.L.U32 R2, R5, R0, RZ ;  /* 0x0000000005027219 */ /* 0x000fe200000006ff */
[----:B------:R-:W-:Y:S01]  /*0280*/  ULEA UR5, UR6, UR5, 0x18 ;  /* 0x0000000506057291 */ /* 0x000fe2000f8ec0ff */
[----:B------:R-:W-:Y:S01]  /*0290*/  IMAD.SHL.U32 R0, R0, 0x20, RZ ;  /* 0x0000002000007824 */ /* 0x000fe200078e00ff */
[----:B------:R-:W-:-:S04]  /*02a0*/  SHF.L.U32 R3, R4, R3, RZ ;  /* 0x0000000304037219 */ /* 0x000fc800000006ff */
[----:B------:R-:W-:-:S05]  /*02b0*/  LOP3.LUT R2, R3, R2, RZ, 0xfc, !PT ;  /* 0x0000000203027212 */ /* 0x000fca00078efcff */
[----:B------:R1:W-:Y:S04]  /*02c0*/  ATOMS.OR RZ, [UR5], R2 ;  /* 0x00000002ffff798c */ /* 0x0003e8000b000005 */
[----:B------:R1:W-:Y:S01]  /*02d0*/  STS [UR4], R0 ;  /* 0x00000000ff007988 */ /* 0x0003e20008000804 */
[----:B------:R-:W-:Y:S05]  /*02e0*/  BRA `(.L_x_2) ;  /* 0x0000000000107947 */ /* 0x000fea0003800000 */
.L_x_1:
[----:B------:R-:W-:Y:S01]  /*02f0*/  IMAD.MOV.U32 R0, RZ, RZ, -0x1 ;  /* 0xffffffffff007424 */ /* 0x000fe200078e00ff */
[----:B------:R-:W-:-:S04]  /*0300*/  MOV R2, 0x330 ;  /* 0x0000033000027802 */ /* 0x000fc80000000f00 */
[----:B------:R1:W-:Y:S03]  /*0310*/  STS [UR4], R0 ;  /* 0x00000000ff007988 */ /* 0x0003e60008000804 */
[----:B01----:R-:W-:Y:S05]  /*0320*/  CALL.REL.NOINC `($__internal_1_$__cuda_sm10x_tcgen05_guardrail_trap_phase_invalid_during_alloc) ;  /* 0x0000019000507944 */ /* 0x003fea0003c00000 */
.L_x_2:
[----:B------:R-:W-:Y:S05]  /*0330*/  WARPSYNC.ALL ;  /* 0x0000000000007948 */ /* 0x000fea0003800000 */
[----:B------:R-:W-:Y:S01]  /*0340*/  NOP ;  /* 0x0000000000007918 */ /* 0x000fe20000000000 */
.L_x_0:
[----:B------:R-:W2:Y:S01]  /*0350*/  LDC.64 R50, c[0x0][0x398] ;  /* 0x0000e600ff327b82 */ /* 0x000ea20000000a00 */
[----:B------:R-:W3:Y:S01]  /*0360*/  S2R R5, SR_CTAID.X ;  /* 0x0000000000057919 */ /* 0x000ee20000002500 */
[----:B------:R-:W-:Y:S01]  /*0370*/  UMOV UR9, 0x400 ;  /* 0x0000040000097882 */ /* 0x000fe20000000000 */
[----:B------:R-:W-:Y:S01]  /*0380*/  PRMT R150, RZ, 0x7610, R150 ;  /* 0x00007610ff967816 */ /* 0x000fe20000000096 */
[----:B------:R-:W-:Y:S01]  /*0390*/  UMOV UR6, 0x1 ;  /* 0x0000000100067882 */ /* 0x000fe20000000000 */
[----:B------:R-:W4:Y:S01]  /*03a0*/  S2R R90, SR_TID.X ;  /* 0x00000000005a7919 */ /* 0x000f220000002100 */
[----:B------:R-:W1:Y:S02]  /*03b0*/  LDCU.128 UR16, c[0x0][0x380] ;  /* 0x00007000ff1077ac */ /* 0x000e640008000c00 */
[----:B------:R-:W5:Y:S08]  /*03c0*/  S2UR UR4, SR_CgaCtaId ;  /* 0x00000000000479c3 */ /* 0x000f700000008800 */
[----:B------:R-:W0:Y:S01]  /*03d0*/  LDC.64 R164, c[0x0][0x3a8] ;  /* 0x0000ea00ffa47b82 */ /* 0x000e220000000a00 */
[----:B-12---:R-:W-:-:S05]  /*03e0*/  VIADD R0, R51, 0xff ;  /* 0x000000ff33007836 */ /* 0x006fca0000000000 */
[----:B------:R-:W-:Y:S01]  /*03f0*/  SHF.R.S32.HI R3, RZ, 0x1f, R0 ;  /* 0x0000001fff037819 */ /* 0x000fe20000011400 */
[----:B-----5:R-:W-:-:S03]  /*0400*/  ULEA UR9, UR4, UR9, 0x18 ;  /* 0x0000000904097291 */ /* 0x020fc6000f8ec0ff */
[----:B------:R-:W-:Y:S01]  /*0410*/  LEA.HI R3, R3, R0, RZ, 0x8 ;  /* 0x0000000003037211 */ /* 0x000fe200078f40ff */
[----:B------:R-:W-:Y:S01]  /*0420*/  BAR.SYNC.DEFER_BLOCKING 0x0 ;  /* 0x0000000000007b1d */ /* 0x000fe20000010000 */
[----:B---3--:R-:W-:Y:S01]  /*0430*/  IABS R8, R5 ;  /* 0x0000000500087213 */ /* 0x008fe20000000000 */
[----:B------:R-:W-:Y:S01]  /*0440*/  UIADD3 UR11, UPT, UPT, UR9, 0x14000, URZ ;  /* 0x00014000090b7890 */ /* 0x000fe2000fffe0ff */
[----:B------:R-:W-:Y:S02]  /*0450*/  SHF.R.S32.HI R4, RZ, 0x8, R3 ;  /* 0x00000008ff047819 */ /* 0x000fe40000011403 */
[----:B----4-:R-:W-:Y:S02]  /*0460*/  SHF.R.U32.HI R151, RZ, 0x5, R90 ;  /* 0x00000005ff977819 */ /* 0x010fe4000001165a */
[-C--:B------:R-:W-:Y:S02]  /*0470*/  IABS R7, R4.reuse ;  /* 0x0000000400077213 */ /* 0x080fe40000000000 */
[----:B------:R-:W-:-:S02]  /*0480*/  IABS R10, R4 ;  /* 0x00000004000a7213 */ /* 0x000fc40000000000 */
[----:B------:R-:W1:Y:S01]  /*0490*/  I2F.RP R0, R7 ;  /* 0x0000000700007306 */ /* 0x000e620000209400 */
[----:B------:R-:W-:Y:S02]  /*04a0*/  SHF.R.U32.HI R40, RZ, 0x6, R90 ;  /* 0x00000006ff287819 */ /* 0x000fe4000001165a */
[----:B------:R-:W-:Y:S02]  /*04b0*/  LOP3.LUT R162, R90, 0x3f, RZ, 0xc0, !PT ;  /* 0x0000003f5aa27812 */ /* 0x000fe400078ec0ff */
[----:B------:R-:W-:-:S05]  /*04c0*/  SGXT.U32 R40, R40, 0x1 ;  /* 0x000000012828781a */ /* 0x000fca0000000000 */
[----:B0-----:R-:W-:Y:S01]  /*04d0*/  IMAD R95, R40, R164, RZ ;  /* 0x000000a4285f7224 */ /* 0x001fe200078e02ff */
[----:B------:R-:W0:Y:S03]  /*04e0*/  LDS R11, [UR9] ;  /* 0x00000009ff0b7984 */ /* 0x000e260008000800 */
[C---:B------:R-:W-:Y:S01]  /*04f0*/  IMAD R94, R164.reuse, 0x2, R95 ;  /* 0x00000002a45e7824 */ /* 0x040fe200078e025f */
[----:B-1----:R-:W1:Y:S03]  /*0500*/  MUFU.RCP R0, R0 ;  /* 0x0000000000007308 */ /* 0x002e660000001000 */
[----:B------:R-:W-:-:S04]  /*0510*/  IMAD R93, R164, 0x2, R94 ;  /* 0x00000002a45d7824 */ /* 0x000fc800078e025e */
[----:B------:R-:W-:Y:S02]  /*0520*/  IMAD R92, R164, 0x2, R93 ;  /* 0x00000002a45c7824 */ /* 0x000fe400078e025d */
[----:B-1----:R-:W-:Y:S02]  /*0530*/  VIADD R2, R0, 0xffffffe ;  /* 0x0ffffffe00027836 */ /* 0x002fe40000000000 */
[----:B------:R-:W-:Y:S02]  /*0540*/  IMAD.MOV R0, RZ, RZ, -R10 ;  /* 0x000000ffff007224 */ /* 0x000fe400078e0a0a */
[----:B------:R1:W2:Y:S02]  /*0550*/  F2I.FTZ.U32.TRUNC.NTZ R3, R2 ;  /* 0x0000000200037305 */ /* 0x0002a4000021f000 */
[----:B-1----:R-:W-:Y:S02]  /*0560*/  IMAD.MOV.U32 R2, RZ, RZ, RZ ;  /* 0x000000ffff027224 */ /* 0x002fe400078e00ff */
[----:B--2---:R-:W-:Y:S01]  /*0570*/  IMAD.MOV R6, RZ, RZ, -R3 ;  /* 0x000000ffff067224 */ /* 0x004fe200078e0a03 */
[----:B0-----:R-:W-:-:S03]  /*0580*/  R2UR UR8, R11 ;  /* 0x000000000b0872ca */ /* 0x001fc600000e0000 */
[----:B------:R-:W-:Y:S02]  /*0590*/  IMAD R9, R6, R7, RZ ;  /* 0x0000000706097224 */ /* 0x000fe400078e02ff */
[----:B------:R-:W-:Y:S02]  /*05a0*/  IMAD.MOV.U32 R6, RZ, RZ, R8 ;  /* 0x000000ffff067224 */ /* 0x000fe400078e0008 */
[----:B------:R-:W-:-:S06]  /*05b0*/  IMAD.HI.U32 R3, R3, R9, R2 ;  /* 0x0000000903037227 */ /* 0x000fcc00078e0002 */
[----:B------:R-:W-:-:S04]  /*05c0*/  IMAD.HI.U32 R3, R3, R6, RZ ;  /* 0x0000000603037227 */ /* 0x000fc800078e00ff */
[----:B------:R-:W-:Y:S01]  /*05d0*/  IMAD R0, R3, R0, R6 ;  /* 0x0000000003007224 */ /* 0x000fe200078e0206 */
[----:B------:R-:W-:Y:S04]  /*05e0*/  BAR.SYNC.DEFER_BLOCKING 0x0 ;  /* 0x0000000000007b1d */ /* 0x000fe80000010000 */
[----:B------:R-:W-:-:S13]  /*05f0*/  ISETP.GT.U32.AND P1, PT, R7, R0, PT ;  /* 0x000000000700720c */ /* 0x000fda0003f24070 */
[----:B------:R-:W-:Y:S02]  /*0600*/  @!P1 IMAD.IADD R0, R0, 0x1, -R7 ;  /* 0x0000000100009824 */ /* 0x000fe400078e0a07 */
[----:B------:R-:W-:Y:S01]  /*0610*/  @!P1 VIADD R3, R3, 0x1 ;  /* 0x0000000103039836 */ /* 0x000fe20000000000 */
[----:B------:R-:W-:Y:S02]  /*0620*/  ISETP.NE.AND P1, PT, R4, RZ, PT ;  /* 0x000000ff0400720c */ /* 0x000fe40003f25270 */
[----:B------:R-:W-:Y:S02]  /*0630*/  ISETP.GE.U32.AND P0, PT, R0, R7, PT ;  /* 0x000000070000720c */ /* 0x000fe40003f06070 */
[----:B------:R-:W-:-:S04]  /*0640*/  LOP3.LUT R0, R5, R4, RZ, 0x3c, !PT ;  /* 0x0000000405007212 */ /* 0x000fc800078e3cff */
[----:B------:R-:W-:Y:S01]  /*0650*/  ISETP.GE.AND P2, PT, R0, RZ, PT ;  /* 0x000000ff0000720c */ /* 0x000fe20003f46270 */
[----:B------:R-:W-:-:S06]  /*0660*/  VIADD R0, R50, 0x3f ;  /* 0x0000003f32007836 */ /* 0x000fcc0000000000 */
[----:B------:R-:W-:-:S04]  /*0670*/  @P0 VIADD R3, R3, 0x1 ;  /* 0x0000000103030836 */ /* 0x000fc80000000000 */
[----:B------:R-:W-:Y:S01]  /*0680*/  IMAD.MOV.U32 R12, RZ, RZ, R3 ;  /* 0x000000ffff0c7224 */ /* 0x000fe200078e0003 */
[----:B------:R-:W-:-:S03]  /*0690*/  SHF.R.S32.HI R3, RZ, 0x1f, R0 ;  /* 0x0000001fff037819 */ /* 0x000fc60000011400 */
[----:B------:R-:W-:Y:S01]  /*06a0*/  @!P2 IMAD.MOV R12, RZ, RZ, -R12 ;  /* 0x000000ffff0ca224 */ /* 0x000fe200078e0a0c */
[----:B------:R-:W-:Y:S02]  /*06b0*/  LEA.HI R3, R3, R0, RZ, 0x6 ;  /* 0x0000000003037211 */ /* 0x000fe400078f30ff */
[----:B------:R-:W-:-:S04]  /*06c0*/  @!P1 LOP3.LUT R12, RZ, R4, RZ, 0x33, !PT ;  /* 0x00000004ff0c9212 */ /* 0x000fc800078e33ff */
[----:B------:R-:W-:Y:S01]  /*06d0*/  LEA.HI.SX32 R3, R3, -R12, 0x1a ;  /* 0x8000000c03037211 */ /* 0x000fe200078fd2ff */
[----:B------:R-:W-:-:S03]  /*06e0*/  IMAD.MOV R6, RZ, RZ, -R12 ;  /* 0x000000ffff067224 */ /* 0x000fc600078e0a0c */
[----:B------:R-:W-:Y:S01]  /*06f0*/  VIMNMX R10, PT, PT, R3, 0x1, PT ;  /* 0x00000001030a7848 */ /* 0x000fe20003fe0100 */
[----:B------:R-:W-:Y:S01]  /*0700*/  IMAD R15, R4, R6, R5 ;  /* 0x00000006040f7224 */ /* 0x000fe200078e0205 */
[----:B------:R-:W-:Y:S02]  /*0710*/  IABS R4, R51 ;  /* 0x0000003300047213 */ /* 0x000fe40000000000 */
[----:B------:R-:W-:Y:S02]  /*0720*/  IABS R7, R10 ;  /* 0x0000000a00077213 */ /* 0x000fe40000000000 */
[----:B------:R-:W-:Y:S01]  /*0730*/  IABS R9, R15 ;  /* 0x0000000f00097213 */ /* 0x000fe20000000000 */
[----:B------:R-:W0:Y:S08]  /*0740*/  I2F.RP R6, R4 ;  /* 0x0000000400067306 */ /* 0x000e300000209400 */
[----:B------:R-:W1:Y:S08]  /*0750*/  I2F.RP R0, R7 ;  /* 0x0000000700007306 */ /* 0x000e700000209400 */
[----:B0-----:R-:W-:Y:S08]  /*0760*/  MUFU.RCP R6, R6 ;  /* 0x0000000600067308 */ /* 0x001ff00000001000 */
[----:B-1----:R-:W0:Y:S02]  /*0770*/  MUFU.RCP R0, R0 ;  /* 0x0000000000007308 */ /* 0x002e240000001000 */
[----:B0-----:R-:W-:-:S06]  /*0780*/  VIADD R2, R0, 0xffffffe ;  /* 0x0ffffffe00027836 */ /* 0x001fcc0000000000 */
[----:B------:R0:W1:Y:S02]  /*0790*/  F2I.FTZ.U32.TRUNC.NTZ R3, R2 ;  /* 0x0000000200037305 */ /* 0x000064000021f000 */
[----:B0-----:R-:W-:Y:S02]  /*07a0*/  IMAD.MOV.U32 R2, RZ, RZ, RZ ;  /* 0x000000ffff027224 */ /* 0x001fe400078e00ff */
[----:B-1----:R-:W-:-:S04]  /*07b0*/  IMAD.MOV R8, RZ, RZ, -R3 ;  /* 0x000000ffff087224 */ /* 0x002fc800078e0a03 */
[----:B------:R-:W-:Y:S02]  /*07c0*/  IMAD R5, R8, R7, RZ ;  /* 0x0000000708057224 */ /* 0x000fe400078e02ff */
[----:B------:R-:W-:Y:S02]  /*07d0*/  VIADD R8, R6, 0xffffffe ;  /* 0x0ffffffe06087836 */ /* 0x000fe40000000000 */
[----:B------:R-:W-:Y:S01]  /*07e0*/  IMAD.HI.U32 R0, R3, R5, R2 ;  /* 0x0000000503007227 */ /* 0x000fe200078e0002 */
[----:B------:R-:W-:Y:S02]  /*07f0*/  IABS R2, R10 ;  /* 0x0000000a00027213 */ /* 0x000fe40000000000 */
[----:B------:R-:W-:Y:S01]  /*0800*/  IABS R3, R50 ;  /* 0x0000003200037213 */ /* 0x000fe20000000000 */
[----:B------:R-:W-:Y:S02]  /*0810*/  IMAD.MOV.U32 R6, RZ, RZ, RZ ;  /* 0x000000ffff067224 */ /* 0x000fe400078e00ff */
[----:B------:R-:W-:Y:S01]  /*0820*/  IMAD.MOV R2, RZ, RZ, -R2 ;  /* 0x000000ffff027224 */ /* 0x000fe200078e0a02 */
[----:B------:R-:W0:Y:S01]  /*0830*/  I2F.RP R5, R3 ;  /* 0x0000000300057306 */ /* 0x000e220000209400 */
[----:B------:R-:W-:-:S04]  /*0840*/  IMAD.HI.U32 R0, R0, R9, RZ ;  /* 0x0000000900007227 */ /* 0x000fc800078e00ff */
[----:B------:R-:W-:-:S03]  /*0850*/  IMAD R2, R0, R2, R9 ;  /* 0x0000000200027224 */ /* 0x000fc600078e0209 */
[----:B------:R1:W2:Y:S02]  /*0860*/  F2I.FTZ.U32.TRUNC.NTZ R9, R8 ;  /* 0x0000000800097305 */ /* 0x0002a4000021f000 */
[----:B------:R-:W-:-:S06]  /*0870*/  ISETP.GT.U32.AND P1, PT, R7, R2, PT ;  /* 0x000000020700720c */ /* 0x000fcc0003f24070 */
[----:B0-----:R-:W0:Y:S01]  /*0880*/  MUFU.RCP R5, R5 ;  /* 0x0000000500057308 */ /* 0x001e220000001000 */
[----:B-1----:R-:W-:-:S06]  /*0890*/  IMAD.MOV.U32 R8, RZ, RZ, RZ ;  /* 0x000000ffff087224 */ /* 0x002fcc00078e00ff */
[----:B------:R-:W-:Y:S02]  /*08a0*/  @!P1 IMAD.IADD R2, R2, 0x1, -R7 ;  /* 0x0000000102029824 */ /* 0x000fe400078e0a07 */
[----:B------:R-:W-:Y:S01]  /*08b0*/  @!P1 VIADD R0, R0, 0x1 ;  /* 0x0000000100009836 */ /* 0x000fe20000000000 */
[----:B------:R-:W-:Y:S01]  /*08c0*/  ISETP.NE.AND P1, PT, R10, RZ, PT ;  /* 0x000000ff0a00720c */ /* 0x000fe20003f25270 */
[--C-:B--2---:R-:W-:Y:S01]  /*08d0*/  IMAD.MOV R17, RZ, RZ, -R9.reuse ;  /* 0x000000ffff117224 */ /* 0x104fe200078e0a09 */
[----:B------:R-:W-:Y:S02]  /*08e0*/  ISETP.GE.U32.AND P0, PT, R2, R7, PT ;  /* 0x000000070200720c */ /* 0x000fe40003f06070 */
[----:B------:R-:W-:Y:S01]  /*08f0*/  LOP3.LUT R2, R15, R10, RZ, 0x3c, !PT ;  /* 0x0000000a0f027212 */ /* 0x000fe200078e3cff */
[----:B------:R-:W-:Y:S02]  /*0900*/  IMAD R11, R17, R4, RZ ;  /* 0x00000004110b7224 */ /* 0x000fe400078e02ff */
[----:B0-----:R-:W-:Y:S01]  /*0910*/  VIADD R5, R5, 0xffffffe ;  /* 0x0ffffffe05057836 */ /* 0x001fe20000000000 */
[----:B------:R-:W-:Y:S01]  /*0920*/  ISETP.GE.AND P2, PT, R2, RZ, PT ;  /* 0x000000ff0200720c */ /* 0x000fe20003f46270 */
[----:B------:R-:W-:-:S02]  /*0930*/  IMAD.HI.U32 R86, R9, R11, R8 ;  /* 0x0000000b09567227 */ /* 0x000fc400078e0008 */
[----:B------:R-:W0:Y:S04]  /*0940*/  F2I.FTZ.U32.TRUNC.NTZ R7, R5 ;  /* 0x0000000500077305 */ /* 0x000e28000021f000 */
[----:B------:R-:W-:-:S04]  /*0950*/  @P0 VIADD R0, R0, 0x1 ;  /* 0x0000000100000836 */ /* 0x000fc80000000000 */
[----:B------:R-:W-:Y:S02]  /*0960*/  IMAD.MOV.U32 R13, RZ, RZ, R0 ;  /* 0x000000ffff0d7224 */ /* 0x000fe400078e0000 */
[----:B------:R-:W-:Y:S02]  /*0970*/  IMAD.SHL.U32 R0, R151, 0x200000, RZ ;  /* 0x0020000097007824 */ /* 0x000fe400078e00ff */
[----:B------:R-:W-:Y:S01]  /*0980*/  @!P2 IMAD.MOV R13, RZ, RZ, -R13 ;  /* 0x000000ffff0da224 */ /* 0x000fe200078e0a0d */
[----:B------:R-:W-:Y:S02]  /*0990*/  @!P1 LOP3.LUT R13, RZ, R10, RZ, 0x33, !PT ;  /* 0x0000000aff0d9212 */ /* 0x000fe400078e33ff */
[----:B------:R-:W-:Y:S01]  /*09a0*/  LOP3.LUT R0, R0, 0x600000, RZ, 0xc0, !PT ;  /* 0x0060000000007812 */ /* 0x000fe200078ec0ff */
[----:B0-----:R-:W-:Y:S02]  /*09b0*/  IMAD.MOV R2, RZ, RZ, -R7 ;  /* 0x000000ffff027224 */ /* 0x001fe400078e0a07 */
[----:B------:R-:W-:Y:S01]  /*09c0*/  IMAD.SHL.U32 R87, R13, 0x100, RZ ;  /* 0x000001000d577824 */ /* 0x000fe200078e00ff */
[----:B------:R-:W-:Y:S01]  /*09d0*/  R2UR UR10, R0 ;  /* 0x00000000000a72ca */ /* 0x000fe200000e0000 */
[--C-:B------:R-:W-:Y:S01]  /*09e0*/  IMAD.MOV R5, RZ, RZ, -R13.reuse ;  /* 0x000000ffff057224 */ /* 0x100fe200078e0a0d */
[----:B------:R-:W-:-:S02]  /*09f0*/  PRMT R0, R40, 0x6540, R13 ;  /* 0x0000654028007816 */ /* 0x000fc4000000000d */
[C---:B------:R-:W-:Y:S01]  /*0a00*/  LOP3.LUT R157, R87.reuse, 0x2, R40, 0xfe, !PT ;  /* 0x00000002579d7812 */ /* 0x040fe200078efe28 */
[----:B------:R-:W-:Y:S01]  /*0a10*/  IMAD R5, R10, R5, R15 ;  /* 0x000000050a057224 */ /* 0x000fe200078e020f */
[----:B------:R-:W-:Y:S01]  /*0a20*/  LOP3.LUT R14, R0, 0xfe, RZ, 0xfc, !PT ;  /* 0x000000fe000e7812 */ /* 0x000fe200078efcff */
[----:B------:R-:W-:Y:S01]  /*0a30*/  IMAD.MOV.U32 R10, RZ, RZ, R2 ;  /* 0x000000ffff0a7224 */ /* 0x000fe200078e0002 */
[----:B------:R-:W-:Y:S01]  /*0a40*/  IABS R83, R157 ;  /* 0x0000009d00537213 */ /* 0x000fe20000000000 */
[----:B------:R-:W-:Y:S01]  /*0a50*/  IMAD.IADD R5, R12, 0x1, R5 ;  /* 0x000000010c057824 */ /* 0x000fe200078e0205 */
[----:B------:R-:W-:Y:S01]  /*0a60*/  IABS R13, R14 ;  /* 0x0000000e000d7213 */ /* 0x000fe20000000000 */
[----:B------:R-:W-:Y:S01]  /*0a70*/  IMAD R11, R10, R3, RZ ;  /* 0x000000030a0b7224 */ /* 0x000fe200078e02ff */
[----:B------:R-:W-:Y:S01]  /*0a80*/  IABS R85, R0 ;  /* 0x0000000000557213 */ /* 0x000fe20000000000 */
[C---:B------:R-:W-:Y:S01]  /*0a90*/  IMAD.HI.U32 R8, R86.reuse, R83, RZ ;  /* 0x0000005356087227 */ /* 0x040fe200078e00ff */
[C-C-:B------:R-:W-:Y:S01]  /*0aa0*/  LOP3.LUT R17, R87.reuse, 0xa, R40.reuse, 0xfe, !PT ;  /* 0x0000000a57117812 */ /* 0x140fe200078efe28 */
[----:B------:R0:W-:Y:S01]  /*0ab0*/  STL [R1+0x3c0], R14 ;  /* 0x0003c00e01007387 */ /* 0x0001e20000100800 */
[C-C-:B------:R-:W-:Y:S01]  /*0ac0*/  LOP3.LUT R18, R87.reuse, 0x4, R40.reuse, 0xfe, !PT ;  /* 0x0000000457127812 */ /* 0x140fe200078efe28 */
[----:B------:R-:W-:Y:S01]  /*0ad0*/  IMAD.HI.U32 R9, R86, R13, RZ ;  /* 0x0000000d56097227 */ /* 0x000fe200078e00ff */
[C-C-:B------:R-:W-:Y:S01]  /*0ae0*/  LOP3.LUT R104, R87.reuse, 0x8, R40.reuse, 0xfe, !PT ;  /* 0x0000000857687812 */ /* 0x140fe200078efe28 */
[----:B------:R-:W-:Y:S01]  /*0af0*/  STL [R1+0x300], R157 ;  /* 0x0003009d01007387 */ /* 0x000fe20000100800 */
[C---:B------:R-:W-:Y:S01]  /*0b00*/  LOP3.LUT R16, R87.reuse, 0xc, R40, 0xfe, !PT ;  /* 0x0000000c57107812 */ /* 0x040fe200078efe28 */
[----:B------:R-:W-:Y:S01]  /*0b10*/  IMAD.MOV R9, RZ, RZ, -R9 ;  /* 0x000000ffff097224 */ /* 0x000fe200078e0a09 */
[----:B------:R-:W-:Y:S01]  /*0b20*/  IABS R81, R104 ;  /* 0x0000006800517213 */ /* 0x000fe20000000000 */
[----:B------:R-:W-:Y:S01]  /*0b30*/  IMAD.MOV R8, RZ, RZ, -R8 ;  /* 0x000000ffff087224 */ /* 0x000fe200078e0a08 */
[----:B------:R-:W-:Y:S01]  /*0b40*/  STL [R1+0x304], R18 ;  /* 0x0003041201007387 */ /* 0x000fe20000100800 */
[----:B------:R-:W-:Y:S01]  /*0b50*/  IMAD R84, R4, R9, R13 ;  /* 0x0000000904547224 */ /* 0x000fe200078e020d */
[----:B------:R-:W-:Y:S01]  /*0b60*/  IABS R13, R17 ;  /* 0x00000011000d7213 */ /* 0x000fe20000000000 */
[----:B------:R-:W-:Y:S01]  /*0b70*/  IMAD.HI.U32 R2, R86, R85, RZ ;  /* 0x0000005556027227 */ /* 0x000fe200078e00ff */
[C---:B0-----:R-:W-:Y:S01]  /*0b80*/  LOP3.LUT R14, R87.reuse, 0x10, R40, 0xfe, !PT ;  /* 0x00000010570e7812 */ /* 0x041fe200078efe28 */
[----:B------:R-:W-:Y:S01]  /*0b90*/  STL [R1+0x310], R104 ;  /* 0x0003106801007387 */ /* 0x000fe20000100800 */
[----:B------:R-:W-:Y:S01]  /*0ba0*/  IABS R79, R16 ;  /* 0x00000010004f7213 */ /* 0x000fe20000000000 */
[----:B------:R-:W-:Y:S01]  /*0bb0*/  IMAD R83, R4, R8, R83 ;  /* 0x0000000804537224 */ /* 0x000fe200078e0253 */
[----:B------:R-:W-:Y:S01]  /*0bc0*/  IABS R15, R14 ;  /* 0x0000000e000f7213 */ /* 0x000fe20000000000 */
[----:B------:R-:W-:Y:S01]  /*0bd0*/  IMAD.MOV R10, RZ, RZ, -R2 ;  /* 0x000000ffff0a7224 */ /* 0x000fe200078e0a02 */
[----:B------:R-:W-:Y:S01]  /*0be0*/  STL [R1+0x37c], R17 ;  /* 0x00037c1101007387 */ /* 0x000fe20000100800 */
[----:B------:R-:W-:Y:S01]  /*0bf0*/  IMAD.HI.U32 R8, R86, R13, RZ ;  /* 0x0000000d56087227 */ /* 0x000fe200078e00ff */
[----:B------:R-:W-:Y:S01]  /*0c00*/  LOP3.LUT R106, R87, 0x18, R40, 0xfe, !PT ;  /* 0x00000018576a7812 */ /* 0x000fe200078efe28 */
[----:B------:R-:W-:Y:S01]  /*0c10*/  UIADD3 UR10, UPT, UPT, UR8, UR10, URZ ;  /* 0x0000000a080a7290 */ /* 0x000fe2000fffe0ff */
[----:B------:R-:W-:Y:S01]  /*0c20*/  STL [R1+0x378], R16 ;  /* 0x0003781001007387 */ /* 0x000fe20000100800 */
[----:B------:R-:W-:Y:S01]  /*0c30*/  IMAD.HI.U32 R2, R7, R11, R6 ;  /* 0x0000000b07027227 */ /* 0x000fe200078e0006 */
[----:B------:R-:W-:-:S02]  /*0c40*/  IABS R11, R18 ;  /* 0x00000012000b7213 */ /* 0x000fc40000000000 */
[----:B------:R0:W-:Y:S01]  /*0c50*/  STL [R1+0x374], R14 ;  /* 0x0003740e01007387 */ /* 0x0001e20000100800 */
[----:B------:R-:W-:Y:S01]  /*0c60*/  IMAD.MOV R8, RZ, RZ, -R8 ;  /* 0x000000ffff087224 */ /* 0x000fe200078e0a08 */
[C-C-:B------:R-:W-:Y:S01]  /*0c70*/  LOP3.LUT R107, R87.reuse, 0x14, R40.reuse, 0xfe, !PT ;  /* 0x00000014576b7812 */ /* 0x140fe200078efe28 */
[C---:B------:R-:W-:Y:S01]  /*0c80*/  IMAD.HI.U32 R9, R86.reuse, R79, RZ ;  /* 0x0000004f56097227 */ /* 0x040fe200078e00ff */
[----:B------:R-:W-:Y:S02]  /*0c90*/  IABS R75, R106 ;  /* 0x0000006a004b7213 */ /* 0x000fe40000000000 */
[C-C-:B------:R-:W-:Y:S01]  /*0ca0*/  LOP3.LUT R109, R87.reuse, 0x12, R40.reuse, 0xfe, !PT ;  /* 0x00000012576d7812 */ /* 0x140fe200078efe28 */
[----:B------:R-:W-:Y:S01]  /*0cb0*/  IMAD.HI.U32 R6, R86, R11, RZ ;  /* 0x0000000b56067227 */ /* 0x000fe200078e00ff */
[C-C-:B------:R-:W-:Y:S02]  /*0cc0*/  LOP3.LUT R12, R87.reuse, 0x1c, R40.reuse, 0xfe, !PT ;  /* 0x0000001c570c7812 */ /* 0x140fe400078efe28 */
[C-C-:B0-----:R-:W-:Y:S01]  /*0cd0*/  LOP3.LUT R14, R87.reuse, 0x1a, R40.reuse, 0xfe, !PT ;  /* 0x0000001a570e7812 */ /* 0x141fe200078efe28 */
[C---:B------:R-:W-:Y:S01]  /*0ce0*/  IMAD R80, R4.reuse, R8, R13 ;  /* 0x0000000804507224 */ /* 0x040fe200078e020d */
[----:B------:R-:W-:Y:S01]  /*0cf0*/  STL [R1+0x370], R109 ;  /* 0x0003706d01007387 */ /* 0x000fe20000100800 */
[----:B------:R-:W-:Y:S01]  /*0d00*/  IMAD R85, R4, R10, R85 ;  /* 0x0000000a04557224 */ /* 0x000fe200078e0255 */
[----:B------:R-:W-:Y:S01]  /*0d10*/  IABS R13, R14 ;  /* 0x0000000e000d7213 */ /* 0x000fe20000000000 */
[----:B------:R-:W-:Y:S01]  /*0d20*/  IMAD.MOV R9, RZ, RZ, -R9 ;  /* 0x000000ffff097224 */ /* 0x000fe200078e0a09 */
[----:B------:R-:W-:Y:S01]  /*0d30*/  IABS R77, R109 ;  /* 0x0000006d004d7213 */ /* 0x000fe20000000000 */
[----:B------:R-:W-:Y:S01]  /*0d40*/  IMAD.HI.U32 R10, R86, R15, RZ ;  /* 0x0000000f560a7227 */ /* 0x000fe200078e00ff */
[----:B------:R-:W-:Y:S01]  /*0d50*/  STL [R1+0x334], R107 ;  /* 0x0003346b01007387 */ /* 0x000fe20000100800 */
[----:B------:R-:W-:-:S02]  /*0d60*/  LOP3.LUT R16, R87, 0x20, R40, 0xfe, !PT ;  /* 0x0000002057107812 */ /* 0x000fc400078efe28 */
[----:B------:R-:W-:Y:S01]  /*0d70*/  IMAD.MOV R6, RZ, RZ, -R6 ;  /* 0x000000ffff067224 */ /* 0x000fe200078e0a06 */
[----:B------:R0:W-:Y:S01]  /*0d80*/  STL [R1+0x32c], R14 ;  /* 0x00032c0e01007387 */ /* 0x0001e20000100800 */
[----:B------:R-:W-:Y:S01]  /*0d90*/  IMAD.HI.U32 R7, R86, R81, RZ ;  /* 0x0000005156077227 */ /* 0x000fe200078e00ff */
[C---:B------:R-:W-:Y:S02]  /*0da0*/  LOP3.LUT R110, R87.reuse, 0x22, R40, 0xfe, !PT ;  /* 0x00000022576e7812 */ /* 0x040fe400078efe28 */
[----:B------:R-:W-:Y:S01]  /*0db0*/  STL [R1+0x330], R106 ;  /* 0x0003306a01007387 */ /* 0x000fe20000100800 */
[----:B------:R-:W-:Y:S01]  /*0dc0*/  IMAD R79, R4, R9, R79 ;  /* 0x00000009044f7224 */ /* 0x000fe200078e024f */
[----:B------:R-:W-:Y:S01]  /*0dd0*/  IABS R73, R12 ;  /* 0x0000000c00497213 */ /* 0x000fe20000000000 */
[----:B------:R-:W-:Y:S01]  /*0de0*/  IMAD.MOV R10, RZ, RZ, -R10 ;  /* 0x000000ffff0a7224 */ /* 0x000fe200078e0a0a */
[----:B------:R1:W-:Y:S01]  /*0df0*/  STL [R1+0x328], R12 ;  /* 0x0003280c01007387 */ /* 0x0003e20000100800 */
[----:B------:R-:W-:Y:S01]  /*0e00*/  IMAD.HI.U32 R9, R86, R13, RZ ;  /* 0x0000000d56097227 */ /* 0x000fe200078e00ff */
[----:B0-----:R-:W-:-:S02]  /*0e10*/  LOP3.LUT R14, R87, 0x28, R40, 0xfe, !PT ;  /* 0x00000028570e7812 */ /* 0x001fc400078efe28 */
[----:B------:R-:W-:Y:S01]  /*0e20*/  STL [R1+0x36c], R16 ;  /* 0x00036c1001007387 */ /* 0x000fe20000100800 */
[C---:B------:R-:W-:Y:S01]  /*0e30*/  IMAD R82, R4.reuse, R6, R11 ;  /* 0x0000000604527224 */ /* 0x040fe200078e020b */
[----:B------:R-:W-:Y:S01]  /*0e40*/  IABS R11, R107 ;  /* 0x0000006b000b7213 */ /* 0x000fe20000000000 */
[----:B------:R-:W-:Y:S01]  /*0e50*/  IMAD.MOV R7, RZ, RZ, -R7 ;  /* 0x000000ffff077224 */ /* 0x000fe200078e0a07 */
[----:B------:R-:W-:Y:S01]  /*0e60*/  IABS R69, R14 ;  /* 0x0000000e00457213 */ /* 0x000fe20000000000 */
[----:B------:R-:W-:Y:S01]  /*0e70*/  IMAD R78, R4, R10, R15 ;  /* 0x0000000a044e7224 */ /* 0x000fe200078e020f */
[C-C-:B------:R-:W-:Y:S01]  /*0e80*/  LOP3.LUT R15, R87.reuse, 0x24, R40.reuse, 0xfe, !PT ;  /* 0x00000024570f7812 */ /* 0x140fe200078efe28 */
[----:B------:R-:W-:Y:S01]  /*0e90*/  IMAD.MOV R9, RZ, RZ, -R9 ;  /* 0x000000ffff097224 */ /* 0x000fe200078e0a09 */
[C-C-:B-1----:R-:W-:Y:S01]  /*0ea0*/  LOP3.LUT R12, R87.reuse, 0x2a, R40.reuse, 0xfe, !PT ;  /* 0x0000002a570c7812 */ /* 0x142fe200078efe28 */
[----:B------:R-:W-:Y:S01]  /*0eb0*/  IMAD.HI.U32 R8, R86, R75, RZ ;  /* 0x0000004b56087227 */ /* 0x000fe200078e00ff */
[----:B------:R-:W-:Y:S01]  /*0ec0*/  LOP3.LUT R139, R87, 0x34, R40, 0xfe, !PT ;  /* 0x00000034578b7812 */ /* 0x000fe200078efe28 */
[----:B------:R-:W-:Y:S01]  /*0ed0*/  STL [R1+0x368], R110 ;  /* 0x0003686e01007387 */ /* 0x000fe20000100800 */
[----:B------:R-:W-:Y:S01]  /*0ee0*/  IABS R71, R110 ;  /* 0x0000006e00477213 */ /* 0x000fe20000000000 */
[----:B------:R-:W-:Y:S01]  /*0ef0*/  IMAD R81, R4, R7, R81 ;  /* 0x0000000704517224 */ /* 0x000fe200078e0251 */
[----:B------:R-:W-:Y:S01]  /*0f00*/  LOP3.LUT R133, R0, 0x40, RZ, 0xfc, !PT ;  /* 0x0000004000857812 */ /* 0x000fe200078efcff */
[----:B------:R-:W-:Y:S01]  /*0f10*/  IMAD.HI.U32 R7, R86, R11, RZ ;  /* 0x0000000b56077227 */ /* 0x000fe200078e00ff */
[----:B------:R0:W-:Y:S01]  /*0f20*/  STL [R1+0x364], R15 ;  /* 0x0003640f01007387 */ /* 0x0001e20000100800 */
[----:B------:R-:W-:-:S02]  /*0f30*/  LOP3.LUT R123, R0, 0x42, RZ, 0xfc, !PT ;  /* 0x00000042007b7812 */ /* 0x000fc400078efcff */
[----:B------:R-:W-:Y:S01]  /*0f40*/  IMAD R74, R4, R9, R13 ;  /* 0x00000009044a7224 */ /* 0x000fe200078e020d */
[----:B------:R-:W-:Y:S01]  /*0f50*/  IABS R13, R15 ;  /* 0x0000000f000d7213 */ /* 0x000fe20000000000 */
[----:B------:R-:W-:Y:S01]  /*0f60*/  IMAD.MOV R8, RZ, RZ, -R8 ;  /* 0x000000ffff087224 */ /* 0x000fe200078e0a08 */
[----:B------:R1:W-:Y:S01]  /*0f70*/  STL [R1+0x360], R14 ;  /* 0x0003600e01007387 */ /* 0x0003e20000100800 */
[----:B------:R-:W-:Y:S01]  /*0f80*/  IMAD.MOV R7, RZ, RZ, -R7 ;  /* 0x000000ffff077224 */ /* 0x000fe200078e0a07 */
[C-C-:B------:R-:W-:Y:S01]  /*0f90*/  LOP3.LUT R136, R87.reuse, 0x38, R40.reuse, 0xfe, !PT ;  /* 0x0000003857887812 */ /* 0x140fe200078efe28 */
[----:B------:R-:W-:Y:S01]  /*0fa0*/  IMAD.HI.U32 R6, R86, R77, RZ ;  /* 0x0000004d56067227 */ /* 0x000fe200078e00ff */
[----:B------:R2:W-:Y:S01]  /*0fb0*/  STL [R1+0x35c], R12 ;  /* 0x00035c0c01007387 */ /* 0x0005e20000100800 */
[----:B0-----:R-:W-:Y:S02]  /*0fc0*/  IABS R15, R12 ;  /* 0x0000000c000f7213 */ /* 0x001fe40000000000 */
[----:B------:R-:W-:Y:S01]  /*0fd0*/  IMAD R75, R4, R8, R75 ;  /* 0x00000008044b7224 */ /* 0x000fe200078e024b */
[C-C-:B------:R-:W-:Y:S01]  /*0fe0*/  LOP3.LUT R135, R87.reuse, 0x3a, R40.reuse, 0xfe, !PT ;  /* 0x0000003a57877812 */ /* 0x140fe200078efe28 */
[----:B------:R-:W-:Y:S01]  /*0ff0*/  IMAD.HI.U32 R8, R86, R13, RZ ;  /* 0x0000000d56087227 */ /* 0x000fe200078e00ff */
[----:B-1----:R-:W-:-:S02]  /*1000*/  LOP3.LUT R14, R87, 0x30, R40, 0xfe, !PT ;  /* 0x00000030570e7812 */ /* 0x002fc400078efe28 */
[----:B------:R-:W-:Y:S01]  /*1010*/  IABS R55, R123 ;  /* 0x0000007b00377213 */ /* 0x000fe20000000000 */
[----:B------:R-:W-:Y:S01]  /*1020*/  IMAD R76, R4, R7, R11 ;  /* 0x00000007044c7224 */ /* 0x000fe200078e020b */
[----:B------:R-:W-:Y:S01]  /*1030*/  IABS R11, R16 ;  /* 0x00000010000b7213 */ /* 0x000fe20000000000 */
[----:B------:R-:W-:Y:S01]  /*1040*/  IMAD.MOV R6, RZ, RZ, -R6 ;  /* 0x000000ffff067224 */ /* 0x000fe200078e0a06 */
[C---:B--2---:R-:W-:Y:S01]  /*1050*/  LOP3.LUT R12, R87.reuse, 0x32, R40, 0xfe, !PT ;  /* 0x00000032570c7812 */ /* 0x044fe200078efe28 */
[----:B------:R-:W-:Y:S01]  /*1060*/  IMAD.MOV R8, RZ, RZ, -R8 ;  /* 0x000000ffff087224 */ /* 0x000fe200078e0a08 */
[C-C-:B------:R-:W-:Y:S01]  /*1070*/  LOP3.LUT R16, R87.reuse, 0x2c, R40.reuse, 0xfe, !PT ;  /* 0x0000002c57107812 */ /* 0x140fe200078efe28 */
[----:B------:R-:W-:Y:S01]  /*1080*/  IMAD.HI.U32 R9, R86, R69, RZ ;  /* 0x0000004556097227 */ /* 0x000fe200078e00ff */
[----:B------:R-:W-:Y:S02]  /*1090*/  IABS R61, R12 ;  /* 0x0000000c003d7213 */ /* 0x000fe40000000000 */
[----:B------:R-:W-:Y:S01]  /*10a0*/  IABS R65, R16 ;  /* 0x0000001000417213 */ /* 0x000fe20000000000 */
[----:B------:R-:W-:Y:S01]  /*10b0*/  IMAD R77, R4, R6, R77 ;  /* 0x00000006044d7224 */ /* 0x000fe200078e024d */
[----:B------:R-:W-:Y:S01]  /*10c0*/  IABS R59, R136 ;  /* 0x00000088003b7213 */ /* 0x000fe20000000000 */
[----:B------:R-:W-:Y:S01]  /*10d0*/  IMAD.HI.U32 R6, R86, R11, RZ ;  /* 0x0000000b56067227 */ /* 0x000fe200078e00ff */
[----:B------:R-:W-:Y:S01]  /*10e0*/  LOP3.LUT R134, R87, 0x3c, R40, 0xfe, !PT ;  /* 0x0000003c57867812 */ /* 0x000fe200078efe28 */
[----:B------:R-:W-:Y:S01]  /*10f0*/  STL [R1+0x358], R16 ;  /* 0x0003581001007387 */ /* 0x000fe20000100800 */
[----:B------:R-:W-:Y:S01]  /*1100*/  LOP3.LUT R122, R0, 0x50, RZ, 0xfc, !PT ;  /* 0x00000050007a7812 */ /* 0x000fe200078efcff */
[----:B------:R-:W-:Y:S01]  /*1110*/  IMAD R70, R4, R8, R13 ;  /* 0x0000000804467224 */ /* 0x000fe200078e020d */
[----:B------:R-:W-:Y:S01]  /*1120*/  IABS R13, R139 ;  /* 0x0000008b000d7213 */ /* 0x000fe20000000000 */
[----:B------:R-:W-:Y:S01]  /*1130*/  IMAD.MOV R9, RZ, RZ, -R9 ;  /* 0x000000ffff097224 */ /* 0x000fe200078e0a09 */
[----:B------:R-:W-:Y:S01]  /*1140*/  LOP3.LUT R132, R0, 0x44, RZ, 0xfc, !PT ;  /* 0x0000004400847812 */ /* 0x000fe200078efcff */
[----:B------:R-:W-:Y:S01]  /*1150*/  IMAD.MOV R6, RZ, RZ, -R6 ;  /* 0x000000ffff067224 */ /* 0x000fe200078e0a06 */
[----:B------:R-:W-:Y:S01]  /*1160*/  IABS R57, R134 ;  /* 0x0000008600397213 */ /* 0x000fe20000000000 */
[----:B------:R-:W-:Y:S01]  /*1170*/  IMAD.HI.U32 R7, R86, R71, RZ ;  /* 0x0000004756077227 */ /* 0x000fe200078e00ff */
[C---:B------:R-:W-:Y:S01]  /*1180*/  LOP3.LUT R130, R0.reuse, 0x4c, RZ, 0xfc, !PT ;  /* 0x0000004c00827812 */ /* 0x040fe200078efcff */
[----:B------:R-:W-:Y:S01]  /*1190*/  STL [R1+0x354], R14 ;  /* 0x0003540e01007387 */ /* 0x000fe20000100800 */
[----:B------:R-:W-:Y:S01]  /*11a0*/  LOP3.LUT R105, R0, 0x4a, RZ, 0xfc, !PT ;  /* 0x0000004a00697812 */ /* 0x000fe200078efcff */
[----:B------:R-:W-:Y:S01]  /*11b0*/  IMAD R69, R4, R9, R69 ;  /* 0x0000000904457224 */ /* 0x000fe200078e0245 */
[----:B------:R-:W-:Y:S01]  /*11c0*/  IABS R49, R130 ;  /* 0x0000008200317213 */ /* 0x000fe20000000000 */
[----:B------:R-:W-:Y:S01]  /*11d0*/  IMAD.HI.U32 R9, R86, R13, RZ ;  /* 0x0000000d56097227 */ /* 0x000fe200078e00ff */
[C---:B------:R-:W-:Y:S01]  /*11e0*/  LOP3.LUT R113, R0.reuse, 0x52, RZ, 0xfc, !PT ;  /* 0x0000005200717812 */ /* 0x040fe200078efcff */
[----:B------:R0:W-:Y:S01]  /*11f0*/  STL [R1+0x350], R12 ;  /* 0x0003500c01007387 */ /* 0x0001e20000100800 */
[----:B------:R-:W-:Y:S01]  /*1200*/  LOP3.LUT R131, R0, 0x48, RZ, 0xfc, !PT ;  /* 0x0000004800837812 */ /* 0x000fe200078efcff */
[----:B------:R-:W-:Y:S01]  /*1210*/  IMAD R72, R4, R6, R11 ;  /* 0x0000000604487224 */ /* 0x000fe200078e020b */
[----:B------:R-:W-:Y:S01]  /*1220*/  IABS R11, R14 ;  /* 0x0000000e000b7213 */ /* 0x000fe20000000000 */
[----:B------:R-:W-:Y:S01]  /*1230*/  IMAD.HI.U32 R10, R86, R73, RZ ;  /* 0x00000049560a7227 */ /* 0x000fe200078e00ff */
[----:B------:R-:W-:Y:S01]  /*1240*/  IABS R47, R113 ;  /* 0x00000071002f7213 */ /* 0x000fe20000000000 */
[----:B------:R-:W-:Y:S01]  /*1250*/  STL [R1+0x348], R139 ;  /* 0x0003488b01007387 */ /* 0x000fe20000100800 */
[C---:B------:R-:W-:Y:S01]  /*1260*/  LOP3.LUT R128, R0.reuse, 0x5a, RZ, 0xfc, !PT ;  /* 0x0000005a00807812 */ /* 0x040fe200078efcff */
[----:B------:R-:W-:Y:S01]  /*1270*/  IMAD.MOV R7, RZ, RZ, -R7 ;  /* 0x000000ffff077224 */ /* 0x000fe200078e0a07 */
[----:B------:R-:W-:Y:S01]  /*1280*/  IABS R53, R131 ;  /* 0x0000008300357213 */ /* 0x000fe20000000000 */
[----:B------:R-:W-:Y:S01]  /*1290*/  IMAD.MOV R9, RZ, RZ, -R9 ;  /* 0x000000ffff097224 */ /* 0x000fe200078e0a09 */
[----:B------:R-:W-:Y:S01]  /*12a0*/  LOP3.LUT R127, R0, 0x60, RZ, 0xfc, !PT ;  /* 0x00000060007f7812 */ /* 0x000fe200078efcff */
[----:B------:R-:W-:Y:S01]  /*12b0*/  IMAD.HI.U32 R8, R86, R61, RZ ;  /* 0x0000003d56087227 */ /* 0x000fe200078e00ff */
[C---:B------:R-:W-:Y:S01]  /*12c0*/  LOP3.LUT R108, R0.reuse, 0x54, RZ, 0xfc, !PT ;  /* 0x00000054006c7812 */ /* 0x040fe200078efcff */
[----:B------:R-:W-:Y:S01]  /*12d0*/  STL [R1+0x344], R136 ;  /* 0x0003448801007387 */ /* 0x000fe20000100800 */
[C---:B------:R-:W-:Y:S01]  /*12e0*/  LOP3.LUT R111, R0.reuse, 0x5c, RZ, 0xfc, !PT ;  /* 0x0000005c006f7812 */ /* 0x040fe200078efcff */
[----:B------:R-:W-:Y:S01]  /*12f0*/  IMAD.MOV R10, RZ, RZ, -R10 ;  /* 0x000000ffff0a7224 */ /* 0x000fe200078e0a0a */
[----:B------:R-:W-:Y:S01]  /*1300*/  LOP3.LUT R124, R0, 0x6c, RZ, 0xfc, !PT ;  /* 0x0000006c007c7812 */ /* 0x000fe200078efcff */
[----:B------:R-:W-:Y:S01]  /*1310*/  IMAD R71, R4, R7, R71 ;  /* 0x0000000704477224 */ /* 0x000fe200078e0247 */
[----:B------:R-:W-:Y:S01]  /*1320*/  IABS R43, R111 ;  /* 0x0000006f002b7213 */ /* 0x000fe20000000000 */
[----:B------:R-:W-:Y:S01]  /*1330*/  IMAD.HI.U32 R7, R86, R11, RZ ;  /* 0x0000000b56077227 */ /* 0x000fe200078e00ff */
[C---:B------:R-:W-:Y:S01]  /*1340*/  LOP3.LUT R129, R0.reuse, 0x58, RZ, 0xfc, !PT ;  /* 0x0000005800817812 */ /* 0x040fe200078efcff */
[----:B------:R-:W-:Y:S01]  /*1350*/  STL [R1+0x340], R135 ;  /* 0x0003408701007387 */ /* 0x000fe20000100800 */
[----:B------:R-:W-:Y:S01]  /*1360*/  LOP3.LUT R125, R0, 0x6a, RZ, 0xfc, !PT ;  /* 0x0000006a007d7812 */ /* 0x000fe200078efcff */
[C---:B------:R-:W-:Y:S01]  /*1370*/  IMAD R60, R4.reuse, R9, R13 ;  /* 0x00000009043c7224 */ /* 0x040fe200078e020d */
[----:B------:R-:W-:Y:S01]  /*1380*/  IABS R13, R133 ;  /* 0x00000085000d7213 */ /* 0x000fe20000000000 */
[----:B------:R-:W-:Y:S01]  /*1390*/  IMAD.MOV R8, RZ, RZ, -R8 ;  /* 0x000000ffff087224 */ /* 0x000fe200078e0a08 */
[----:B------:R-:W-:Y:S01]  /*13a0*/  IABS R45, R129 ;  /* 0x00000081002d7213 */ /* 0x000fe20000000000 */
[----:B------:R-:W-:Y:S01]  /*13b0*/  IMAD R73, R4, R10, R73 ;  /* 0x0000000a04497224 */ /* 0x000fe200078e0249 */
[----:B------:R-:W-:Y:S01]  /*13c0*/  LOP3.LUT R138, R0, 0x68, RZ, 0xfc, !PT ;  /* 0x00000068008a7812 */ /* 0x000fe200078efcff */
[----:B------:R-:W-:Y:S01]  /*13d0*/  IMAD.HI.U32 R10, R86, R15, RZ ;  /* 0x0000000f560a7227 */ /* 0x000fe200078e00ff */
[----:B------:R-:W-:Y:S01]  /*13e0*/  IABS R37, R125 ;  /* 0x0000007d00257213 */ /* 0x000fe20000000000 */
[----:B------:R-:W-:Y:S01]  /*13f0*/  STL [R1+0x33c], R134 ;  /* 0x00033c8601007387 */ /* 0x000fe20000100800 */
[C---:B------:R-:W-:Y:S01]  /*1400*/  LOP3.LUT R112, R0.reuse, 0x64, RZ, 0xfc, !PT ;  /* 0x0000006400707812 */ /* 0x040fe200078efcff */
[----:B------:R-:W-:Y:S01]  /*1410*/  IMAD.MOV R7, RZ, RZ, -R7 ;  /* 0x000000ffff077224 */ /* 0x000fe200078e0a07 */
[----:B------:R-:W-:Y:S01]  /*1420*/  LOP3.LUT R156, R0, 0x78, RZ, 0xfc, !PT ;  /* 0x00000078009c7812 */ /* 0x000fe200078efcff */
[----:B------:R-:W-:Y:S01]  /*1430*/  IMAD.HI.U32 R6, R86, R65, RZ ;  /* 0x0000004156067227 */ /* 0x000fe200078e00ff */
[----:B------:R-:W-:Y:S01]  /*1440*/  STL [R1+0x338], R133 ;  /* 0x0003388501007387 */ /* 0x000fe20000100800 */
[----:B------:R-:W-:-:S02]  /*1450*/  IABS R39, R112 ;  /* 0x0000007000277213 */ /* 0x000fc40000000000 */
[----:B------:R-:W-:Y:S01]  /*1460*/  IMAD R61, R4, R8, R61 ;  /* 0x00000008043d7224 */ /* 0x000fe200078e023d */
[----:B------:R-:W-:Y:S01]  /*1470*/  STL [R1+0x450], R123 ;  /* 0x0004507b01007387 */ /* 0x000fe20000100800 */
[----:B------:R-:W-:Y:S01]  /*1480*/  IMAD.HI.U32 R8, R86, R13, RZ ;  /* 0x0000000d56087227 */ /* 0x000fe200078e00ff */
[C---:B------:R-:W-:Y:S02]  /*1490*/  LOP3.LUT R126, R0.reuse, 0x62, RZ, 0xfc, !PT ;  /* 0x00000062007e7812 */ /* 0x040fe400078efcff */
[----:B------:R-:W-:Y:S01]  /*14a0*/  STL [R1+0x464], R132 ;  /* 0x0004648401007387 */ /* 0x000fe20000100800 */
[----:B------:R-:W-:Y:S01]  /*14b0*/  IMAD.MOV R10, RZ, RZ, -R10 ;  /* 0x000000ffff0a7224 */ /* 0x000fe200078e0a0a */
[----:B------:R-:W-:Y:S01]  /*14c0*/  LOP3.LUT R120, R0, 0x74, RZ, 0xfc, !PT ;  /* 0x0000007400787812 */ /* 0x000fe200078efcff */
[C---:B------:R-:W-:Y:S01]  /*14d0*/  IMAD R64, R4.reuse, R7, R11 ;  /* 0x0000000704407224 */ /* 0x040fe200078e020b */
[----:B------:R-:W-:Y:S01]  /*14e0*/  IABS R11, R135 ;  /* 0x00000087000b7213 */ /* 0x000fe20000000000 */
[----:B------:R-:W-:Y:S01]  /*14f0*/  IMAD.MOV R6, RZ, RZ, -R6 ;  /* 0x000000ffff067224 */ /* 0x000fe200078e0a06 */
[----:B------:R-:W-:Y:S01]  /*1500*/  STL [R1+0x474], R131 ;  /* 0x0004748301007387 */ /* 0x000fe20000100800 */
[----:B------:R-:W-:Y:S01]  /*1510*/  IMAD.MOV R8, RZ, RZ, -R8 ;  /* 0x000000ffff087224 */ /* 0x000fe200078e0a08 */
[----:B------:R-:W-:Y:S01]  /*1520*/  IABS R41, R126 ;  /* 0x0000007e00297213 */ /* 0x000fe20000000000 */
[----:B------:R-:W-:Y:S01]  /*1530*/  IMAD R68, R4, R10, R15 ;  /* 0x0000000a04447224 */ /* 0x000fe200078e020f */
[----:B------:R-:W-:Y:S01]  /*1540*/  IABS R15, R132 ;  /* 0x00000084000f7213 */ /* 0x000fe20000000000 */
[----:B------:R-:W-:Y:S01]  /*1550*/  IMAD.HI.U32 R9, R86, R55, RZ ;  /* 0x0000003756097227 */ /* 0x000fe200078e00ff */
[----:B------:R-:W-:Y:S01]  /*1560*/  STL [R1+0x470], R105 ;  /* 0x0004706901007387 */ /* 0x000fe20000100800 */
[----:B------:R-:W-:-:S02]  /*1570*/  LOP3.LUT R121, R0, 0x72, RZ, 0xfc, !PT ;  /* 0x0000007200797812 */ /* 0x000fc400078efcff */
[----:B------:R-:W-:Y:S01]  /*1580*/  IMAD.HI.U32 R10, R86, R59, RZ ;  /* 0x0000003b560a7227 */ /* 0x000fe200078e00ff */
[----:B------:R-:W-:Y:S01]  /*1590*/  STL [R1+0x46c], R130 ;  /* 0x00046c8201007387 */ /* 0x000fe20000100800 */
[----:B------:R-:W-:Y:S02]  /*15a0*/  IABS R33, R120 ;  /* 0x0000007800217213 */ /* 0x000fe40000000000 */
[----:B------:R-:W-:Y:S01]  /*15b0*/  IMAD R65, R4, R6, R65 ;  /* 0x0000000604417224 */ /* 0x000fe200078e0241 */
[----:B------:R-:W-:Y:S01]  /*15c0*/  STL [R1+0x468], R122 ;  /* 0x0004687a01007387 */ /* 0x000fe20000100800 */
[----:B------:R-:W-:Y:S01]  /*15d0*/  IMAD.HI.U32 R6, R86, R11, RZ ;  /* 0x0000000b56067227 */ /* 0x000fe200078e00ff */
[----:B------:R-:W-:Y:S02]  /*15e0*/  LOP3.LUT R137, R0, 0x70, RZ, 0xfc, !PT ;  /* 0x0000007000897812 */ /* 0x000fe400078efcff */
[----:B------:R-:W-:Y:S01]  /*15f0*/  STL [R1+0x460], R113 ;  /* 0x0004607101007387 */ /* 0x000fe20000100800 */
[----:B------:R-:W-:Y:S01]  /*1600*/  IMAD R56, R4, R8, R13 ;  /* 0x0000000804387224 */ /* 0x000fe200078e020d */
[----:B------:R-:W-:Y:S01]  /*1610*/  IABS R13, R122 ;  /* 0x0000007a000d7213 */ /* 0x000fe20000000000 */
[----:B------:R-:W-:Y:S01]  /*1620*/  IMAD.MOV R9, RZ, RZ, -R9 ;  /* 0x000000ffff097224 */ /* 0x000fe200078e0a09 */
[----:B------:R-:W-:Y:S01]  /*1630*/  STL [R1+0x45c], R108 ;  /* 0x00045c6c01007387 */ /* 0x000fe20000100800 */
[----:B------:R-:W-:Y:S01]  /*1640*/  IMAD.MOV R10, RZ, RZ, -R10 ;  /* 0x000000ffff0a7224 */ /* 0x000fe200078e0a0a */
[----:B------:R-:W-:Y:S01]  /*1650*/  LOP3.LUT R117, R0, 0x82, RZ, 0xfc, !PT ;  /* 0x0000008200757812 */ /* 0x000fe200078efcff */
[----:B------:R-:W-:Y:S01]  /*1660*/  IMAD.MOV R6, RZ, RZ, -R6 ;  /* 0x000000ffff067224 */ /* 0x000fe200078e0a06 */
[----:B------:R-:W-:Y:S01]  /*1670*/  STL [R1+0x458], R129 ;  /* 0x0004588101007387 */ /* 0x000fe20000100800 */
[----:B------:R-:W-:Y:S01]  /*1680*/  IMAD.HI.U32 R7, R86, R57, RZ ;  /* 0x0000003956077227 */ /* 0x000fe200078e00ff */
[----:B------:R-:W-:-:S02]  /*1690*/  IABS R35, R137 ;  /* 0x0000008900237213 */ /* 0x000fc40000000000 */
[----:B------:R-:W-:Y:S01]  /*16a0*/  STL [R1+0x454], R128 ;  /* 0x0004548001007387 */ /* 0x000fe20000100800 */
[----:B------:R-:W-:Y:S01]  /*16b0*/  IMAD R55, R4, R9, R55 ;  /* 0x0000000904377224 */ /* 0x000fe200078e0237 */
[----:B------:R-:W-:Y:S01]  /*16c0*/  LOP3.LUT R119, R0, 0x7a, RZ, 0xfc, !PT ;  /* 0x0000007a00777812 */ /* 0x000fe200078efcff */
[----:B------:R-:W-:Y:S01]  /*16d0*/  IMAD R59, R4, R10, R59 ;  /* 0x0000000a043b7224 */ /* 0x000fe200078e023b */
[----:B------:R-:W-:Y:S01]  /*16e0*/  STL [R1+0x44c], R111 ;  /* 0x00044c6f01007387 */ /* 0x000fe20000100800 */
[----:B------:R-:W-:Y:S01]  /*16f0*/  IMAD.HI.U32 R9, R86, R13, RZ ;  /* 0x0000000d56097227 */ /* 0x000fe200078e00ff */
[----:B------:R-:W-:Y:S02]  /*1700*/  LOP3.LUT R118, R0, 0x7c, RZ, 0xfc, !PT ;  /* 0x0000007c00767812 */ /* 0x000fe400078efcff */
[----:B------:R-:W-:Y:S01]  /*1710*/  STL [R1+0x448], R127 ;  /* 0x0004487f01007387 */ /* 0x000fe20000100800 */
[----:B------:R-:W-:Y:S01]  /*1720*/  IMAD.HI.U32 R10, R86, R15, RZ ;  /* 0x0000000f560a7227 */ /* 0x000fe200078e00ff */
[----:B------:R-:W-:-:S02]  /*1730*/  LOP3.LUT R116, R0, 0x84, RZ, 0xfc, !PT ;  /* 0x0000008400747812 */ /* 0x000fc400078efcff */
        /* <DEDUP_REMOVED lines=13> */
[----:B0-----:R-:W-:Y:S01]  /*1810*/  LOP3.LUT R12, R0, 0x88, RZ, 0xfc, !PT ;  /* 0x00000088000c7812 */ /* 0x001fe200078efcff */
[----:B------:R-:W-:Y:S01]  /*1820*/  IMAD.HI.U32 R7, R86, R11, RZ ;  /* 0x0000000b56077227 */ /* 0x000fe200078e00ff */
[----:B------:R-:W-:Y:S01]  /*1830*/  STL [R1+0x434], R124 ;  /* 0x0004347c01007387 */ /* 0x000fe20000100800 */
[----:B------:R-:W-:Y:S02]  /*1840*/  IABS R27, R116 ;  /* 0x00000074001b7213 */ /* 0x000fe40000000000 */
[C---:B------:R-:W-:Y:S01]  /*1850*/  IMAD R48, R4.reuse, R9, R13 ;  /* 0x0000000904307224 */ /* 0x040fe200078e020d */
[----:B------:R-:W-:Y:S01]  /*1860*/  IABS R13, R128 ;  /* 0x00000080000d7213 */ /* 0x000fe20000000000 */
[----:B------:R-:W-:Y:S01]  /*1870*/  IMAD R54, R4, R10, R15 ;  /* 0x0000000a04367224 */ /* 0x000fe200078e020f */
[----:B------:R-:W-:Y:S01]  /*1880*/  IABS R15, R127 ;  /* 0x0000007f000f7213 */ /* 0x000fe20000000000 */
[----:B------:R-:W-:Y:S01]  /*1890*/  IMAD.MOV R8, RZ, RZ, -R8 ;  /* 0x000000ffff087224 */ /* 0x000fe200078e0a08 */
[----:B------:R-:W-:Y:S01]  /*18a0*/  STL [R1+0x4cc], R137 ;  /* 0x0004cc8901007387 */ /* 0x000fe20000100800 */
[----:B------:R-:W-:Y:S01]  /*18b0*/  IMAD.HI.U32 R10, R86, R47, RZ ;  /* 0x0000002f560a7227 */ /* 0x000fe200078e00ff */
[----:B------:R-:W-:-:S02]  /*18c0*/  LOP3.LUT R154, R0, 0x8a, RZ, 0xfc, !PT ;  /* 0x0000008a009a7812 */ /* 0x000fc400078efcff */
[----:B------:R-:W-:Y:S01]  /*18d0*/  STL [R1+0x4d0], R121 ;  /* 0x0004d07901007387 */ /* 0x000fe20000100800 */
[----:B------:R-:W-:Y:S01]  /*18e0*/  IMAD.MOV R7, RZ, RZ, -R7 ;  /* 0x000000ffff077224 */ /* 0x000fe200078e0a07 */
[----:B------:R-:W-:Y:S01]  /*18f0*/  IABS R29, R155 ;  /* 0x0000009b001d7213 */ /* 0x000fe20000000000 */
[----:B------:R-:W-:Y:S01]  /*1900*/  IMAD.HI.U32 R6, R86, R53, RZ ;  /* 0x0000003556067227 */ /* 0x000fe200078e00ff */
[----:B------:R-:W-:Y:S01]  /*1910*/  STL [R1+0x4e0], R120 ;  /* 0x0004e07801007387 */ /* 0x000fe20000100800 */
[----:B------:R-:W-:Y:S02]  /*1920*/  LOP3.LUT R115, R0, 0x8c, RZ, 0xfc, !PT ;  /* 0x0000008c00737812 */ /* 0x000fe400078efcff */
[----:B------:R-:W-:Y:S01]  /*1930*/  IMAD R49, R4, R8, R49 ;  /* 0x0000000804317224 */ /* 0x000fe200078e0231 */
[----:B------:R-:W-:Y:S01]  /*1940*/  STL [R1+0x4dc], R156 ;  /* 0x0004dc9c01007387 */ /* 0x000fe20000100800 */
[----:B------:R-:W-:Y:S01]  /*1950*/  IMAD.MOV R10, RZ, RZ, -R10 ;  /* 0x000000ffff0a7224 */ /* 0x000fe200078e0a0a */
[----:B------:R-:W-:Y:S01]  /*1960*/  LOP3.LUT R114, R0, 0x90, RZ, 0xfc, !PT ;  /* 0x0000009000727812 */ /* 0x000fe200078efcff */
[----:B------:R-:W-:Y:S01]  /*1970*/  IMAD.HI.U32 R8, R86, R13, RZ ;  /* 0x0000000d56087227 */ /* 0x000fe200078e00ff */
[----:B------:R-:W-:Y:S01]  /*1980*/  STL [R1+0x4e4], R119 ;  /* 0x0004e47701007387 */ /* 0x000fe20000100800 */
[----:B------:R-:W-:-:S02]  /*1990*/  LOP3.LUT R153, R0, 0x94, RZ, 0xfc, !PT ;  /* 0x0000009400997812 */ /* 0x000fc400078efcff */
[C---:B------:R-:W-:Y:S01]  /*19a0*/  IMAD R52, R4.reuse, R7, R11 ;  /* 0x0000000704347224 */ /* 0x040fe200078e020b */
[----:B------:R-:W-:Y:S01]  /*19b0*/  IABS R11, R108 ;  /* 0x0000006c000b7213 */ /* 0x000fe20000000000 */
[----:B------:R-:W-:Y:S01]  /*19c0*/  IMAD.MOV R6, RZ, RZ, -R6 ;  /* 0x000000ffff067224 */ /* 0x000fe200078e0a06 */
[----:B------:R-:W-:Y:S01]  /*19d0*/  STL [R1+0x4ec], R118 ;  /* 0x0004ec7601007387 */ /* 0x000fe20000100800 */
[----:B------:R-:W-:Y:S01]  /*19e0*/  IMAD R47, R4, R10, R47 ;  /* 0x0000000a042f7224 */ /* 0x000fe200078e022f */
[----:B------:R-:W-:Y:S01]  /*19f0*/  IABS R25, R154 ;  /* 0x0000009a00197213 */ /* 0x000fe20000000000 */
[----:B------:R-:W-:Y:S01]  /*1a00*/  IMAD.MOV R8, RZ, RZ, -R8 ;  /* 0x000000ffff087224 */ /* 0x000fe200078e0a08 */
[----:B------:R-:W-:Y:S01]  /*1a10*/  STL [R1+0x4f8], R155 ;  /* 0x0004f89b01007387 */ /* 0x000fe20000100800 */
[----:B------:R-:W-:Y:S01]  /*1a20*/  IMAD.HI.U32 R10, R86, R15, RZ ;  /* 0x0000000f560a7227 */ /* 0x000fe200078e00ff */
[----:B------:R-:W-:Y:S02]  /*1a30*/  LOP3.LUT R16, R0, 0x98, RZ, 0xfc, !PT ;  /* 0x0000009800107812 */ /* 0x000fe400078efcff */
[----:B------:R-:W-:Y:S01]  /*1a40*/  STL [R1+0x4f4], R117 ;  /* 0x0004f47501007387 */ /* 0x000fe20000100800 */
[----:B------:R-:W-:Y:S01]  /*1a50*/  IMAD R53, R4, R6, R53 ;  /* 0x0000000604357224 */ /* 0x000fe200078e0235 */
[----:B------:R-:W-:Y:S01]  /*1a60*/  LOP3.LUT R14, R0, 0x9c, RZ, 0xfc, !PT ;  /* 0x0000009c000e7812 */ /* 0x000fe200078efcff */
[----:B------:R-:W-:Y:S01]  /*1a70*/  IMAD.HI.U32 R6, R86, R11, RZ ;  /* 0x0000000b56067227 */ /* 0x000fe200078e00ff */
[----:B------:R0:W-:Y:S01]  /*1a80*/  STL [R1+0x4e8], R12 ;  /* 0x0004e80c01007387 */ /* 0x0001e20000100800 */
[----:B------:R-:W-:-:S02]  /*1a90*/  IABS R23, R114 ;  /* 0x0000007200177213 */ /* 0x000fc40000000000 */
[----:B------:R-:W-:Y:S01]  /*1aa0*/  IMAD R44, R4, R8, R13 ;  /* 0x00000008042c7224 */ /* 0x000fe200078e020d */
[----:B------:R-:W-:Y:S01]  /*1ab0*/  IABS R13, R124 ;  /* 0x0000007c000d7213 */ /* 0x000fe20000000000 */
[----:B------:R-:W-:Y:S01]  /*1ac0*/  IMAD.MOV R10, RZ, RZ, -R10 ;  /* 0x000000ffff0a7224 */ /* 0x000fe200078e0a0a */
[----:B------:R-:W-:Y:S01]  /*1ad0*/  STL [R1+0x4f0], R116 ;  /* 0x0004f07401007387 */ /* 0x000fe20000100800 */
[----:B------:R-:W-:Y:S01]  /*1ae0*/  IMAD.HI.U32 R9, R86, R43, RZ ;  /* 0x0000002b56097227 */ /* 0x000fe200078e00ff */
[C---:B------:R-:W-:Y:S02]  /*1af0*/  LOP3.LUT R152, R0.reuse, 0xa2, RZ, 0xfc, !PT ;  /* 0x000000a200987812 */ /* 0x040fe400078efcff */
[----:B------:R-:W-:Y:S01]  /*1b00*/  STL [R1+0x4d8], R154 ;  /* 0x0004d89a01007387 */ /* 0x000fe20000100800 */
[----:B------:R-:W-:Y:S01]  /*1b10*/  IMAD.MOV R6, RZ, RZ, -R6 ;  /* 0x000000ffff067224 */ /* 0x000fe200078e0a06 */
[----:B------:R-:W-:Y:S01]  /*1b20*/  LOP3.LUT R63, R0, 0xa4, RZ, 0xfc, !PT ;  /* 0x000000a4003f7812 */ /* 0x000fe200078efcff */
[----:B------:R-:W-:Y:S01]  /*1b30*/  IMAD R42, R4, R10, R15 ;  /* 0x0000000a042a7224 */ /* 0x000fe200078e020f */
[----:B------:R-:W-:Y:S01]  /*1b40*/  IABS R15, R12 ;  /* 0x0000000c000f7213 */ /* 0x000fe20000000000 */
[----:B------:R-:W-:Y:S01]  /*1b50*/  IMAD.MOV R9, RZ, RZ, -R9 ;  /* 0x000000ffff097224 */ /* 0x000fe200078e0a09 */
[----:B0-----:R-:W-:Y:S01]  /*1b60*/  LOP3.LUT R12, R0, 0x92, RZ, 0xfc, !PT ;  /* 0x00000092000c7812 */ /* 0x001fe200078efcff */
[----:B------:R-:W-:Y:S01]  /*1b70*/  IMAD.HI.U32 R10, R86, R13, RZ ;  /* 0x0000000d560a7227 */ /* 0x000fe200078e00ff */
[----:B------:R-:W-:Y:S01]  /*1b80*/  STL [R1+0x4d4], R115 ;  /* 0x0004d47301007387 */ /* 0x000fe20000100800 */
[----:B------:R-:W-:-:S02]  /*1b90*/  LOP3.LUT R62, R0, 0xa8, RZ, 0xfc, !PT ;  /* 0x000000a8003e7812 */ /* 0x000fc400078efcff */
[----:B------:R-:W-:Y:S01]  /*1ba0*/  IMAD R46, R4, R6, R11 ;  /* 0x00000006042e7224 */ /* 0x000fe200078e020b */
[----:B------:R-:W-:Y:S01]  /*1bb0*/  IABS R11, R138 ;  /* 0x0000008a000b7213 */ /* 0x000fe20000000000 */
[----:B------:R-:W-:Y:S01]  /*1bc0*/  IMAD.HI.U32 R7, R86, R45, RZ ;  /* 0x0000002d56077227 */ /* 0x000fe200078e00ff */
[----:B------:R0:W-:Y:S01]  /*1bd0*/  STL [R1+0x4c4], R12 ;  /* 0x0004c40c01007387 */ /* 0x0001e20000100800 */
[----:B------:R-:W-:Y:S02]  /*1be0*/  IABS R21, R153 ;  /* 0x0000009900157213 */ /* 0x000fe40000000000 */
[----:B------:R-:W-:Y:S01]  /*1bf0*/  IMAD R43, R4, R9, R43 ;  /* 0x00000009042b7224 */ /* 0x000fe200078e022b */
[----:B------:R-:W-:Y:S01]  /*1c00*/  STL [R1+0x4c8], R114 ;  /* 0x0004c87201007387 */ /* 0x000fe20000100800 */
[----:B------:R-:W-:Y:S01]  /*1c10*/  IMAD.MOV R10, RZ, RZ, -R10 ;  /* 0x000000ffff0a7224 */ /* 0x000fe200078e0a0a */
[----:B------:R-:W-:Y:S01]  /*1c20*/  LOP3.LUT R88, R0, 0xb0, RZ, 0xfc, !PT ;  /* 0x000000b000587812 */ /* 0x000fe200078efcff */
[----:B------:R-:W-:Y:S01]  /*1c30*/  IMAD.HI.U32 R9, R86, R37, RZ ;  /* 0x0000002556097227 */ /* 0x000fe200078e00ff */
[----:B------:R-:W-:Y:S01]  /*1c40*/  STL [R1+0x4c0], R153 ;  /* 0x0004c09901007387 */ /* 0x000fe20000100800 */
[----:B------:R-:W-:-:S02]  /*1c50*/  LOP3.LUT R66, R0, 0xb4, RZ, 0xfc, !PT ;  /* 0x000000b400427812 */ /* 0x000fc400078efcff */
[----:B------:R-:W-:Y:S01]  /*1c60*/  IMAD.MOV R7, RZ, RZ, -R7 ;  /* 0x000000ffff077224 */ /* 0x000fe200078e0a07 */
[----:B------:R-:W-:Y:S01]  /*1c70*/  STL [R1+0x4bc], R16 ;  /* 0x0004bc1001007387 */ /* 0x000fe20000100800 */
[----:B------:R-:W-:-:S04]  /*1c80*/  IMAD.HI.U32 R8, R86, R11, RZ ;  /* 0x0000000b56087227 */ /* 0x000fc800078e00ff */
[C---:B------:R-:W-:Y:S01]  /*1c90*/  IMAD R36, R4.reuse, R10, R13 ;  /* 0x0000000a04247224 */ /* 0x040fe200078e020d */
[----:B------:R-:W-:Y:S01]  /*1ca0*/  IABS R13, R156 ;  /* 0x0000009c000d7213 */ /* 0x000fe20000000000 */
[----:B------:R-:W-:Y:S02]  /*1cb0*/  IMAD.MOV R9, RZ, RZ, -R9 ;  /* 0x000000ffff097224 */ /* 0x000fe400078e0a09 */
[----:B------:R-:W-:Y:S02]  /*1cc0*/  IMAD R45, R4, R7, R45 ;  /* 0x00000007042d7224 */ /* 0x000fe400078e022d */
[----:B------:R-:W-:Y:S02]  /*1cd0*/  IMAD.MOV R8, RZ, RZ, -R8 ;  /* 0x000000ffff087224 */ /* 0x000fe400078e0a08 */
[----:B------:R-:W-:-:S04]  /*1ce0*/  IMAD.HI.U32 R7, R86, R39, RZ ;  /* 0x0000002756077227 */ /* 0x000fc800078e00ff */
[----:B------:R-:W-:Y:S02]  /*1cf0*/  IMAD R37, R4, R9, R37 ;  /* 0x0000000904257224 */ /* 0x000fe400078e0225 */
[----:B------:R-:W-:-:S04]  /*1d00*/  IMAD.HI.U32 R9, R86, R13, RZ ;  /* 0x0000000d56097227 */ /* 0x000fc800078e00ff */
[----:B------:R-:W-:Y:S01]  /*1d10*/  IMAD R38, R4, R8, R11 ;  /* 0x0000000804267224 */ /* 0x000fe200078e020b */
[----:B------:R-:W-:Y:S01]  /*1d20*/  IABS R11, R121 ;  /* 0x00000079000b7213 */ /* 0x000fe20000000000 */
[----:B------:R-:W-:Y:S02]  /*1d30*/  IMAD.MOV R7, RZ, RZ, -R7 ;  /* 0x000000ffff077224 */ /* 0x000fe400078e0a07 */
[----:B------:R-:W-:-:S04]  /*1d40*/  IMAD.HI.U32 R6, R86, R41, RZ ;  /* 0x0000002956067227 */ /* 0x000fc800078e00ff */
[----:B------:R-:W-:Y:S02]  /*1d50*/  IMAD.MOV R9, RZ, RZ, -R9 ;  /* 0x000000ffff097224 */ /* 0x000fe400078e0a09 */
[----:B------:R-:W-:-:S04]  /*1d60*/  IMAD.HI.U32 R8, R86, R33, RZ ;  /* 0x0000002156087227 */ /* 0x000fc800078e00ff */
[----:B------:R-:W-:Y:S02]  /*1d70*/  IMAD R39, R4, R7, R39 ;  /* 0x0000000704277224 */ /* 0x000fe400078e0227 */
[----:B------:R-:W-:Y:S02]  /*1d80*/  IMAD.MOV R6, RZ, RZ, -R6 ;  /* 0x000000ffff067224 */ /* 0x000fe400078e0a06 */
        /* <DEDUP_REMOVED lines=16> */
[----:B------:R-:W-:-:S04]  /*1e90*/  IMAD.HI.U32 R6, R86, R11, RZ ;  /* 0x0000000b56067227 */ /* 0x000fc800078e00ff */
[----:B------:R-:W-:Y:S02]  /*1ea0*/  IMAD.MOV R10, RZ, RZ, -R10 ;  /* 0x000000ffff0a7224 */ /* 0x000fe400078e0a0a */
[----:B------:R-:W-:Y:S01]  /*1eb0*/  IMAD R28, R4, R8, R13 ;  /* 0x00000008041c7224 */ /* 0x000fe200078e020d */
[----:B------:R-:W-:Y:S01]  /*1ec0*/  IABS R13, R12 ;  /* 0x0000000c000d7213 */ /* 0x000fe20000000000 */
[----:B------:R-:W-:Y:S01]  /*1ed0*/  IMAD.MOV R9, RZ, RZ, -R9 ;  /* 0x000000ffff097224 */ /* 0x000fe200078e0a09 */
[----:B0-----:R-:W-:Y:S01]  /*1ee0*/  LOP3.LUT R12, R0, 0xa0, RZ, 0xfc, !PT ;  /* 0x000000a0000c7812 */ /* 0x001fe200078efcff */
[----:B------:R-:W-:Y:S02]  /*1ef0*/  IMAD.MOV R6, RZ, RZ, -R6 ;  /* 0x000000ffff067224 */ /* 0x000fe400078e0a06 */
[----:B------:R-:W-:Y:S01]  /*1f00*/  IMAD R31, R4, R10, R31 ;  /* 0x0000000a041f7224 */ /* 0x000fe200078e021f */
[----:B------:R-:W-:Y:S01]  /*1f10*/  IABS R17, R12 ;  /* 0x0000000c00117213 */ /* 0x000fe20000000000 */
[----:B------:R-:W-:-:S04]  /*1f20*/  IMAD.HI.U32 R7, R86, R29, RZ ;  /* 0x0000001d56077227 */ /* 0x000fc800078e00ff */
[----:B------:R-:W-:-:S04]  /*1f30*/  IMAD.HI.U32 R10, R86, R15, RZ ;  /* 0x0000000f560a7227 */ /* 0x000fc800078e00ff */
[----:B------:R-:W-:Y:S02]  /*1f40*/  IMAD R27, R4, R9, R27 ;  /* 0x00000009041b7224 */ /* 0x000fe400078e021b */
[----:B------:R-:W-:-:S04]  /*1f50*/  IMAD.HI.U32 R9, R86, R13, RZ ;  /* 0x0000000d56097227 */ /* 0x000fc800078e00ff */
[C---:B------:R-:W-:Y:S01]  /*1f60*/  IMAD R30, R4.reuse, R6, R11 ;  /* 0x00000006041e7224 */ /* 0x040fe200078e020b */
[----:B------:R-:W-:Y:S01]  /*1f70*/  IABS R11, R115 ;  /* 0x00000073000b7213 */ /* 0x000fe20000000000 */
[----:B------:R-:W-:Y:S02]  /*1f80*/  IMAD.MOV R7, RZ, RZ, -R7 ;  /* 0x000000ffff077224 */ /* 0x000fe400078e0a07 */
[----:B------:R-:W-:Y:S02]  /*1f90*/  IMAD.MOV R10, RZ, RZ, -R10 ;  /* 0x000000ffff0a7224 */ /* 0x000fe400078e0a0a */
[----:B------:R-:W-:Y:S02]  /*1fa0*/  IMAD.MOV R9, RZ, RZ, -R9 ;  /* 0x000000ffff097224 */ /* 0x000fe400078e0a09 */
[C---:B------:R-:W-:Y:S02]  /*1fb0*/  IMAD R29, R4.reuse, R7, R29 ;  /* 0x00000007041d7224 */ /* 0x040fe400078e021d */
[----:B------:R-:W-:Y:S01]  /*1fc0*/  IMAD R26, R4, R10, R15 ;  /* 0x0000000a041a7224 */ /* 0x000fe200078e020f */
[----:B------:R-:W-:Y:S01]  /*1fd0*/  LOP3.LUT R15, R0, 0x9a, RZ, 0xfc, !PT ;  /* 0x0000009a000f7812 */ /* 0x000fe200078efcff */
[----:B------:R-:W-:-:S03]  /*1fe0*/  IMAD.HI.U32 R7, R86, R11, RZ ;  /* 0x0000000b56077227 */ /* 0x000fc600078e00ff */
[----:B------:R-:W-:Y:S01]  /*1ff0*/  IABS R19, R15 ;  /* 0x0000000f00137213 */ /* 0x000fe20000000000 */
[----:B------:R-:W-:Y:S01]  /*2000*/  IMAD R22, R4, R9, R13 ;  /* 0x0000000904167224 */ /* 0x000fe200078e020d */
[----:B------:R0:W-:Y:S01]  /*2010*/  STL [R1+0x4b8], R15 ;  /* 0x0004b80f01007387 */ /* 0x0001e20000100800 */
[C---:B------:R-:W-:Y:S01]  /*2020*/  IMAD.HI.U32 R9, R86.reuse, R17, RZ ;  /* 0x0000001156097227 */ /* 0x040fe200078e00ff */
[----:B------:R-:W-:Y:S02]  /*2030*/  IABS R13, R14 ;  /* 0x0000000e000d7213 */ /* 0x000fe40000000000 */
[----:B------:R1:W-:Y:S01]  /*2040*/  STL [R1+0x4b4], R14 ;  /* 0x0004b40e01007387 */ /* 0x0003e20000100800 */
[----:B------:R-:W-:Y:S02]  /*2050*/  IMAD.MOV R7, RZ, RZ, -R7 ;  /* 0x000000ffff077224 */ /* 0x000fe400078e0a07 */
[----:B------:R-:W-:Y:S01]  /*2060*/  IMAD.HI.U32 R6, R86, R25, RZ ;  /* 0x0000001956067227 */ /* 0x000fe200078e00ff */
[----:B------:R2:W-:Y:S01]  /*2070*/  STL [R1+0x4b0], R12 ;  /* 0x0004b00c01007387 */ /* 0x0005e20000100800 */
[----:B0-----:R-:W-:-:S02]  /*2080*/  IABS R15, R152 ;  /* 0x00000098000f7213 */ /* 0x001fc40000000000 */
[----:B------:R-:W-:Y:S01]  /*2090*/  IMAD.MOV R9, RZ, RZ, -R9 ;  /* 0x000000ffff097224 */ /* 0x000fe200078e0a09 */
[----:B------:R-:W-:Y:S01]  /*20a0*/  STL [R1+0x4ac], R152 ;  /* 0x0004ac9801007387 */ /* 0x000fe20000100800 */
[----:B------:R-:W-:Y:S01]  /*20b0*/  IMAD R67, R5, 0x40, R162 ;  /* 0x0000004005437824 */ /* 0x000fe200078e02a2 */
[----:B-1----:R-:W-:Y:S01]  /*20c0*/  LOP3.LUT R14, R0, 0xaa, RZ, 0xfc, !PT ;  /* 0x000000aa000e7812 */ /* 0x002fe200078efcff */
[----:B------:R-:W-:Y:S01]  /*20d0*/  IMAD R24, R4, R7, R11 ;  /* 0x0000000704187224 */ /* 0x000fe200078e020b */
[----:B------:R-:W-:Y:S01]  /*20e0*/  IABS R11, R16 ;  /* 0x00000010000b7213 */ /* 0x000fe20000000000 */
[----:B------:R-:W-:Y:S01]  /*20f0*/  IMAD.HI.U32 R8, R86, R23, RZ ;  /* 0x0000001756087227 */ /* 0x000fe200078e00ff */
[----:B------:R-:W-:Y:S01]  /*2100*/  STL [R1+0x4a8], R63 ;  /* 0x0004a83f01007387 */ /* 0x000fe20000100800 */
[----:B--2---:R-:W-:Y:S02]  /*2110*/  LOP3.LUT R12, R0, 0xac, RZ, 0xfc, !PT ;  /* 0x000000ac000c7812 */ /* 0x004fe400078efcff */
[----:B------:R-:W-:Y:S01]  /*2120*/  IMAD.MOV R6, RZ, RZ, -R6 ;  /* 0x000000ffff067224 */ /* 0x000fe200078e0a06 */
[----:B------:R0:W-:Y:S01]  /*2130*/  STL [R1+0x4a4], R62 ;  /* 0x0004a43e01007387 */ /* 0x0001e20000100800 */
[----:B------:R-:W-:Y:S01]  /*2140*/  IMAD R17, R4, R9, R17 ;  /* 0x0000000904117224 */ /* 0x000fe200078e0211 */
[----:B------:R-:W-:Y:S01]  /*2150*/  IABS R9, R62 ;  /* 0x0000003e00097213 */ /* 0x000fe20000000000 */
[----:B------:R-:W-:Y:S01]  /*2160*/  IMAD.HI.U32 R10, R86, R21, RZ ;  /* 0x00000015560a7227 */ /* 0x000fe200078e00ff */
[----:B------:R-:W-:Y:S01]  /*2170*/  STL [R1+0x4a0], R14 ;  /* 0x0004a00e01007387 */ /* 0x000fe20000100800 */
[----:B------:R-:W-:-:S02]  /*2180*/  ISETP.GE.AND P1, PT, R67, RZ, PT ;  /* 0x000000ff4300720c */ /* 0x000fc40003f26270 */
[----:B------:R-:W-:Y:S01]  /*2190*/  IMAD.MOV R8, RZ, RZ, -R8 ;  /* 0x000000ffff087224 */ /* 0x000fe200078e0a08 */
[----:B------:R-:W-:Y:S01]  /*21a0*/  STL [R1+0x49c], R12 ;  /* 0x00049c0c01007387 */ /* 0x000fe20000100800 */
[----:B------:R-:W-:Y:S01]  /*21b0*/  IMAD R25, R4, R6, R25 ;  /* 0x0000000604197224 */ /* 0x000fe200078e0219 */
[----:B0-----:R-:W-:Y:S01]  /*21c0*/  IABS R62, R67 ;  /* 0x00000043003e7213 */ /* 0x001fe20000000000 */
[----:B------:R-:W-:Y:S01]  /*21d0*/  IMAD.HI.U32 R6, R86, R11, RZ ;  /* 0x0000000b56067227 */ /* 0x000fe200078e00ff */
[----:B------:R-:W-:Y:S03]  /*21e0*/  STL [R1+0x2fc], R67 ;  /* 0x0002fc4301007387 */ /* 0x000fe60000100800 */
[----:B------:R-:W-:Y:S01]  /*21f0*/  IMAD.MOV R10, RZ, RZ, -R10 ;  /* 0x000000ffff0a7224 */ /* 0x000fe200078e0a0a */
[----:B------:R-:W-:Y:S01]  /*2200*/  STL [R1+0x498], R88 ;  /* 0x0004985801007387 */ /* 0x000fe20000100800 */
[----:B------:R-:W-:-:S02]  /*2210*/  IMAD R23, R4, R8, R23 ;  /* 0x0000000804177224 */ /* 0x000fc400078e0217 */
[----:B------:R-:W-:-:S04]  /*2220*/  IMAD.HI.U32 R2, R2, R62, RZ ;  /* 0x0000003e02027227 */ /* 0x000fc800078e00ff */
[----:B------:R-:W-:-:S04]  /*2230*/  IMAD.HI.U32 R8, R86, R13, RZ ;  /* 0x0000000d56087227 */ /* 0x000fc800078e00ff */
[----:B------:R-:W-:Y:S02]  /*2240*/  IMAD.MOV R6, RZ, RZ, -R6 ;  /* 0x000000ffff067224 */ /* 0x000fe400078e0a06 */
[----:B------:R-:W-:Y:S02]  /*2250*/  IMAD R21, R4, R10, R21 ;  /* 0x0000000a04157224 */ /* 0x000fe400078e0215 */
[----:B------:R-:W-:Y:S02]  /*2260*/  IMAD.MOV R2, RZ, RZ, -R2 ;  /* 0x000000ffff027224 */ /* 0x000fe400078e0a02 */
[----:B------:R-:W-:-:S04]  /*2270*/  IMAD.HI.U32 R10, R86, R15, RZ ;  /* 0x0000000f560a7227 */ /* 0x000fc800078e00ff */
[----:B------:R-:W-:Y:S02]  /*2280*/  IMAD.MOV R8, RZ, RZ, -R8 ;  /* 0x000000ffff087224 */ /* 0x000fe400078e0a08 */
[----:B------:R-:W-:Y:S01]  /*2290*/  IMAD R20, R4, R6, R11 ;  /* 0x0000000604147224 */ /* 0x000fe200078e020b */
[----:B------:R-:W-:Y:S01]  /*22a0*/  IABS R11, R12 ;  /* 0x0000000c000b7213 */ /* 0x000fe20000000000 */
[----:B------:R-:W-:-:S04]  /*22b0*/  IMAD.HI.U32 R7, R86, R19, RZ ;  /* 0x0000001356077227 */ /* 0x000fc800078e00ff */
[C---:B------:R-:W-:Y:S01]  /*22c0*/  IMAD R62, R3.reuse, R2, R62 ;  /* 0x00000002033e7224 */ /* 0x040fe200078e023e */
[----:B------:R-:W-:Y:S01]  /*22d0*/  LOP3.LUT R2, R0, 0xba, RZ, 0xfc, !PT ;  /* 0x000000ba00027812 */ /* 0x000fe200078efcff */
[----:B------:R-:W-:Y:S02]  /*22e0*/  IMAD.MOV R10, RZ, RZ, -R10 ;  /* 0x000000ffff0a7224 */ /* 0x000fe400078e0a0a */
[----:B------:R-:W-:Y:S01]  /*22f0*/  IMAD R18, R4, R8, R13 ;  /* 0x0000000804127224 */ /* 0x000fe200078e020d */
[----:B------:R-:W-:Y:S01]  /*2300*/  IABS R13, R14 ;  /* 0x0000000e000d7213 */ /* 0x000fe20000000000 */
[----:B------:R-:W-:Y:S01]  /*2310*/  IMAD.MOV R7, RZ, RZ, -R7 ;  /* 0x000000ffff077224 */ /* 0x000fe200078e0a07 */
[----:B------:R-:W-:Y:S01]  /*2320*/  ISETP.GT.U32.AND P0, PT, R3, R62, PT ;  /* 0x0000003e0300720c */ /* 0x000fe20003f04070 */
[----:B------:R-:W-:-:S04]  /*2330*/  IMAD.HI.U32 R8, R86, R11, RZ ;  /* 0x0000000b56087227 */ /* 0x000fc800078e00ff */
[C---:B------:R-:W-:Y:S01]  /*2340*/  IMAD R16, R4.reuse, R10, R15 ;  /* 0x0000000a04107224 */ /* 0x040fe200078e020f */
[----:B------:R-:W-:Y:S01]  /*2350*/  IABS R15, R63 ;  /* 0x0000003f000f7213 */ /* 0x000fe20000000000 */
[----:B------:R-:W-:Y:S01]  /*2360*/  IMAD R19, R4, R7, R19 ;  /* 0x0000000704137224 */ /* 0x000fe200078e0213 */
[----:B------:R-:W-:Y:S01]  /*2370*/  LOP3.LUT R63, R0, 0xb2, RZ, 0xfc, !PT ;  /* 0x000000b2003f7812 */ /* 0x000fe200078efcff */
[----:B------:R-:W-:Y:S01]  /*2380*/  IMAD.HI.U32 R7, R86, R13, RZ ;  /* 0x0000000d56077227 */ /* 0x000fe200078e00ff */
[----:B------:R-:W-:-:S03]  /*2390*/  LOP3.LUT R10, R0, 0xb8, RZ, 0xfc, !PT ;  /* 0x000000b8000a7812 */ /* 0x000fc600078efcff */
[----:B------:R-:W-:Y:S01]  /*23a0*/  IMAD.MOV R8, RZ, RZ, -R8 ;  /* 0x000000ffff087224 */ /* 0x000fe200078e0a08 */
[----:B------:R0:W-:Y:S01]  /*23b0*/  STL [R1+0x494], R63 ;  /* 0x0004943f01007387 */ /* 0x0001e20000100800 */
[----:B------:R-:W-:-:S03]  /*23c0*/  IMAD.HI.U32 R6, R86, R9, RZ ;  /* 0x0000000956067227 */ /* 0x000fc600078e00ff */
[----:B------:R-:W-:Y:S01]  /*23d0*/  STL [R1+0x490], R66 ;  /* 0x0004904201007387 */ /* 0x000fe20000100800 */
[----:B------:R-:W-:-:S03]  /*23e0*/  IMAD.HI.U32 R5, R86, R15, RZ ;  /* 0x0000000f56057227 */ /* 0x000fc600078e00ff */
[----:B------:R-:W-:Y:S01]  /*23f0*/  STL [R1+0x48c], R10 ;  /* 0x00048c0a01007387 */ /* 0x000fe20000100800 */
[----:B------:R-:W-:Y:S01]  /*2400*/  IMAD.MOV R7, RZ, RZ, -R7 ;  /* 0x000000ffff077224 */ /* 0x000fe200078e0a07 */
[----:B0-----:R-:W-:Y:S01]  /*2410*/  IABS R63, R63 ;  /* 0x0000003f003f7213 */ /* 0x001fe20000000000 */
[----:B------:R-:W-:Y:S01]  /*2420*/  IMAD R12, R4, R8, R11 ;  /* 0x00000008040c7224 */ /* 0x000fe200078e020b */
[----:B------:R-:W-:Y:S01]  /*2430*/  IABS R11, R88 ;  /* 0x00000058000b7213 */ /* 0x000fe20000000000 */
[----:B------:R-:W-:Y:S01]  /*2440*/  IMAD.MOV R6, RZ, RZ, -R6 ;  /* 0x000000ffff067224 */ /* 0x000fe200078e0a06 */
[----:B------:R0:W-:Y:S01]  /*2450*/  STL [R1+0x488], R2 ;  /* 0x0004880201007387 */ /* 0x0001e20000100800 */
[----:B------:R-:W-:Y:S01]  /*2460*/  IMAD.MOV R5, RZ, RZ, -R5 ;  /* 0x000000ffff057224 */ /* 0x000fe200078e0a05 */
[----:B------:R-:W-:Y:S01]  /*2470*/  LOP3.LUT R88, R0, 0xbc, RZ, 0xfc, !PT ;  /* 0x000000bc00587812 */ /* 0x000fe200078efcff */
[C---:B------:R-:W-:Y:S01]  /*2480*/  IMAD R13, R4.reuse, R7, R13 ;  /* 0x00000007040d7224 */ /* 0x040fe200078e020d */
[----:B------:R-:W-:Y:S01]  /*2490*/  IABS R7, R2 ;  /* 0x0000000200077213 */ /* 0x000fe20000000000 */
[----:B------:R-:W-:Y:S01]  /*24a0*/  IMAD R14, R4, R6, R9 ;  /* 0x00000006040e7224 */ /* 0x000fe200078e0209 */
[----:B------:R-:W-:Y:S01]  /*24b0*/  IABS R9, R66 ;  /* 0x0000004200097213 */ /* 0x000fe20000000000 */
[----:B------:R-:W-:Y:S01]  /*24c0*/  @!P0 IMAD.IADD R62, R62, 0x1, -R3 ;  /* 0x000000013e3e8824 */ /* 0x000fe200078e0a03 */
[----:B------:R1:W-:Y:S01]  /*24d0*/  STL [R1+0x484], R88 ;  /* 0x0004845801007387 */ /* 0x0003e20000100800 */
[----:B------:R-:W-:Y:S01]  /*24e0*/  IMAD R15, R4, R5, R15 ;  /* 0x00000005040f7224 */ /* 0x000fe200078e020f */
[----:B------:R-:W-:Y:S01]  /*24f0*/  IABS R5, R10 ;  /* 0x0000000a00057213 */ /* 0x000fe20000000000 */
[----:B0-----:R-:W-:Y:S01]  /*2500*/  IMAD.HI.U32 R2, R86, R11, RZ ;  /* 0x0000000b56027227 */ /* 0x001fe200078e00ff */
[----:B------:R-:W-:-:S03]  /*2510*/  ISETP.GT.U32.AND P0, PT, R3, R62, PT ;  /* 0x0000003e0300720c */ /* 0x000fc60003f04070 */
[----:B------:R-:W-:Y:S02]  /*2520*/  IMAD.MOV R10, RZ, RZ, -R2 ;  /* 0x000000ffff0a7224 */ /* 0x000fe400078e0a02 */
[----:B------:R-:W-:-:S04]  /*2530*/  IMAD.HI.U32 R6, R86, R63, RZ ;  /* 0x0000003f56067227 */ /* 0x000fc800078e00ff */
[----:B------:R-:W-:-:S04]  /*2540*/  IMAD.HI.U32 R2, R86, R9, RZ ;  /* 0x0000000956027227 */ /* 0x000fc800078e00ff */
[----:B------:R-:W-:Y:S02]  /*2550*/  IMAD.MOV R66, RZ, RZ, -R6 ;  /* 0x000000ffff427224 */ /* 0x000fe400078e0a06 */
[----:B------:R-:W-:Y:S02]  /*2560*/  IMAD.MOV R2, RZ, RZ, -R2 ;  /* 0x000000ffff027224 */ /* 0x000fe400078e0a02 */
[----:B------:R-:W-:-:S04]  /*2570*/  IMAD.HI.U32 R6, R86, R7, RZ ;  /* 0x0000000756067227 */ /* 0x000fc800078e00ff */
[----:B------:R-:W-:Y:S01]  /*2580*/  IMAD R9, R4, R2, R9 ;  /* 0x0000000204097224 */ /* 0x000fe200078e0209 */
[----:B------:R-:W-:Y:S01]  /*2590*/  IABS R2, R88 ;  /* 0x0000005800027213 */ /* 0x000fe20000000000 */
[----:B------:R-:W-:Y:S01]  /*25a0*/  IMAD.MOV R6, RZ, RZ, -R6 ;  /* 0x000000ffff067224 */ /* 0x000fe200078e0a06 */
[----:B-1----:R-:W-:Y:S01]  /*25b0*/  LOP3.LUT R88, R0, 0xc2, RZ, 0xfc, !PT ;  /* 0x000000c200587812 */ /* 0x002fe200078efcff */
[----:B------:R-:W-:-:S04]  /*25c0*/  IMAD.HI.U32 R8, R86, R5, RZ ;  /* 0x0000000556087227 */ /* 0x000fc800078e00ff */
[----:B------:R-:W-:Y:S02]  /*25d0*/  IMAD R7, R4, R6, R7 ;  /* 0x0000000604077224 */ /* 0x000fe400078e0207 */
[----:B------:R-:W-:Y:S01]  /*25e0*/  @!P0 IMAD.IADD R62, R62, 0x1, -R3 ;  /* 0x000000013e3e8824 */ /* 0x000fe200078e0a03 */
[----:B------:R-:W-:Y:S01]  /*25f0*/  ISETP.NE.AND P0, PT, R50, RZ, PT ;  /* 0x000000ff3200720c */ /* 0x000fe20003f05270 */
[----:B------:R-:W-:Y:S02]  /*2600*/  IMAD.MOV.U32 R6, RZ, RZ, R2 ;  /* 0x000000ffff067224 */ /* 0x000fe400078e0002 */
[----:B------:R-:W0:Y:S01]  /*2610*/  LDC.64 R2, c[0x0][0x3a0] ;  /* 0x0000e800ff027b82 */ /* 0x000e220000000a00 */
[----:B------:R-:W-:Y:S02]  /*2620*/  IMAD.MOV R8, RZ, RZ, -R8 ;  /* 0x000000ffff087224 */ /* 0x000fe400078e0a08 */
[----:B------:R-:W-:Y:S01]  /*2630*/  @!P1 IMAD.MOV R62, RZ, RZ, -R62 ;  /* 0x000000ffff3e9224 */ /* 0x000fe200078e0a3e */
[----:B------:R-:W-:Y:S01]  /*2640*/  LOP3.LUT P1, RZ, R90, 0x7f, RZ, 0xc0, !PT ;  /* 0x0000007f5aff7812 */ /* 0x000fe2000782c0ff */
[----:B------:R-:W-:Y:S01]  /*2650*/  IMAD R8, R4, R8, R5 ;  /* 0x0000000804087224 */ /* 0x000fe200078e0205 */
[----:B------:R-:W-:Y:S01]  /*2660*/  LOP3.LUT R5, R0, 0xc0, RZ, 0xfc, !PT ;  /* 0x000000c000057812 */ /* 0x000fe200078efcff */
[----:B------:R-:W-:-:S02]  /*2670*/  IMAD R11, R4, R10, R11 ;  /* 0x0000000a040b7224 */ /* 0x000fc400078e020b */
[----:B------:R-:W-:Y:S01]  /*2680*/  IMAD R10, R4, R66, R63 ;  /* 0x00000042040a7224 */ /* 0x000fe200078e023f */
[----:B------:R-:W-:Y:S01]  /*2690*/  @!P0 LOP3.LUT R62, RZ, R50, RZ, 0x33, !PT ;  /* 0x00000032ff3e8212 */ /* 0x000fe200078e33ff */
[----:B------:R1:W-:Y:S01]  /*26a0*/  STL [R1+0x480], R5 ;  /* 0x0004800501007387 */ /* 0x0003e20000100800 */
[----:B------:R-:W-:Y:S01]  /*26b0*/  LOP3.LUT R63, R0, 0xc4, RZ, 0xfc, !PT ;  /* 0x000000c4003f7812 */ /* 0x000fe200078efcff */
[----:B------:R-:W-:Y:S02]  /*26c0*/  IMAD.HI.U32 R66, R86, R6, RZ ;  /* 0x0000000656427227 */ /* 0x000fe400078e00ff */
[----:B------:R2:W-:Y:S02]  /*26d0*/  STL [R1+0x47c], R88 ;  /* 0x00047c5801007387 */ /* 0x0005e40000100800 */
[----:B------:R-:W-:Y:S02]  /*26e0*/  IMAD.MOV R66, RZ, RZ, -R66 ;  /* 0x000000ffff427224 */ /* 0x000fe400078e0a42 */
[----:B------:R3:W-:Y:S01]  /*26f0*/  STL [R1+0x478], R63 ;  /* 0x0004783f01007387 */ /* 0x0007e20000100800 */
[----:B-1----:R-:W-:Y:S01]  /*2700*/  IABS R5, R5 ;  /* 0x0000000500057213 */ /* 0x002fe20000000000 */
[----:B------:R-:W-:-:S02]  /*2710*/  IMAD R6, R4, R66, R6 ;  /* 0x0000004204067224 */ /* 0x000fc400078e0206 */
[----:B0-----:R-:W-:Y:S01]  /*2720*/  IMAD R91, R62, R3, RZ ;  /* 0x000000033e5b7224 */ /* 0x001fe200078e02ff */
[----:B--2---:R-:W-:Y:S01]  /*2730*/  IABS R88, R88 ;  /* 0x0000005800587213 */ /* 0x004fe20000000000 */
[----:B------:R-:W-:Y:S01]  /*2740*/  VIADD R3, R2, 0x3f ;  /* 0x0000003f02037836 */ /* 0x000fe20000000000 */
[----:B------:R-:W-:Y:S01]  /*2750*/  LOP3.LUT R62, R40, 0x10, RZ, 0xfc, !PT ;  /* 0x00000010283e7812 */ /* 0x000fe200078efcff */
[C---:B------:R-:W-:Y:S01]  /*2760*/  IMAD.HI.U32 R89, R86.reuse, R5, RZ ;  /* 0x0000000556597227 */ /* 0x040fe200078e00ff */
[----:B------:R-:W-:Y:S01]  /*2770*/  STL [R1+0x280], R91 ;  /* 0x0002805b01007387 */ /* 0x000fe20000100800 */
[----:B---3--:R-:W-:Y:S02]  /*2780*/  IABS R63, R63 ;  /* 0x0000003f003f7213 */ /* 0x008fe40000000000 */
[----:B------:R-:W-:Y:S01]  /*2790*/  IMAD.HI.U32 R67, R86, R88, RZ ;  /* 0x0000005856437227 */ /* 0x000fe200078e00ff */
[----:B------:R0:W-:Y:S01]  /*27a0*/  STL [R1+0x2f4], R3 ;  /* 0x0002f40301007387 */ /* 0x0001e20000100800 */
[----:B------:R-:W-:-:S02]  /*27b0*/  ISETP.GT.AND P0, PT, R3, 0x3f, PT ;  /* 0x0000003f0300780c */ /* 0x000fc40003f04270 */
[----:B------:R-:W-:Y:S02]  /*27c0*/  IMAD.MOV R67, RZ, RZ, -R67 ;  /* 0x000000ffff437224 */ /* 0x000fe400078e0a43 */
[----:B------:R-:W-:-:S04]  /*27d0*/  IMAD.HI.U32 R66, R86, R63, RZ ;  /* 0x0000003f56427227 */ /* 0x000fc800078e00ff */
[----:B------:R-:W-:Y:S02]  /*27e0*/  IMAD R88, R4, R67, R88 ;  /* 0x0000004304587224 */ /* 0x000fe400078e0258 */
[C---:B------:R-:W-:Y:S02]  /*27f0*/  IMAD R67, R164.reuse, 0x2, R92 ;  /* 0x00000002a4437824 */ /* 0x040fe400078e025c */
[----:B------:R-:W-:Y:S02]  /*2800*/  IMAD.MOV R66, RZ, RZ, -R66 ;  /* 0x000000ffff427224 */ /* 0x000fe400078e0a42 */
[C---:B0-----:R-:W-:Y:S01]  /*2810*/  IMAD R3, R164.reuse, 0x2, R67 ;  /* 0x00000002a4037824 */ /* 0x041fe200078e0243 */
[----:B------:R0:W-:Y:S01]  /*2820*/  STL [R1+0x2d0], R67 ;  /* 0x0002d04301007387 */ /* 0x0001e20000100800 */
[----:B------:R-:W-:Y:S02]  /*2830*/  IMAD.MOV R89, RZ, RZ, -R89 ;  /* 0x000000ffff597224 */ /* 0x000fe400078e0a59 */
[----:B------:R-:W-:Y:S01]  /*2840*/  IMAD R163, R164, 0x2, R3 ;  /* 0x00000002a4a37824 */ /* 0x000fe200078e0203 */
[----:B------:R0:W-:Y:S01]  /*2850*/  STL [R1+0x27c], R3 ;  /* 0x00027c0301007387 */ /* 0x0001e20000100800 */
[----:B------:R-:W-:Y:S01]  /*2860*/  IMAD R50, R4, R66, R63 ;  /* 0x0000004204327224 */ /* 0x000fe200078e023f */
[----:B------:R-:W-:Y:S01]  /*2870*/  LOP3.LUT R63, R40, 0x8, RZ, 0xfc, !PT ;  /* 0x00000008283f7812 */ /* 0x000fe200078efcff */
[----:B------:R-:W-:Y:S01]  /*2880*/  IMAD R5, R4, R89, R5 ;  /* 0x0000005904057224 */ /* 0x000fe200078e0205 */
[----:B------:R0:W-:Y:S01]  /*2890*/  STL [R1+0x278], R163 ;  /* 0x000278a301007387 */ /* 0x0001e20000100800 */
[----:B------:R-:W-:Y:S01]  /*28a0*/  LOP3.LUT R66, R40, 0x18, RZ, 0xfc, !PT ;  /* 0x0000001828427812 */ /* 0x000fe200078efcff */
[----:B------:R-:W-:Y:S06]  /*28b0*/  BRA.U UP0, `(.L_x_5) ;  /* 0x0000000100187547 */ /* 0x000fec000b800000 */
[----:B------:R-:W-:Y:S01]  /*28c0*/  ELECT P2, URZ, PT ;  /* 0x0000000000ff782f */ /* 0x000fe20003840000 */
[----:B0-----:R-:W-:Y:S01]  /*28d0*/  IMAD.MOV.U32 R3, RZ, RZ, 0x1 ;  /* 0x00000001ff037424 */ /* 0x001fe200078e00ff */
[----:B------:R-:W-:Y:S01]  /*28e0*/  UMOV UR5, 0x40 ;  /* 0x0000004000057882 */ /* 0x000fe20000000000 */
[----:B------:R-:W-:Y:S01]  /*28f0*/  UVIRTCOUNT.DEALLOC.SMPOOL 0x80 ;  /* 0x000000800000784c */ /* 0x000fe20000000000 */
[----:B------:R-:W-:-:S09]  /*2900*/  ULEA UR5, UR4, UR5, 0x18 ;  /* 0x0000000504057291 */ /* 0x000fd2000f8ec0ff */
[----:B------:R1:W-:Y:S03]  /*2910*/  @P2 STS.U8 [UR5], R3 ;  /* 0x00000003ff002988 */ /* 0x0003e60008000005 */
.L_x_5:
[----:B------:R-:W-:Y:S01]  /*2920*/  STTM.16dp32bit_t0_t15.x128 tmem[UR10], RZ ;  /* 0x000000ff000079ed */ /* 0x000fe20008b8000a */
[----:B------:R-:W-:Y:S01]  /*2930*/  STTM.16dp32bit_t16_t31.x128 tmem[UR10+0x80], RZ ;  /* 0x000080ff000079ed */ /* 0x000fe20008ba000a */
[----:B------:R-:W2:Y:S02]  /*2940*/  FENCE.VIEW.ASYNC.T ;  /* 0x00000000000073c6 */ /* 0x000ea40000000200 */
[----:B--2---:R-:W-:Y:S01]  /*2950*/  VOTEU.ALL UP1, P1 ;  /* 0x0000000000ff7886 */ /* 0x004fe20000820000 */
[----:B------:R-:W-:Y:S01]  /*2960*/  VOTEU.ALL UP2, P1 ;  /* 0x0000000000ff7886 */ /* 0x000fe20000840000 */
[----:B------:R-:W-:Y:S01]  /*2970*/  IMAD R151, R164, 0x2, R163 ;  /* 0x00000002a4977824 */ /* 0x000fe200078e02a3 */
[----:B------:R-:W-:Y:S01]  /*2980*/  STL [R1+0x82c], R51 ;  /* 0x00082c3301007387 */ /* 0x000fe20000100800 */
[----:B01----:R-:W-:Y:S01]  /*2990*/  IMAD.SHL.U32 R3, R91, 0x2, RZ ;  /* 0x000000025b037824 */ /* 0x003fe200078e00ff */
[----:B------:R-:W-:-:S04]  /*29a0*/  @!UP1 UIADD3 UR4, UPT, UPT, -UR6, 0x100000, URZ ;  /* 0x0010000006049890 */ /* 0x000fc8000fffe1ff */
[----:B------:R-:W-:Y:S02]  /*29b0*/  @!UP1 USHF.L.U32 UR5, UR4, 0xb, URZ ;  /* 0x0000000b04059899 */ /* 0x000fe400080006ff */
[----:B------:R-:W-:Y:S01]  /*29c0*/  @!UP1 USHF.L.U32 UR4, UR4, 0x1, URZ ;  /* 0x0000000104049899 */ /* 0x000fe200080006ff */
[----:B------:R-:W-:Y:S01]  /*29d0*/  IMAD R90, R164, 0x2, R151 ;  /* 0x00000002a45a7824 */ /* 0x000fe200078e0297 */
[----:B------:R-:W-:Y:S01]  /*29e0*/  BAR.SYNC.DEFER_BLOCKING 0x0 ;  /* 0x0000000000007b1d */ /* 0x000fe20000010000 */
[-C--:B------:R-:W-:Y:S02]  /*29f0*/  ISETP.LT.AND P3, PT, R63, R2.reuse, P0 ;  /* 0x000000023f00720c */ /* 0x080fe40000761270 */
[----:B------:R-:W-:-:S03]  /*2a00*/  ISETP.LT.AND P2, PT, R62, R2, P0 ;  /* 0x000000023e00720c */ /* 0x000fc60000741270 */
[----:B------:R0:W-:Y:S04]  /*2a10*/  STL [R1+0x80c], R161 ;  /* 0x00080ca101007387 */ /* 0x0001e80000100800 */
[----:B------:R1:W-:Y:S04]  /*2a20*/  STL [R1+0x808], R160 ;  /* 0x000808a001007387 */ /* 0x0003e80000100800 */
[----:B------:R-:W-:Y:S01]  /*2a30*/  STL [R1+0x274], R151 ;  /* 0x0002749701007387 */ /* 0x000fe20000100800 */
[----:B0-----:R-:W-:-:S03]  /*2a40*/  IMAD R161, R164, 0x2, R90 ;  /* 0x00000002a4a17824 */ /* 0x001fc600078e025a */
[----:B------:R0:W-:Y:S01]  /*2a50*/  STL [R1+0x2e4], R3 ;  /* 0x0002e40301007387 */ /* 0x0001e20000100800 */
[----:B-1----:R-:W-:-:S03]  /*2a60*/  IMAD R160, R164, 0x2, R161 ;  /* 0x00000002a4a07824 */ /* 0x002fc600078e02a1 */
[----:B------:R-:W1:Y:S02]  /*2a70*/  FENCE.VIEW.ASYNC.S ;  /* 0x00000000000073c6 */ /* 0x000e640000000000 */
[----:B-1----:R1:W2:Y:S02]  /*2a80*/  @!UP2 SYNCS.EXCH.64 URZ, [UR11], UR4 ;  /* 0x000000040bffa5b2 */ /* 0x0022a40008000100 */
[----:B------:R3:W-:Y:S04]  /*2a90*/  STL [R1+0x270], R90 ;  /* 0x0002705a01007387 */ /* 0x0007e80000100800 */
[----:B------:R-:W-:Y:S01]  /*2aa0*/  STL [R1+0x26c], R161 ;  /* 0x00026ca101007387 */ /* 0x000fe20000100800 */
[----:B0-----:R-:W-:-:S03]  /*2ab0*/  IADD3 R3, P4, PT, R3, UR16, RZ ;  /* 0x0000001003037c10 */ /* 0x001fc6000ff9e0ff */
[----:B------:R-:W-:Y:S01]  /*2ac0*/  STL [R1+0x268], R160 ;  /* 0x000268a001007387 */ /* 0x000fe20000100800 */
[----:B------:R-:W-:Y:S02]  /*2ad0*/  LEA.HI.X.SX32 R89, R91, UR17, 0x1, P4 ;  /* 0x000000115b597c11 */ /* 0x000fe4000a0f0eff */
[----:B------:R-:W-:-:S04]  /*2ae0*/  LEA R62, P4, R67, R3, 0x1 ;  /* 0x00000003433e7211 */ /* 0x000fc800078808ff */
[----:B------:R-:W-:Y:S01]  /*2af0*/  LEA.HI.X.SX32 R63, R67, R89, 0x1, P4 ;  /* 0x00000059433f7211 */ /* 0x000fe200020f0eff */
[----:B--2---:R-:W-:Y:S01]  /*2b00*/  BAR.SYNC.DEFER_BLOCKING 0x0 ;  /* 0x0000000000007b1d */ /* 0x004fe20000010000 */
[----:B------:R-:W-:-:S05]  /*2b10*/  IMAD R67, R164, 0x2, R160 ;  /* 0x00000002a4437824 */ /* 0x000fca00078e02a0 */
[----:B------:R0:W2:Y:S01]  /*2b20*/  @P3 LDG.E.U16 R150, desc[UR20][R62.64] ;  /* 0x000000143e963981 */ /* 0x0000a2000c1e1500 */
[----:B------:R-:W-:Y:S02]  /*2b30*/  ISETP.LT.AND P3, PT, R66, R2, P0 ;  /* 0x000000024200720c */ /* 0x000fe40000761270 */
[----:B------:R-:W-:Y:S02]  /*2b40*/  PRMT R148, RZ, 0x7610, R148 ;  /* 0x00007610ff947816 */ /* 0x000fe40000000094 */
[----:B------:R-:W-:Y:S02]  /*2b50*/  PRMT R149, RZ, 0x7610, R149 ;  /* 0x00007610ff957816 */ /* 0x000fe40000000095 */
[----:B0-----:R-:W-:-:S04]  /*2b60*/  LEA R62, P4, R90, R3, 0x1 ;  /* 0x000000035a3e7211 */ /* 0x001fc800078808ff */
[----:B------:R-:W-:Y:S02]  /*2b70*/  LEA.HI.X.SX32 R63, R90, R89, 0x1, P4 ;  /* 0x000000595a3f7211 */ /* 0x000fe400020f0eff */
[----:B---3--:R-:W-:-:S03]  /*2b80*/  LOP3.LUT R90, R40, 0x1a, RZ, 0xfc, !PT ;  /* 0x0000001a285a7812 */ /* 0x008fc600078efcff */
[----:B------:R0:W3:Y:S01]  /*2b90*/  @P2 LDG.E.U16 R148, desc[UR20][R62.64] ;  /* 0x000000143e942981 */ /* 0x0000e2000c1e1500 */
[-C--:B------:R-:W-:Y:S02]  /*2ba0*/  ISETP.LT.AND P2, PT, R90, R2.reuse, P0 ;  /* 0x000000025a00720c */ /* 0x080fe40000741270 */
[C---:B------:R-:W-:Y:S02]  /*2bb0*/  LOP3.LUT R99, R40.reuse, 0x20, RZ, 0xfc, !PT ;  /* 0x0000002028637812 */ /* 0x040fe400078efcff */
[----:B------:R-:W-:Y:S02]  /*2bc0*/  LOP3.LUT R97, R40, 0x22, RZ, 0xfc, !PT ;  /* 0x0000002228617812 */ /* 0x000fe400078efcff */
[----:B------:R-:W-:Y:S02]  /*2bd0*/  PRMT R159, RZ, 0x7610, R159 ;  /* 0x00007610ff9f7816 */ /* 0x000fe4000000009f */
[----:B------:R-:W-:Y:S02]  /*2be0*/  ISETP.LT.AND P4, PT, R97, R2, P0 ;  /* 0x000000026100720c */ /* 0x000fe40000781270 */
[----:B------:R-:W-:-:S02]  /*2bf0*/  PRMT R146, RZ, 0x7610, R146 ;  /* 0x00007610ff927816 */ /* 0x000fc40000000092 */
[----:B------:R-:W-:Y:S01]  /*2c00*/  PRMT R147, RZ, 0x7610, R147 ;  /* 0x00007610ff937816 */ /* 0x000fe20000000093 */
[----:B--2---:R-:W-:Y:S04]  /*2c10*/  STL [R1+0x844], R150 ;  /* 0x0008449601007387 */ /* 0x004fe80000100800 */
[----:B------:R2:W-:Y:S02]  /*2c20*/  STL [R1+0x264], R67 ;  /* 0x0002644301007387 */ /* 0x0005e40000100800 */
[----:B--2---:R-:W-:-:S04]  /*2c30*/  IMAD R67, R164, 0x2, R67 ;  /* 0x00000002a4437824 */ /* 0x004fc800078e0243 */
[----:B------:R-:W-:Y:S01]  /*2c40*/  IMAD R91, R164, 0x2, R67 ;  /* 0x00000002a45b7824 */ /* 0x000fe200078e0243 */
[----:B------:R-:W-:-:S03]  /*2c50*/  LEA R66, P5, R67, R3, 0x1 ;  /* 0x0000000343427211 */ /* 0x000fc600078a08ff */
[----:B------:R-:W-:Y:S01]  /*2c60*/  IMAD R98, R164, 0x2, R91 ;  /* 0x00000002a4627824 */ /* 0x000fe200078e025b */
[----:B------:R-:W-:-:S03]  /*2c70*/  LEA.HI.X.SX32 R67, R67, R89, 0x1, P5 ;  /* 0x0000005943437211 */ /* 0x000fc600028f0eff */
[----:B------:R-:W-:Y:S02]  /*2c80*/  IMAD R90, R164, 0x2, R98 ;  /* 0x00000002a45a7824 */ /* 0x000fe400078e0262 */
[----:B------:R2:W4:Y:S01]  /*2c90*/  @P3 LDG.E.U16 R149, desc[UR20][R66.64] ;  /* 0x0000001442953981 */ /* 0x000522000c1e1500 */
[----:B0-----:R-:W-:-:S04]  /*2ca0*/  LEA R62, P3, R91, R3, 0x1 ;  /* 0x000000035b3e7211 */ /* 0x001fc800078608ff */
[----:B------:R-:W-:Y:S01]  /*2cb0*/  LEA.HI.X.SX32 R63, R91, R89, 0x1, P3 ;  /* 0x000000595b3f7211 */ /* 0x000fe200018f0eff */
[----:B--2---:R-:W-:Y:S01]  /*2cc0*/  IMAD R67, R164, 0x2, R90 ;  /* 0x00000002a4437824 */ /* 0x004fe200078e025a */
[----:B------:R-:W-:-:S03]  /*2cd0*/  ISETP.LT.AND P3, PT, R99, R2, P0 ;  /* 0x000000026300720c */ /* 0x000fc60000761270 */
[----:B------:R0:W2:Y:S01]  /*2ce0*/  @P2 LDG.E.U16 R159, desc[UR20][R62.64] ;  /* 0x000000143e9f2981 */ /* 0x0000a2000c1e1500 */
[----:B------:R-:W-:Y:S01]  /*2cf0*/  IMAD R96, R164, 0x2, R67 ;  /* 0x00000002a4607824 */ /* 0x000fe200078e0243 */
[----:B------:R-:W-:-:S04]  /*2d00*/  LEA R66, P5, R67, R3, 0x1 ;  /* 0x0000000343427211 */ /* 0x000fc800078a08ff */
[----:B------:R-:W-:Y:S02]  /*2d10*/  LEA.HI.X.SX32 R67, R67, R89, 0x1, P5 ;  /* 0x0000005943437211 */ /* 0x000fe400028f0eff */
[----:B0-----:R-:W-:-:S03]  /*2d20*/  LEA R62, P2, R96, R3, 0x1 ;  /* 0x00000003603e7211 */ /* 0x001fc600078408ff */
[----:B------:R0:W2:Y:S01]  /*2d30*/  @P3 LDG.E.U16 R146, desc[UR20][R66.64] ;  /* 0x0000001442923981 */ /* 0x0000a2000c1e1500 */
[----:B------:R-:W-:-:S05]  /*2d40*/  LEA.HI.X.SX32 R63, R96, R89, 0x1, P2 ;  /* 0x00000059603f7211 */ /* 0x000fca00010f0eff */
[----:B------:R0:W2:Y:S01]  /*2d50*/  @P4 LDG.E.U16 R147, desc[UR20][R62.64] ;  /* 0x000000143e934981 */ /* 0x0000a2000c1e1500 */
[----:B------:R-:W-:-:S04]  /*2d60*/  IMAD R99, R164, 0x2, R96 ;  /* 0x00000002a4637824 */ /* 0x000fc800078e0260 */
[----:B------:R-:W-:Y:S01]  /*2d70*/  IMAD R91, R164, 0x2, R99 ;  /* 0x00000002a45b7824 */ /* 0x000fe200078e0263 */
[----:B------:R-:W-:-:S03]  /*2d80*/  LOP3.LUT R102, R40, 0x28, RZ, 0xfc, !PT ;  /* 0x0000002828667812 */ /* 0x000fc600078efcff */
[----:B------:R-:W-:Y:S01]  /*2d90*/  IMAD R97, R164, 0x2, R91 ;  /* 0x00000002a4617824 */ /* 0x000fe200078e025b */
[----:B------:R-:W-:-:S03]  /*2da0*/  ISETP.LT.AND P4, PT, R102, R2, P0 ;  /* 0x000000026600720c */ /* 0x000fc60000781270 */
[----:B0-----:R-:W-:Y:S01]  /*2db0*/  IMAD R67, R164, 0x2, R97 ;  /* 0x00000002a4437824 */ /* 0x001fe200078e0261 */
[----:B------:R-:W-:-:S03]  /*2dc0*/  LEA R62, P2, R97, R3, 0x1 ;  /* 0x00000003613e7211 */ /* 0x000fc600078408ff */
[C---:B------:R-:W-:Y:S01]  /*2dd0*/  IMAD R101, R164.reuse, 0x2, R67 ;  /* 0x00000002a4657824 */ /* 0x040fe200078e0243 */
[----:B------:R-:W-:Y:S02]  /*2de0*/  PRMT R145, RZ, 0x7610, R145 ;  /* 0x00007610ff917816 */ /* 0x000fe40000000091 */
[----:B------:R-:W-:Y:S01]  /*2df0*/  LEA.HI.X.SX32 R63, R97, R89, 0x1, P2 ;  /* 0x00000059613f7211 */ /* 0x000fe200010f0eff */
[----:B------:R-:W-:Y:S01]  /*2e00*/  IMAD R96, R164, 0x2, R101 ;  /* 0x00000002a4607824 */ /* 0x000fe200078e0265 */
[----:B------:R-:W-:-:S03]  /*2e10*/  LOP3.LUT R100, R40, 0x2a, RZ, 0xfc, !PT ;  /* 0x0000002a28647812 */ /* 0x000fc600078efcff */
[----:B------:R-:W-:Y:S01]  /*2e20*/  IMAD R102, R164, 0x2, R96 ;  /* 0x00000002a4667824 */ /* 0x000fe200078e0260 */
[----:B------:R0:W2:Y:S01]  /*2e30*/  @P4 LDG.E.U16 R145, desc[UR20][R62.64] ;  /* 0x000000143e914981 */ /* 0x0000a2000c1e1500 */
[-C--:B------:R-:W-:Y:S02]  /*2e40*/  ISETP.LT.AND P3, PT, R100, R2.reuse, P0 ;  /* 0x000000026400720c */ /* 0x080fe40000761270 */
[----:B------:R-:W-:Y:S01]  /*2e50*/  LOP3.LUT R100, R40, 0x30, RZ, 0xfc, !PT ;  /* 0x0000003028647812 */ /* 0x000fe200078efcff */
[----:B------:R-:W-:Y:S01]  /*2e60*/  IMAD R103, R164, 0x2, R102 ;  /* 0x00000002a4677824 */ /* 0x000fe200078e0266 */
[----:B------:R-:W-:Y:S02]  /*2e70*/  LEA R66, P5, R67, R3, 0x1 ;  /* 0x0000000343427211 */ /* 0x000fe400078a08ff */
[----:B------:R-:W-:Y:S01]  /*2e80*/  ISETP.LT.AND P2, PT, R100, R2, P0 ;  /* 0x000000026400720c */ /* 0x000fe20000741270 */
[----:B------:R-:W-:Y:S01]  /*2e90*/  IMAD R100, R164, 0x2, R103 ;  /* 0x00000002a4647824 */ /* 0x000fe200078e0267 */
[----:B---3--:R3:W-:Y:S01]  /*2ea0*/  STL [R1+0x848], R148 ;  /* 0x0008489401007387 */ /* 0x0087e20000100800 */
[----:B------:R-:W-:-:S02]  /*2eb0*/  PRMT R158, RZ, 0x7610, R158 ;  /* 0x00007610ff9e7816 */ /* 0x000fc4000000009e */
[----:B0-----:R-:W-:Y:S01]  /*2ec0*/  LEA R62, P4, R102, R3, 0x1 ;  /* 0x00000003663e7211 */ /* 0x001fe200078808ff */
[----:B------:R-:W-:Y:S01]  /*2ed0*/  IMAD R97, R164, 0x2, R100 ;  /* 0x00000002a4617824 */ /* 0x000fe200078e0264 */
[-C--:B------:R-:W-:Y:S02]  /*2ee0*/  LEA.HI.X.SX32 R67, R67, R89.reuse, 0x1, P5 ;  /* 0x0000005943437211 */ /* 0x080fe400028f0eff */
[----:B------:R-:W-:Y:S02]  /*2ef0*/  PRMT R141, RZ, 0x7610, R141 ;  /* 0x00007610ff8d7816 */ /* 0x000fe4000000008d */
[----:B---3--:R-:W-:Y:S01]  /*2f00*/  LOP3.LUT R148, R40, 0x38, RZ, 0xfc, !PT ;  /* 0x0000003828947812 */ /* 0x008fe200078efcff */
[----:B------:R0:W3:Y:S01]  /*2f10*/  @P3 LDG.E.U16 R158, desc[UR20][R66.64] ;  /* 0x00000014429e3981 */ /* 0x0000e2000c1e1500 */
[----:B------:R-:W-:Y:S01]  /*2f20*/  LEA.HI.X.SX32 R63, R102, R89, 0x1, P4 ;  /* 0x00000059663f7211 */ /* 0x000fe200020f0eff */
[----:B------:R-:W-:Y:S01]  /*2f30*/  IMAD R102, R164, 0x2, R97 ;  /* 0x00000002a4667824 */ /* 0x000fe200078e0261 */
[----:B------:R-:W-:-:S03]  /*2f40*/  ISETP.LT.AND P4, PT, R148, R2, P0 ;  /* 0x000000029400720c */ /* 0x000fc60000781270 */
[----:B------:R1:W3:Y:S01]  /*2f50*/  @P2 LDG.E.U16 R141, desc[UR20][R62.64] ;  /* 0x000000143e8d2981 */ /* 0x0002e2000c1e1500 */
[----:B------:R-:W-:Y:S02]  /*2f60*/  PRMT R143, RZ, 0x7610, R143 ;  /* 0x00007610ff8f7816 */ /* 0x000fe4000000008f */
[CC--:B0-----:R-:W-:Y:S02]  /*2f70*/  LEA R66, P2, R102.reuse, R3.reuse, 0x1 ;  /* 0x0000000366427211 */ /* 0x0c1fe400078408ff */
[----:B------:R-:W-:Y:S02]  /*2f80*/  PRMT R144, RZ, 0x7610, R144 ;  /* 0x00007610ff907816 */ /* 0x000fe40000000090 */
[C---:B-1----:R-:W-:Y:S02]  /*2f90*/  LEA R62, P5, R103.reuse, R3, 0x1 ;  /* 0x00000003673e7211 */ /* 0x042fe400078a08ff */
[-C--:B------:R-:W-:Y:S02]  /*2fa0*/  LEA.HI.X.SX32 R67, R102, R89.reuse, 0x1, P2 ;  /* 0x0000005966437211 */ /* 0x080fe400010f0eff */
[----:B------:R-:W-:-:S03]  /*2fb0*/  LEA.HI.X.SX32 R63, R103, R89, 0x1, P5 ;  /* 0x00000059673f7211 */ /* 0x000fc600028f0eff */
[----:B------:R0:W3:Y:S04]  /*2fc0*/  @P4 LDG.E.U16 R143, desc[UR20][R66.64] ;  /* 0x00000014428f4981 */ /* 0x0000e8000c1e1500 */
[----:B----4-:R-:W-:Y:S04]  /*2fd0*/  STL [R1+0x858], R149 ;  /* 0x0008589501007387 */ /* 0x010fe80000100800 */
[----:B--2---:R-:W-:Y:S04]  /*2fe0*/  STL [R1+0x838], R159 ;  /* 0x0008389f01007387 */ /* 0x004fe80000100800 */
[----:B------:R-:W-:Y:S04]  /*2ff0*/  STL [R1+0x85c], R146 ;  /* 0x00085c9201007387 */ /* 0x000fe80000100800 */
[----:B------:R1:W-:Y:S02]  /*3000*/  STL [R1+0x834], R147 ;  /* 0x0008349301007387 */ /* 0x0003e40000100800 */
[----:B-1----:R-:W-:-:S04]  /*3010*/  LOP3.LUT R147, R40, 0x32, RZ, 0xfc, !PT ;  /* 0x0000003228937812 */ /* 0x002fc800078efcff */
[----:B------:R-:W-:-:S13]  /*3020*/  ISETP.LT.AND P3, PT, R147, R2, P0 ;  /* 0x000000029300720c */ /* 0x000fda0000761270 */
[----:B------:R1:W2:Y:S01]  /*3030*/  @P3 LDG.E.U16 R144, desc[UR20][R62.64] ;  /* 0x000000143e903981 */ /* 0x0002a2000c1e1500 */
[----:B------:R-:W-:Y:S01]  /*3040*/  IMAD R150, R164, 0x2, R92 ;  /* 0x00000002a4967824 */ /* 0x000fe200078e025c */
[----:B------:R-:W-:Y:S02]  /*3050*/  LOP3.LUT R147, R40, 0x3a, RZ, 0xfc, !PT ;  /* 0x0000003a28937812 */ /* 0x000fe400078efcff */
[----:B------:R4:W-:Y:S01]  /*3060*/  STL [R1+0x840], R145 ;  /* 0x0008409101007387 */ /* 0x0009e20000100800 */
[C---:B------:R-:W-:Y:S01]  /*3070*/  IMAD R102, R164.reuse, 0x2, R102 ;  /* 0x00000002a4667824 */ /* 0x040fe200078e0266 */
[----:B------:R-:W-:Y:S01]  /*3080*/  ISETP.LT.AND P2, PT, R147, R2, P0 ;  /* 0x000000029300720c */ /* 0x000fe20000741270 */
[----:B------:R-:W-:Y:S01]  /*3090*/  IMAD R150, R164, 0x2, R150 ;  /* 0x00000002a4967824 */ /* 0x000fe200078e0296 */
[----:B----4-:R-:W-:-:S04]  /*30a0*/  LOP3.LUT R145, R40, 0xa, RZ, 0xfc, !PT ;  /* 0x0000000a28917812 */ /* 0x010fc800078efcff */
[----:B------:R-:W-:Y:S02]  /*30b0*/  ISETP.LT.AND P4, PT, R145, R2, P0 ;  /* 0x000000029100720c */ /* 0x000fe40000781270 */
[-C--:B0-----:R-:W-:Y:S02]  /*30c0*/  LEA R66, P5, R102, R3.reuse, 0x1 ;  /* 0x0000000366427211 */ /* 0x081fe400078a08ff */
[----:B-1----:R-:W-:Y:S02]  /*30d0*/  LEA R62, P3, R150, R3, 0x1 ;  /* 0x00000003963e7211 */ /* 0x002fe400078608ff */
[----:B------:R-:W-:Y:S02]  /*30e0*/  LOP3.LUT R147, R40, 0x12, RZ, 0xfc, !PT ;  /* 0x0000001228937812 */ /* 0x000fe400078efcff */
[----:B------:R-:W-:Y:S02]  /*30f0*/  PRMT R140, RZ, 0x7610, R140 ;  /* 0x00007610ff8c7816 */ /* 0x000fe4000000008c */
[----:B------:R-:W-:-:S02]  /*3100*/  PRMT R142, RZ, 0x7610, R142 ;  /* 0x00007610ff8e7816 */ /* 0x000fc4000000008e */
[-C--:B------:R-:W-:Y:S02]  /*3110*/  LEA.HI.X.SX32 R67, R102, R89.reuse, 0x1, P5 ;  /* 0x0000005966437211 */ /* 0x080fe400028f0eff */
[----:B------:R-:W-:Y:S02]  /*3120*/  LEA.HI.X.SX32 R63, R150, R89, 0x1, P3 ;  /* 0x00000059963f7211 */ /* 0x000fe400018f0eff */
[----:B------:R-:W-:Y:S01]  /*3130*/  ISETP.LT.AND P3, PT, R147, R2, P0 ;  /* 0x000000029300720c */ /* 0x000fe20000761270 */
[----:B------:R0:W4:Y:S01]  /*3140*/  @P2 LDG.E.U16 R140, desc[UR20][R66.64] ;  /* 0x00000014428c2981 */ /* 0x000122000c1e1500 */
[----:B------:R-:W-:-:S03]  /*3150*/  LOP3.LUT R145, R40, 0x1c, RZ, 0xfc, !PT ;  /* 0x0000001c28917812 */ /* 0x000fc600078efcff */
[----:B------:R1:W4:Y:S01]  /*3160*/  @P4 LDG.E.U16 R142, desc[UR20][R62.64] ;  /* 0x000000143e8e4981 */ /* 0x000322000c1e1500 */
[----:B------:R-:W-:Y:S02]  /*3170*/  LOP3.LUT R147, R40, 0x24, RZ, 0xfc, !PT ;  /* 0x0000002428937812 */ /* 0x000fe400078efcff */
[----:B------:R-:W-:Y:S02]  /*3180*/  PRMT R146, RZ, 0x7610, R146 ;  /* 0x00007610ff927816 */ /* 0x000fe40000000092 */
[----:B0-----:R-:W-:Y:S02]  /*3190*/  LEA R66, P4, R161, R3, 0x1 ;  /* 0x00000003a1427211 */ /* 0x001fe400078808ff */
[----:B------:R-:W-:Y:S02]  /*31a0*/  ISETP.LT.AND P2, PT, R145, R2, P0 ;  /* 0x000000029100720c */ /* 0x000fe40000741270 */
[----:B------:R-:W-:Y:S02]  /*31b0*/  LEA.HI.X.SX32 R67, R161, R89, 0x1, P4 ;  /* 0x00000059a1437211 */ /* 0x000fe400020f0eff */
[----:B-1----:R-:W-:-:S02]  /*31c0*/  LEA R62, P5, R98, R3, 0x1 ;  /* 0x00000003623e7211 */ /* 0x002fc400078a08ff */
[----:B------:R-:W-:Y:S01]  /*31d0*/  ISETP.LT.AND P4, PT, R147, R2, P0 ;  /* 0x000000029300720c */ /* 0x000fe20000781270 */
[----:B---3--:R-:W-:Y:S01]  /*31e0*/  STL [R1+0x83c], R158 ;  /* 0x00083c9e01007387 */ /* 0x008fe20000100800 */
[----:B------:R-:W-:-:S03]  /*31f0*/  LEA.HI.X.SX32 R63, R98, R89, 0x1, P5 ;  /* 0x00000059623f7211 */ /* 0x000fc600028f0eff */
[----:B------:R0:W3:Y:S01]  /*3200*/  @P3 LDG.E.U16 R146, desc[UR20][R66.64] ;  /* 0x0000001442923981 */ /* 0x0000e2000c1e1500 */
[----:B------:R-:W-:-:S03]  /*3210*/  PRMT R98, RZ, 0x7610, R98 ;  /* 0x00007610ff627816 */ /* 0x000fc60000000062 */
[----:B------:R-:W-:Y:S01]  /*3220*/  STL [R1+0x860], R143 ;  /* 0x0008608f01007387 */ /* 0x000fe20000100800 */
[----:B0-----:R-:W-:-:S04]  /*3230*/  LEA R66, P5, R99, R3, 0x1 ;  /* 0x0000000363427211 */ /* 0x001fc800078a08ff */
[----:B------:R-:W-:-:S05]  /*3240*/  LEA.HI.X.SX32 R67, R99, R89, 0x1, P5 ;  /* 0x0000005963437211 */ /* 0x000fca00028f0eff */
[----:B------:R-:W3:Y:S04]  /*3250*/  @P4 LDG.E.U16 R98, desc[UR20][R66.64] ;  /* 0x0000001442624981 */ /* 0x000ee8000c1e1500 */
[----:B--2---:R0:W-:Y:S02]  /*3260*/  STL [R1+0x830], R144 ;  /* 0x0008309001007387 */ /* 0x0041e40000100800 */
[----:B0-----:R-:W-:-:S06]  /*3270*/  PRMT R144, RZ, 0x7610, R144 ;  /* 0x00007610ff907816 */ /* 0x001fcc0000000090 */
[----:B------:R0:W2:Y:S01]  /*3280*/  @P2 LDG.E.U16 R144, desc[UR20][R62.64] ;  /* 0x000000143e902981 */ /* 0x0000a2000c1e1500 */
[----:B------:R-:W-:-:S04]  /*3290*/  LOP3.LUT R145, R40, 0x2c, RZ, 0xfc, !PT ;  /* 0x0000002c28917812 */ /* 0x000fc800078efcff */
[----:B------:R-:W-:Y:S02]  /*32a0*/  ISETP.LT.AND P3, PT, R145, R2, P0 ;  /* 0x000000029100720c */ /* 0x000fe40000761270 */
[----:B0-----:R-:W-:-:S04]  /*32b0*/  LEA R62, P2, R101, R3, 0x1 ;  /* 0x00000003653e7211 */ /* 0x001fc800078408ff */
[----:B------:R-:W-:Y:S01]  /*32c0*/  LEA.HI.X.SX32 R63, R101, R89, 0x1, P2 ;  /* 0x00000059653f7211 */ /* 0x000fe200010f0eff */
[----:B----4-:R-:W-:Y:S04]  /*32d0*/  STL.64 [R1+0x850], R140 ;  /* 0x0008508c01007387 */ /* 0x010fe80000100a00 */
[----:B------:R0:W-:Y:S02]  /*32e0*/  STL [R1+0x864], R142 ;  /* 0x0008648e01007387 */ /* 0x0001e40000100800 */
[----:B0-----:R-:W-:-:S06]  /*32f0*/  PRMT R142, RZ, 0x7610, R142 ;  /* 0x00007610ff8e7816 */ /* 0x001fcc000000008e */
[----:B------:R0:W4:Y:S01]  /*3300*/  @P3 LDG.E.U16 R142, desc[UR20][R62.64] ;  /* 0x000000143e8e3981 */ /* 0x000122000c1e1500 */
[----:B------:R-:W-:-:S03]  /*3310*/  PRMT R141, RZ, 0x7610, R141 ;  /* 0x00007610ff8d7816 */ /* 0x000fc6000000008d */
[----:B--2---:R-:W-:Y:S04]  /*3320*/  STL [R1+0x2cc], R144 ;  /* 0x0002cc9001007387 */ /* 0x004fe80000100800 */
[----:B---3--:R1:W-:Y:S02]  /*3330*/  STL [R1+0x2c4], R98 ;  /* 0x0002c46201007387 */ /* 0x0083e40000100800 */
[----:B-1----:R-:W-:-:S04]  /*3340*/  LOP3.LUT R98, R40, 0x3c, RZ, 0xfc, !PT ;  /* 0x0000003c28627812 */ /* 0x002fc800078efcff */
[----:B------:R-:W-:Y:S01]  /*3350*/  ISETP.LT.AND P4, PT, R98, R2, P0 ;  /* 0x000000026200720c */ /* 0x000fe20000781270 */
[----:B------:R-:W-:-:S05]  /*3360*/  IMAD R98, R164, 0x2, R102 ;  /* 0x00000002a4627824 */ /* 0x000fca00078e0266 */
[----:B------:R-:W-:-:S04]  /*3370*/  LEA R66, P3, R98, R3, 0x1 ;  /* 0x0000000362427211 */ /* 0x000fc800078608ff */
[----:B------:R-:W-:-:S05]  /*3380*/  LEA.HI.X.SX32 R67, R98, R89, 0x1, P3 ;  /* 0x0000005962437211 */ /* 0x000fca00018f0eff */
[----:B------:R1:W2:Y:S01]  /*3390*/  @P4 LDG.E.U16 R141, desc[UR20][R66.64] ;  /* 0x00000014428d4981 */ /* 0x0002a2000c1e1500 */
[----:B------:R-:W-:-:S04]  /*33a0*/  LOP3.LUT R144, R40, 0x34, RZ, 0xfc, !PT ;  /* 0x0000003428907812 */ /* 0x000fc800078efcff */
[-C--:B------:R-:W-:Y:S02]  /*33b0*/  ISETP.LT.AND P5, PT, R144, R2.reuse, P0 ;  /* 0x000000029000720c */ /* 0x080fe400007a1270 */
[----:B0-----:R-:W-:Y:S01]  /*33c0*/  LEA R62, P2, R100, R3, 0x1 ;  /* 0x00000003643e7211 */ /* 0x001fe200078408ff */
[----:B----4-:R0:W-:Y:S01]  /*33d0*/  STL [R1+0x2c0], R142 ;  /* 0x0002c08e01007387 */ /* 0x0101e20000100800 */
[----:B------:R-:W-:Y:S02]  /*33e0*/  LOP3.LUT R144, R40, 0xc, RZ, 0xfc, !PT ;  /* 0x0000000c28907812 */ /* 0x000fe400078efcff */
[----:B------:R-:W-:Y:S02]  /*33f0*/  PRMT R143, RZ, 0x7610, R143 ;  /* 0x00007610ff8f7816 */ /* 0x000fe4000000008f */
[----:B------:R-:W-:Y:S02]  /*3400*/  LEA.HI.X.SX32 R63, R100, R89, 0x1, P2 ;  /* 0x00000059643f7211 */ /* 0x000fe400010f0eff */
[----:B------:R-:W-:-:S02]  /*3410*/  ISETP.LT.AND P2, PT, R144, R2, P0 ;  /* 0x000000029000720c */ /* 0x000fc40000741270 */
[----:B0-----:R-:W-:Y:S01]  /*3420*/  LOP3.LUT R142, R40, 0x14, RZ, 0xfc, !PT ;  /* 0x00000014288e7812 */ /* 0x001fe200078efcff */
[----:B------:R0:W3:Y:S03]  /*3430*/  @P5 LDG.E.U16 R143, desc[UR20][R62.64] ;  /* 0x000000143e8f5981 */ /* 0x0000e6000c1e1500 */
[----:B------:R-:W-:Y:S02]  /*3440*/  ISETP.LT.AND P3, PT, R142, R2, P0 ;  /* 0x000000028e00720c */ /* 0x000fe40000761270 */
[-C--:B-1----:R-:W-:Y:S02]  /*3450*/  LEA R66, P6, R160, R3.reuse, 0x1 ;  /* 0x00000003a0427211 */ /* 0x082fe400078c08ff */
[----:B------:R-:W-:Y:S02]  /*3460*/  PRMT R103, RZ, 0x7610, R103 ;  /* 0x00007610ff677816 */ /* 0x000fe40000000067 */
[----:B0-----:R-:W-:-:S02]  /*3470*/  LEA R62, P5, R163, R3, 0x1 ;  /* 0x00000003a33e7211 */ /* 0x001fc400078a08ff */
[----:B------:R-:W-:Y:S02]  /*3480*/  PRMT R102, RZ, 0x7610, R102 ;  /* 0x00007610ff667816 */ /* 0x000fe40000000066 */
[-C--:B------:R-:W-:Y:S01]  /*3490*/  LEA.HI.X.SX32 R63, R163, R89.reuse, 0x1, P5 ;  /* 0x00000059a33f7211 */ /* 0x080fe200028f0eff */
[----:B------:R-:W-:Y:S01]  /*34a0*/  STL [R1+0x2c8], R146 ;  /* 0x0002c89201007387 */ /* 0x000fe20000100800 */
[----:B------:R-:W-:-:S03]  /*34b0*/  LEA.HI.X.SX32 R67, R160, R89, 0x1, P6 ;  /* 0x00000059a0437211 */ /* 0x000fc600030f0eff */
[----:B------:R0:W4:Y:S04]  /*34c0*/  @P2 LDG.E.U16 R103, desc[UR20][R62.64] ;  /* 0x000000143e672981 */ /* 0x000128000c1e1500 */
[----:B------:R-:W3:Y:S01]  /*34d0*/  @P3 LDG.E.U16 R102, desc[UR20][R66.64] ;  /* 0x0000001442663981 */ /* 0x000ee2000c1e1500 */
[----:B------:R-:W-:Y:S02]  /*34e0*/  PRMT R140, RZ, 0x7610, R140 ;  /* 0x00007610ff8c7816 */ /* 0x000fe4000000008c */
[----:B0-----:R-:W-:-:S04]  /*34f0*/  LEA R62, P2, R90, R3, 0x1 ;  /* 0x000000035a3e7211 */ /* 0x001fc800078408ff */
[----:B------:R-:W-:Y:S02]  /*3500*/  LEA.HI.X.SX32 R63, R90, R89, 0x1, P2 ;  /* 0x000000595a3f7211 */ /* 0x000fe400010f0eff */
[C---:B------:R-:W-:Y:S02]  /*3510*/  LEA R90, P6, R91.reuse, R3, 0x1 ;  /* 0x000000035b5a7211 */ /* 0x040fe400078c08ff */
[----:B------:R-:W-:Y:S02]  /*3520*/  PRMT R101, RZ, 0x7610, R101 ;  /* 0x00007610ff657816 */ /* 0x000fe40000000065 */
[----:B------:R-:W-:Y:S01]  /*3530*/  LEA.HI.X.SX32 R91, R91, R89, 0x1, P6 ;  /* 0x000000595b5b7211 */ /* 0x000fe200030f0eff */
[----:B--2---:R0:W-:Y:S02]  /*3540*/  STL [R1+0x2b8], R141 ;  /* 0x0002b88d01007387 */ /* 0x0041e40000100800 */
[----:B0-----:R-:W-:-:S04]  /*3550*/  LOP3.LUT R141, R40, 0x1e, RZ, 0xfc, !PT ;  /* 0x0000001e288d7812 */ /* 0x001fc800078efcff */
[----:B------:R-:W-:Y:S02]  /*3560*/  ISETP.LT.AND P4, PT, R141, R2, P0 ;  /* 0x000000028d00720c */ /* 0x000fe40000781270 */
[----:B------:R-:W-:-:S04]  /*3570*/  LOP3.LUT R141, R40, 0x26, RZ, 0xfc, !PT ;  /* 0x00000026288d7812 */ /* 0x000fc800078efcff */
[----:B------:R-:W-:-:S07]  /*3580*/  ISETP.LT.AND P2, PT, R141, R2, P0 ;  /* 0x000000028d00720c */ /* 0x000fce0000741270 */
[----:B------:R0:W2:Y:S06]  /*3590*/  @P4 LDG.E.U16 R140, desc[UR20][R62.64] ;  /* 0x000000143e8c4981 */ /* 0x0000ac000c1e1500 */
[----:B------:R1:W2:Y:S04]  /*35a0*/  @P2 LDG.E.U16 R101, desc[UR20][R90.64] ;  /* 0x000000145a652981 */ /* 0x0002a8000c1e1500 */
[----:B----4-:R-:W-:Y:S04]  /*35b0*/  STL [R1+0x2b4], R103 ;  /* 0x0002b46701007387 */ /* 0x010fe80000100800 */
[----:B---3--:R3:W-:Y:S01]  /*35c0*/  STL [R1+0x2b0], R102 ;  /* 0x0002b06601007387 */ /* 0x0087e20000100800 */
[----:B0-----:R-:W-:-:S02]  /*35d0*/  LEA R62, P6, R97, R3, 0x1 ;  /* 0x00000003613e7211 */ /* 0x001fc400078c08ff */
[----:B---3--:R-:W-:-:S04]  /*35e0*/  LOP3.LUT R102, R40, 0x36, RZ, 0xfc, !PT ;  /* 0x0000003628667812 */ /* 0x008fc800078efcff */
[----:B------:R-:W-:Y:S02]  /*35f0*/  ISETP.LT.AND P3, PT, R102, R2, P0 ;  /* 0x000000026600720c */ /* 0x000fe40000761270 */
[----:B-1----:R-:W-:Y:S01]  /*3600*/  LOP3.LUT R90, R0, 0xc8, RZ, 0xfc, !PT ;  /* 0x000000c8005a7812 */ /* 0x002fe200078efcff */
[----:B------:R-:W-:Y:S01]  /*3610*/  STL [R1+0x2bc], R143 ;  /* 0x0002bc8f01007387 */ /* 0x000fe20000100800 */
[C---:B------:R-:W-:Y:S02]  /*3620*/  LEA R66, P5, R96.reuse, R3, 0x1 ;  /* 0x0000000360427211 */ /* 0x040fe400078a08ff */
[----:B------:R-:W-:Y:S01]  /*3630*/  PRMT R99, RZ, 0x7610, R99 ;  /* 0x00007610ff637816 */ /* 0x000fe20000000063 */
[----:B------:R0:W-:Y:S01]  /*3640*/  STL [R1+0x430], R90 ;  /* 0x0004305a01007387 */ /* 0x0001e20000100800 */
[-C--:B------:R-:W-:Y:S02]  /*3650*/  LEA.HI.X.SX32 R63, R97, R89.reuse, 0x1, P6 ;  /* 0x00000059613f7211 */ /* 0x080fe400030f0eff */
[----:B------:R-:W-:-:S02]  /*3660*/  LEA.HI.X.SX32 R67, R96, R89, 0x1, P5 ;  /* 0x0000005960437211 */ /* 0x000fc400028f0eff */
[----:B------:R-:W-:Y:S01]  /*3670*/  LEA R96, P5, R94, R3, 0x1 ;  /* 0x000000035e607211 */ /* 0x000fe200078a08ff */
[----:B------:R1:W3:Y:S01]  /*3680*/  @P3 LDG.E.U16 R99, desc[UR20][R62.64] ;  /* 0x000000143e633981 */ /* 0x0002e2000c1e1500 */
[----:B------:R-:W-:Y:S02]  /*3690*/  LOP3.LUT R91, R40, 0xe, RZ, 0xfc, !PT ;  /* 0x0000000e285b7812 */ /* 0x000fe400078efcff */
[----:B------:R-:W-:Y:S02]  /*36a0*/  LEA.HI.X.SX32 R97, R94, R89, 0x1, P5 ;  /* 0x000000595e617211 */ /* 0x000fe400028f0eff */
[----:B------:R-:W-:Y:S02]  /*36b0*/  ISETP.LT.AND P3, PT, R91, R2, P0 ;  /* 0x000000025b00720c */ /* 0x000fe40000761270 */
[----:B-1----:R-:W-:Y:S02]  /*36c0*/  IABS R63, R90 ;  /* 0x0000005a003f7213 */ /* 0x002fe40000000000 */
[----:B0-----:R-:W-:-:S04]  /*36d0*/  LEA R90, P6, R93, R3, 0x1 ;  /* 0x000000035d5a7211 */ /* 0x001fc800078c08ff */
[----:B------:R-:W-:Y:S01]  /*36e0*/  LEA.HI.X.SX32 R91, R93, R89, 0x1, P6 ;  /* 0x000000595d5b7211 */ /* 0x000fe200030f0eff */
[----:B------:R-:W-:Y:S01]  /*36f0*/  IMAD R98, R164, 0x2, R98 ;  /* 0x00000002a4627824 */ /* 0x000fe200078e0262 */
[----:B------:R-:W-:-:S04]  /*3700*/  LOP3.LUT R103, R40, 0x2e, RZ, 0xfc, !PT ;  /* 0x0000002e28677812 */ /* 0x000fc800078efcff */
[----:B------:R-:W-:Y:S02]  /*3710*/  ISETP.LT.AND P4, PT, R103, R2, P0 ;  /* 0x000000026700720c */ /* 0x000fe40000781270 */
[----:B------:R-:W-:-:S11]  /*3720*/  PRMT R100, RZ, 0x7610, R100 ;  /* 0x00007610ff647816 */ /* 0x000fd60000000064 */
[----:B------:R0:W4:Y:S04]  /*3730*/  @P4 LDG.E.U16 R100, desc[UR20][R66.64] ;  /* 0x0000001442644981 */ /* 0x000128000c1e1500 */
[----:B--2---:R1:W-:Y:S02]  /*3740*/  STL [R1+0x2ac], R140 ;  /* 0x0002ac8c01007387 */ /* 0x0043e40000100800 */
[----:B-1----:R-:W-:-:S04]  /*3750*/  LEA R140, P2, R95, R3, 0x1 ;  /* 0x000000035f8c7211 */ /* 0x002fc800078408ff */
[----:B------:R-:W-:Y:S01]  /*3760*/  LEA.HI.X.SX32 R141, R95, R89, 0x1, P2 ;  /* 0x000000595f8d7211 */ /* 0x000fe200010f0eff */
[----:B------:R-:W-:Y:S04]  /*3770*/  STL [R1+0x868], R2 ;  /* 0x0008680201007387 */ /* 0x000fe80000100800 */
[----:B------:R-:W-:Y:S04]  /*3780*/  STL.64 [R1+0x198], R140 ;  /* 0x0001988c01007387 */ /* 0x000fe80000100a00 */
[----:B------:R-:W-:Y:S04]  /*3790*/  STL.64 [R1+0x190], R96 ;  /* 0x0001906001007387 */ /* 0x000fe80000100a00 */
[----:B------:R-:W-:Y:S04]  /*37a0*/  STL [R1+0x870], R140 ;  /* 0x0008708c01007387 */ /* 0x000fe80000100800 */
[----:B------:R-:W-:Y:S04]  /*37b0*/  STL [R1+0x86c], R141 ;  /* 0x00086c8d01007387 */ /* 0x000fe80000100800 */
[----:B------:R-:W-:Y:S04]  /*37c0*/  STL.64 [R1+0x188], R90 ;  /* 0x0001885a01007387 */ /* 0x000fe80000100a00 */
[----:B------:R1:W-:Y:S04]  /*37d0*/  STL [R1+0x5e0], R164 ;  /* 0x0005e0a401007387 */ /* 0x0003e80000100800 */
[----:B------:R-:W-:Y:S04]  /*37e0*/  STL [R1+0x2a8], R101 ;  /* 0x0002a86501007387 */ /* 0x000fe80000100800 */
[----:B-1----:R-:W2:Y:S01]  /*37f0*/  LDL.LU R164, [R1+0x264] ;  /* 0x0002640001a47983 */ /* 0x002ea20000300800 */
[----:B0-----:R-:W-:-:S02]  /*3800*/  LOP3.LUT R67, R40, 0x16, RZ, 0xfc, !PT ;  /* 0x0000001628437812 */ /* 0x001fc400078efcff */
[----:B------:R-:W-:Y:S02]  /*3810*/  LEA R94, P5, R92, R3, 0x1 ;  /* 0x000000035c5e7211 */ /* 0x000fe400078a08ff */
[-C--:B------:R-:W-:Y:S01]  /*3820*/  ISETP.LT.AND P4, PT, R67, R2.reuse, P0 ;  /* 0x000000024300720c */ /* 0x080fe20000781270 */
[----:B------:R-:W-:Y:S01]  /*3830*/  IMAD.HI.U32 R67, R86, R63, RZ ;  /* 0x0000003f56437227 */ /* 0x000fe200078e00ff */
[----:B------:R-:W-:Y:S02]  /*3840*/  LOP3.LUT R66, R40, 0x3e, RZ, 0xfc, !PT ;  /* 0x0000003e28427812 */ /* 0x000fe400078efcff */
[----:B------:R-:W-:Y:S01]  /*3850*/  LEA R90, P6, R151, R3, 0x1 ;  /* 0x00000003975a7211 */ /* 0x000fe200078c08ff */
[----:B------:R-:W-:Y:S01]  /*3860*/  IMAD.MOV R67, RZ, RZ, -R67 ;  /* 0x000000ffff437224 */ /* 0x000fe200078e0a43 */
[----:B------:R-:W-:Y:S02]  /*3870*/  LEA.HI.X.SX32 R95, R92, R89, 0x1, P5 ;  /* 0x000000595c5f7211 */ /* 0x000fe400028f0eff */
[----:B------:R-:W-:-:S02]  /*3880*/  ISETP.LT.AND P2, PT, R66, R2, P0 ;  /* 0x000000024200720c */ /* 0x000fc40000741270 */
[----:B------:R-:W-:Y:S02]  /*3890*/  LEA.HI.X.SX32 R91, R151, R89, 0x1, P6 ;  /* 0x00000059975b7211 */ /* 0x000fe400030f0eff */
[-C--:B------:R-:W-:Y:S02]  /*38a0*/  LEA R66, P6, R98, R3.reuse, 0x1 ;  /* 0x0000000362427211 */ /* 0x080fe400078c08ff */
[----:B------:R-:W-:Y:S02]  /*38b0*/  PRMT R51, RZ, 0x7610, R51 ;  /* 0x00007610ff337816 */ /* 0x000fe40000000033 */
[----:B------:R-:W-:Y:S02]  /*38c0*/  PRMT R2, RZ, 0x7610, R2 ;  /* 0x00007610ff027816 */ /* 0x000fe40000000002 */
[----:B------:R-:W-:Y:S01]  /*38d0*/  PRMT R93, RZ, 0x7610, R93 ;  /* 0x00007610ff5d7816 */ /* 0x000fe2000000005d */
[----:B----4-:R-:W-:Y:S04]  /*38e0*/  STL [R1+0x2a4], R100 ;  /* 0x0002a46401007387 */ /* 0x010fe80000100800 */
[----:B---3--:R-:W-:Y:S04]  /*38f0*/  STL [R1+0x2a0], R99 ;  /* 0x0002a06301007387 */ /* 0x008fe80000100800 */
[----:B------:R-:W-:Y:S04]  /*3900*/  STL.64 [R1+0x180], R94 ;  /* 0x0001805e01007387 */ /* 0x000fe80000100a00 */
[----:B------:R-:W3:Y:S01]  /*3910*/  @P3 LDG.E.U16 R93, desc[UR20][R90.64] ;  /* 0x000000145a5d3981 */ /* 0x000ee2000c1e1500 */
[----:B--2---:R-:W-:Y:S01]  /*3920*/  LEA R62, P5, R164, R3, 0x1 ;  /* 0x00000003a43e7211 */ /* 0x004fe200078a08ff */
[----:B------:R-:W-:-:S03]  /*3930*/  IMAD R3, R4, R67, R63 ;  /* 0x0000004304037224 */ /* 0x000fc600078e023f */
[----:B------:R-:W-:-:S05]  /*3940*/  LEA.HI.X.SX32 R63, R164, R89, 0x1, P5 ;  /* 0x00000059a43f7211 */ /* 0x000fca00028f0eff */
[----:B------:R-:W2:Y:S01]  /*3950*/  @P4 LDG.E.U16 R51, desc[UR20][R62.64] ;  /* 0x000000143e334981 */ /* 0x000ea2000c1e1500 */
[----:B------:R-:W-:-:S05]  /*3960*/  LEA.HI.X.SX32 R67, R98, R89, 0x1, P6 ;  /* 0x0000005962437211 */ /* 0x000fca00030f0eff */
[----:B------:R-:W4:Y:S04]  /*3970*/  @P2 LDG.E.U16 R2, desc[UR20][R66.64] ;  /* 0x0000001442022981 */ /* 0x000f28000c1e1500 */
[----:B------:R-:W-:Y:S04]  /*3980*/  STL [R1+0x5e4], R164 ;  /* 0x0005e4a401007387 */ /* 0x000fe80000100800 */
[----:B------:R-:W-:Y:S04]  /*3990*/  STL [R1+0x650], R164 ;  /* 0x000650a401007387 */ /* 0x000fe80000100800 */
[----:B------:R-:W3:Y:S01]  /*39a0*/  LDL R151, [R1+0x3c0] ;  /* 0x0003c00001977983 */ /* 0x000ee20000100800 */
[----:B------:R-:W-:Y:S01]  /*39b0*/  ISETP.GT.U32.AND P2, PT, R4, R85, PT ;  /* 0x000000550400720c */ /* 0x000fe20003f44070 */
[----:B------:R-:W-:Y:S01]  /*39c0*/  IMAD R163, R162, R165, RZ ;  /* 0x000000a5a2a37224 */ /* 0x000fe200078e02ff */
[----:B------:R-:W-:-:S11]  /*39d0*/  LOP3.LUT R140, R0, 0xca, RZ, 0xfc, !PT ;  /* 0x000000ca008c7812 */ /* 0x000fd600078efcff */
[----:B------:R-:W-:-:S05]  /*39e0*/  @!P2 IMAD.IADD R85, R85, 0x1, -R4 ;  /* 0x000000015555a824 */ /* 0x000fca00078e0a04 */
[----:B------:R-:W-:Y:S02]  /*39f0*/  ISETP.GT.U32.AND P6, PT, R4, R85, PT ;  /* 0x000000550400720c */ /* 0x000fe40003fc4070 */
[----:B------:R-:W-:Y:S02]  /*3a00*/  LOP3.LUT R141, R0, 0xcc, RZ, 0xfc, !PT ;  /* 0x000000cc008d7812 */ /* 0x000fe400078efcff */
[----:B------:R-:W-:-:S04]  /*3a10*/  LEA R162, P4, R163, UR18, 0x1 ;  /* 0x00000012a3a27c11 */ /* 0x000fc8000f8808ff */
[----:B------:R-:W-:-:S05]  /*3a20*/  LEA.HI.X.SX32 R163, R163, UR19, 0x1, P4 ;  /* 0x00000013a3a37c11 */ /* 0x000fca000a0f0eff */
[----:B------:R-:W-:Y:S01]  /*3a30*/  @!P6 IMAD.IADD R85, R85, 0x1, -R4 ;  /* 0x000000015555e824 */ /* 0x000fe200078e0a04 */
[----:B------:R-:W-:Y:S01]  /*3a40*/  ISETP.GT.U32.AND P3, PT, R4, R83, PT ;  /* 0x000000530400720c */ /* 0x000fe20003f64070 */
[----:B--2---:R0:W-:Y:S04]  /*3a50*/  STL [R1+0x258], R51 ;  /* 0x0002583301007387 */ /* 0x0041e80000100800 */
[----:B0-----:R-:W2:Y:S04]  /*3a60*/  LDL R51, [R1+0x304] ;  /* 0x0003040001337983 */ /* 0x001ea80000100800 */
[----:B------:R-:W-:Y:S04]  /*3a70*/  STL [R1+0x530], R165 ;  /* 0x000530a501007387 */ /* 0x000fe80000100800 */
[----:B------:R-:W-:Y:S04]  /*3a80*/  STL [R1+0x654], R165 ;  /* 0x000654a501007387 */ /* 0x000fe80000100800 */
[----:B------:R-:W-:Y:S04]  /*3a90*/  STL.64 [R1+0x760], R164 ;  /* 0x000760a401007387 */ /* 0x000fe80000100a00 */
[----:B----4-:R0:W-:Y:S04]  /*3aa0*/  STL [R1+0x254], R2 ;  /* 0x0002540201007387 */ /* 0x0101e80000100800 */
[----:B------:R-:W-:Y:S01]  /*3ab0*/  STL [R1+0x42c], R140 ;  /* 0x00042c8c01007387 */ /* 0x000fe20000100800 */
[----:B0-----:R-:W-:-:S03]  /*3ac0*/  LOP3.LUT R2, R0, 0xd0, RZ, 0xfc, !PT ;  /* 0x000000d000027812 */ /* 0x001fc600078efcff */
[----:B------:R-:W-:Y:S01]  /*3ad0*/  STL [R1+0x428], R141 ;  /* 0x0004288d01007387 */ /* 0x000fe20000100800 */
[----:B---3--:R-:W-:-:S03]  /*3ae0*/  ISETP.GE.AND P6, PT, R151, RZ, PT ;  /* 0x000000ff9700720c */ /* 0x008fc60003fc6270 */
[----:B------:R-:W-:Y:S04]  /*3af0*/  STL [R1+0x810], R162 ;  /* 0x000810a201007387 */ /* 0x000fe80000100800 */
[----:B------:R-:W-:Y:S04]  /*3b00*/  STL [R1+0x424], R2 ;  /* 0x0004240201007387 */ /* 0x000fe80000100800 */
[----:B------:R-:W-:Y:S04]  /*3b10*/  STL [R1+0x29c], R93 ;  /* 0x00029c5d01007387 */ /* 0x000fe80000100800 */
[----:B------:R-:W-:Y:S04]  /*3b20*/  STL [R1+0x814], R163 ;  /* 0x000814a301007387 */ /* 0x000fe80000100800 */
[----:B------:R-:W3:Y:S01]  /*3b30*/  LDL R151, [R1+0x37c] ;  /* 0x00037c0001977983 */ /* 0x000ee20000100800 */
[----:B------:R-:W-:Y:S01]  /*3b40*/  ISETP.GT.U32.AND P5, PT, R4, R84, PT ;  /* 0x000000540400720c */ /* 0x000fe20003fa4070 */
[----:B------:R-:W-:-:S05]  /*3b50*/  @!P3 IMAD.IADD R83, R83, 0x1, -R4 ;  /* 0x000000015353b824 */ /* 0x000fca00078e0a04 */
[----:B------:R-:W-:-:S07]  /*3b60*/  ISETP.GT.U32.AND P3, PT, R4, R83, PT ;  /* 0x000000530400720c */ /* 0x000fce0003f64070 */
[----:B------:R-:W-:Y:S01]  /*3b70*/  @!P5 IMAD.IADD R84, R84, 0x1, -R4 ;  /* 0x000000015454d824 */ /* 0x000fe200078e0a04 */
[----:B------:R-:W-:-:S04]  /*3b80*/  ISETP.GT.U32.AND P5, PT, R4, R82, PT ;  /* 0x000000520400720c */ /* 0x000fc80003fa4070 */
[----:B------:R-:W-:Y:S01]  /*3b90*/  ISETP.GT.U32.AND P2, PT, R4, R84, PT ;  /* 0x000000540400720c */ /* 0x000fe20003f44070 */
[----:B------:R-:W-:Y:S01]  /*3ba0*/  @!P3 IMAD.IADD R83, R83, 0x1, -R4 ;  /* 0x000000015353b824 */ /* 0x000fe200078e0a04 */
[----:B------:R-:W-:-:S07]  /*3bb0*/  ISETP.GE.AND P3, PT, R0, RZ, PT ;  /* 0x000000ff0000720c */ /* 0x000fce0003f66270 */
[----:B------:R-:W-:Y:S01]  /*3bc0*/  @!P5 IMAD.IADD R82, R82, 0x1, -R4 ;  /* 0x000000015252d824 */ /* 0x000fe200078e0a04 */
[----:B------:R-:W-:-:S03]  /*3bd0*/  ISETP.GE.AND P5, PT, R157, RZ, PT ;  /* 0x000000ff9d00720c */ /* 0x000fc60003fa6270 */
[----:B------:R-:W-:Y:S01]  /*3be0*/  @!P2 IMAD.IADD R84, R84, 0x1, -R4 ;  /* 0x000000015454a824 */ /* 0x000fe200078e0a04 */
[----:B------:R-:W-:-:S03]  /*3bf0*/  LOP3.LUT R142, R0, 0xd2, RZ, 0xfc, !PT ;  /* 0x000000d2008e7812 */ /* 0x000fc600078efcff */
[----:B------:R-:W-:Y:S01]  /*3c00*/  IMAD.MOV.U32 R157, RZ, RZ, R84 ;  /* 0x000000ffff9d7224 */ /* 0x000fe200078e0054 */
[C---:B------:R-:W-:Y:S01]  /*3c10*/  LOP3.LUT R143, R0.reuse, 0xd4, RZ, 0xfc, !PT ;  /* 0x000000d4008f7812 */ /* 0x040fe200078efcff */
[----:B------:R-:W-:Y:S02]  /*3c20*/  @!P3 IMAD.MOV R85, RZ, RZ, -R85 ;  /* 0x000000ffff55b224 */ /* 0x000fe400078e0a55 */
[----:B------:R-:W-:Y:S01]  /*3c30*/  @!P6 IMAD.MOV R157, RZ, RZ, -R157 ;  /* 0x000000ffff9de224 */ /* 0x000fe200078e0a9d */
[----:B------:R-:W-:Y:S01]  /*3c40*/  LOP3.LUT R146, R0, 0xd8, RZ, 0xfc, !PT ;  /* 0x000000d800927812 */ /* 0x000fe200078efcff */
[----:B------:R-:W-:Y:S01]  /*3c50*/  STL [R1+0x420], R142 ;  /* 0x0004208e01007387 */ /* 0x000fe20000100800 */
[----:B------:R-:W-:-:S03]  /*3c60*/  @!P5 IMAD.MOV R83, RZ, RZ, -R83 ;  /* 0x000000ffff53d224 */ /* 0x000fc600078e0a53 */
[----:B------:R-:W-:Y:S04]  /*3c70*/  STL [R1+0x800], R157 ;  /* 0x0008009d01007387 */ /* 0x000fe80000100800 */
[----:B------:R-:W-:Y:S04]  /*3c80*/  STL [R1+0x41c], R143 ;  /* 0x00041c8f01007387 */ /* 0x000fe80000100800 */
[----:B------:R-:W-:Y:S04]  /*3c90*/  STL [R1+0x818], R85 ;  /* 0x0008185501007387 */ /* 0x000fe80000100800 */
[----:B------:R-:W-:Y:S04]  /*3ca0*/  STL [R1+0x418], R146 ;  /* 0x0004189201007387 */ /* 0x000fe80000100800 */
[----:B------:R-:W-:Y:S01]  /*3cb0*/  STL [R1+0x81c], R83 ;  /* 0x00081c5301007387 */ /* 0x000fe20000100800 */
[----:B------:R-:W-:-:S13]  /*3cc0*/  ISETP.GT.U32.AND P5, PT, R4, R79, PT ;  /* 0x0000004f0400720c */ /* 0x000fda0003fa4070 */
[----:B------:R-:W-:Y:S01]  /*3cd0*/  @!P5 IMAD.IADD R79, R79, 0x1, -R4 ;  /* 0x000000014f4fd824 */ /* 0x000fe200078e0a04 */
[----:B--2---:R-:W-:Y:S02]  /*3ce0*/  ISETP.GE.AND P3, PT, R51, RZ, PT ;  /* 0x000000ff3300720c */ /* 0x004fe40003f66270 */
[----:B------:R-:W2:Y:S01]  /*3cf0*/  LDL R51, [R1+0x378] ;  /* 0x0003780001337983 */ /* 0x000ea20000100800 */
[----:B---3--:R-:W-:-:S03]  /*3d00*/  ISETP.GE.AND P5, PT, R151, RZ, PT ;  /* 0x000000ff9700720c */ /* 0x008fc60003fa6270 */
[----:B------:R-:W3:Y:S01]  /*3d10*/  LDL R151, [R1+0x374] ;  /* 0x0003740001977983 */ /* 0x000ee20000100800 */
[C---:B------:R-:W-:Y:S02]  /*3d20*/  ISETP.GT.U32.AND P4, PT, R4.reuse, R80, PT ;  /* 0x000000500400720c */ /* 0x040fe40003f84070 */
[----:B------:R-:W-:-:S11]  /*3d30*/  ISETP.GT.U32.AND P2, PT, R4, R81, PT ;  /* 0x000000510400720c */ /* 0x000fd60003f44070 */
[----:B------:R-:W-:-:S05]  /*3d40*/  @!P4 IMAD.IADD R80, R80, 0x1, -R4 ;  /* 0x000000015050c824 */ /* 0x000fca00078e0a04 */
[C---:B------:R-:W-:Y:S01]  /*3d50*/  ISETP.GT.U32.AND P6, PT, R4.reuse, R80, PT ;  /* 0x000000500400720c */ /* 0x040fe20003fc4070 */
[----:B------:R-:W-:Y:S01]  /*3d60*/  @!P2 IMAD.IADD R81, R81, 0x1, -R4 ;  /* 0x000000015151a824 */ /* 0x000fe200078e0a04 */
[----:B------:R-:W-:-:S11]  /*3d70*/  ISETP.GT.U32.AND P2, PT, R4, R82, PT ;  /* 0x000000520400720c */ /* 0x000fd60003f44070 */
[--C-:B------:R-:W-:Y:S01]  /*3d80*/  @!P6 IMAD.IADD R80, R80, 0x1, -R4.reuse ;  /* 0x000000015050e824 */ /* 0x100fe200078e0a04 */
[C---:B------:R-:W-:Y:S02]  /*3d90*/  ISETP.GT.U32.AND P6, PT, R4.reuse, R77, PT ;  /* 0x0000004d0400720c */ /* 0x040fe40003fc4070 */
[----:B------:R-:W-:Y:S01]  /*3da0*/  ISETP.GT.U32.AND P4, PT, R4, R81, PT ;  /* 0x000000510400720c */ /* 0x000fe20003f84070 */
[----:B------:R-:W-:Y:S01]  /*3db0*/  @!P2 IMAD.IADD R82, R82, 0x1, -R4 ;  /* 0x000000015252a824 */ /* 0x000fe200078e0a04 */
[----:B------:R-:W-:-:S09]  /*3dc0*/  ISETP.GE.AND P2, PT, R104, RZ, PT ;  /* 0x000000ff6800720c */ /* 0x000fd20003f46270 */
[----:B------:R-:W-:-:S05]  /*3dd0*/  @!P6 IMAD.IADD R77, R77, 0x1, -R4 ;  /* 0x000000014d4de824 */ /* 0x000fca00078e0a04 */
[----:B------:R-:W-:Y:S01]  /*3de0*/  ISETP.GT.U32.AND P6, PT, R4, R77, PT ;  /* 0x0000004d0400720c */ /* 0x000fe20003fc4070 */
[----:B------:R-:W-:Y:S02]  /*3df0*/  @!P4 IMAD.IADD R81, R81, 0x1, -R4 ;  /* 0x000000015151c824 */ /* 0x000fe400078e0a04 */
[----:B------:R-:W-:Y:S02]  /*3e00*/  @!P3 IMAD.MOV R82, RZ, RZ, -R82 ;  /* 0x000000ffff52b224 */ /* 0x000fe400078e0a52 */
[----:B------:R-:W-:Y:S02]  /*3e10*/  @!P2 IMAD.MOV R81, RZ, RZ, -R81 ;  /* 0x000000ffff51a224 */ /* 0x000fe400078e0a51 */
[----:B------:R-:W-:Y:S01]  /*3e20*/  @!P5 IMAD.MOV R80, RZ, RZ, -R80 ;  /* 0x000000ffff50d224 */ /* 0x000fe200078e0a50 */
[----:B------:R0:W-:Y:S04]  /*3e30*/  STL [R1+0x820], R82 ;  /* 0x0008205201007387 */ /* 0x0001e80000100800 */
[----:B------:R-:W-:Y:S01]  /*3e40*/  STL [R1+0x824], R81 ;  /* 0x0008245101007387 */ /* 0x000fe20000100800 */
[----:B------:R-:W-:-:S03]  /*3e50*/  @!P6 IMAD.IADD R77, R77, 0x1, -R4 ;  /* 0x000000014d4de824 */ /* 0x000fc600078e0a04 */
[----:B------:R-:W-:Y:S01]  /*3e60*/  STL [R1+0x828], R80 ;  /* 0x0008285001007387 */ /* 0x000fe20000100800 */
[----:B------:R-:W-:-:S13]  /*3e70*/  ISETP.GT.U32.AND P2, PT, R4, R76, PT ;  /* 0x0000004c0400720c */ /* 0x000fda0003f44070 */
[----:B------:R-:W-:Y:S01]  /*3e80*/  @!P2 IMAD.IADD R76, R76, 0x1, -R4 ;  /* 0x000000014c4ca824 */ /* 0x000fe200078e0a04 */
[----:B--2---:R-:W-:Y:S02]  /*3e90*/  ISETP.GE.AND P6, PT, R51, RZ, PT ;  /* 0x000000ff3300720c */ /* 0x004fe40003fc6270 */
[----:B------:R-:W2:Y:S01]  /*3ea0*/  LDL R51, [R1+0x32c] ;  /* 0x00032c0001337983 */ /* 0x000ea20000100800 */
[----:B---3--:R-:W-:-:S03]  /*3eb0*/  ISETP.GE.AND P2, PT, R151, RZ, PT ;  /* 0x000000ff9700720c */ /* 0x008fc60003f46270 */
[----:B------:R-:W3:Y:S01]  /*3ec0*/  LDL R151, [R1+0x328] ;  /* 0x0003280001977983 */ /* 0x000ee20000100800 */
[----:B------:R-:W-:-:S13]  /*3ed0*/  ISETP.GT.U32.AND P4, PT, R4, R78, PT ;  /* 0x0000004e0400720c */ /* 0x000fda0003f84070 */
[----:B------:R-:W-:Y:S01]  /*3ee0*/  @!P4 IMAD.IADD R78, R78, 0x1, -R4 ;  /* 0x000000014e4ec824 */ /* 0x000fe200078e0a04 */
[----:B------:R-:W-:-:S13]  /*3ef0*/  ISETP.GT.U32.AND P4, PT, R4, R79, PT ;  /* 0x0000004f0400720c */ /* 0x000fda0003f84070 */
[----:B------:R-:W-:Y:S01]  /*3f00*/  @!P4 IMAD.IADD R79, R79, 0x1, -R4 ;  /* 0x000000014f4fc824 */ /* 0x000fe200078e0a04 */
[C---:B------:R-:W-:Y:S02]  /*3f10*/  ISETP.GT.U32.AND P4, PT, R4.reuse, R74, PT ;  /* 0x0000004a0400720c */ /* 0x040fe40003f84070 */
[----:B------:R-:W-:-:S11]  /*3f20*/  ISETP.GT.U32.AND P3, PT, R4, R78, PT ;  /* 0x0000004e0400720c */ /* 0x000fd60003f64070 */
[--C-:B------:R-:W-:Y:S01]  /*3f30*/  @!P4 IMAD.IADD R74, R74, 0x1, -R4.reuse ;  /* 0x000000014a4ac824 */ /* 0x100fe200078e0a04 */
[C---:B------:R-:W-:Y:S02]  /*3f40*/  ISETP.GT.U32.AND P4, PT, R4.reuse, R76, PT ;  /* 0x0000004c0400720c */ /* 0x040fe40003f84070 */
[----:B------:R-:W-:Y:S01]  /*3f50*/  ISETP.GT.U32.AND P5, PT, R4, R75, PT ;  /* 0x0000004b0400720c */ /* 0x000fe20003fa4070 */
[----:B------:R-:W-:Y:S01]  /*3f60*/  @!P3 IMAD.IADD R78, R78, 0x1, -R4 ;  /* 0x000000014e4eb824 */ /* 0x000fe200078e0a04 */
[----:B------:R-:W-:-:S09]  /*3f70*/  LOP3.LUT R149, R0, 0xda, RZ, 0xfc, !PT ;  /* 0x000000da00957812 */ /* 0x000fd200078efcff */
[--C-:B------:R-:W-:Y:S01]  /*3f80*/  @!P4 IMAD.IADD R76, R76, 0x1, -R4.reuse ;  /* 0x000000014c4cc824 */ /* 0x100fe200078e0a04 */
[C---:B------:R-:W-:Y:S02]  /*3f90*/  ISETP.GT.U32.AND P4, PT, R4.reuse, R72, PT ;  /* 0x000000480400720c */ /* 0x040fe40003f84070 */
[----:B------:R-:W-:Y:S02]  /*3fa0*/  ISETP.GT.U32.AND P3, PT, R4, R73, PT ;  /* 0x000000490400720c */ /* 0x000fe40003f64070 */
[C---:B0-----:R-:W-:Y:S02]  /*3fb0*/  LOP3.LUT R82, R0.reuse, 0xdc, RZ, 0xfc, !PT ;  /* 0x000000dc00527812 */ /* 0x041fe400078efcff */
[----:B------:R-:W-:Y:S01]  /*3fc0*/  LOP3.LUT R83, R0, 0xe0, RZ, 0xfc, !PT ;  /* 0x000000e000537812 */ /* 0x000fe200078efcff */
[----:B------:R-:W-:Y:S04]  /*3fd0*/  STL [R1+0x414], R149 ;  /* 0x0004149501007387 */ /* 0x000fe80000100800 */
[----:B------:R-:W-:Y:S02]  /*3fe0*/  STL [R1+0x410], R82 ;  /* 0x0004105201007387 */ /* 0x000fe40000100800 */
[----:B------:R-:W-:-:S02]  /*3ff0*/  @!P4 IMAD.IADD R72, R72, 0x1, -R4 ;  /* 0x000000014848c824 */ /* 0x000fc400078e0a04 */
[----:B------:R-:W-:Y:S01]  /*4000*/  STL [R1+0x40c], R83 ;  /* 0x00040c5301007387 */ /* 0x000fe20000100800 */
[--C-:B------:R-:W-:Y:S02]  /*4010*/  @!P5 IMAD.IADD R75, R75, 0x1, -R4.reuse ;  /* 0x000000014b4bd824 */ /* 0x100fe400078e0a04 */
[----:B------:R-:W-:-:S03]  /*4020*/  @!P3 IMAD.IADD R73, R73, 0x1, -R4 ;  /* 0x000000014949b824 */ /* 0x000fc600078e0a04 */
[----:B------:R-:W-:-:S13]  /*4030*/  ISETP.GT.U32.AND P3, PT, R4, R75, PT ;  /* 0x0000004b0400720c */ /* 0x000fda0003f64070 */
[----:B------:R-:W-:Y:S01]  /*4040*/  @!P3 IMAD.IADD R75, R75, 0x1, -R4 ;  /* 0x000000014b4bb824 */ /* 0x000fe200078e0a04 */
[----:B------:R-:W-:-:S13]  /*4050*/  ISETP.GT.U32.AND P3, PT, R4, R71, PT ;  /* 0x000000470400720c */ /* 0x000fda0003f64070 */
[----:B------:R-:W-:Y:S01]  /*4060*/  @!P3 IMAD.IADD R71, R71, 0x1, -R4 ;  /* 0x000000014747b824 */ /* 0x000fe200078e0a04 */
[----:B--2---:R-:W-:Y:S02]  /*4070*/  ISETP.GE.AND P4, PT, R51, RZ, PT ;  /* 0x000000ff3300720c */ /* 0x004fe40003f86270 */
[----:B------:R-:W2:Y:S01]  /*4080*/  LDL R51, [R1+0x36c] ;  /* 0x00036c0001337983 */ /* 0x000ea20000100800 */
[----:B---3--:R-:W-:-:S03]  /*4090*/  ISETP.GE.AND P3, PT, R151, RZ, PT ;  /* 0x000000ff9700720c */ /* 0x008fc60003f66270 */
[----:B------:R-:W3:Y:S01]  /*40a0*/  LDL R151, [R1+0x364] ;  /* 0x0003640001977983 */ /* 0x000ee20000100800 */
[----:B------:R-:W-:Y:S01]  /*40b0*/  @!P6 IMAD.MOV R79, RZ, RZ, -R79 ;  /* 0x000000ffff4fe224 */ /* 0x000fe200078e0a4f */
[----:B------:R-:W-:Y:S02]  /*40c0*/  ISETP.GT.U32.AND P6, PT, R4, R73, PT ;  /* 0x000000490400720c */ /* 0x000fe40003fc4070 */
[----:B------:R-:W-:-:S11]  /*40d0*/  ISETP.GE.AND P5, PT, R109, RZ, PT ;  /* 0x000000ff6d00720c */ /* 0x000fd60003fa6270 */
[----:B------:R-:W-:Y:S01]  /*40e0*/  @!P6 IMAD.IADD R73, R73, 0x1, -R4 ;  /* 0x000000014949e824 */ /* 0x000fe200078e0a04 */
[----:B------:R-:W-:Y:S01]  /*40f0*/  ISETP.GT.U32.AND P6, PT, R4, R70, PT ;  /* 0x000000460400720c */ /* 0x000fe20003fc4070 */
[----:B------:R-:W-:Y:S01]  /*4100*/  @!P5 IMAD.MOV R77, RZ, RZ, -R77 ;  /* 0x000000ffff4dd224 */ /* 0x000fe200078e0a4d */
[----:B------:R-:W-:-:S11]  /*4110*/  ISETP.GE.AND P5, PT, R107, RZ, PT ;  /* 0x000000ff6b00720c */ /* 0x000fd60003fa6270 */
[----:B------:R-:W-:Y:S02]  /*4120*/  @!P6 IMAD.IADD R70, R70, 0x1, -R4 ;  /* 0x000000014646e824 */ /* 0x000fe400078e0a04 */
[----:B------:R-:W-:-:S03]  /*4130*/  @!P5 IMAD.MOV R76, RZ, RZ, -R76 ;  /* 0x000000ffff4cd224 */ /* 0x000fc600078e0a4c */
[----:B------:R-:W-:Y:S02]  /*4140*/  ISETP.GT.U32.AND P5, PT, R4, R70, PT ;  /* 0x000000460400720c */ /* 0x000fe40003fa4070 */
[----:B------:R-:W-:-:S05]  /*4150*/  LOP3.LUT R148, R0, 0xe2, RZ, 0xfc, !PT ;  /* 0x000000e200947812 */ /* 0x000fca00078efcff */
[----:B------:R-:W-:Y:S04]  /*4160*/  STL [R1+0x408], R148 ;  /* 0x0004089401007387 */ /* 0x000fe80000100800 */
[----:B------:R-:W4:Y:S02]  /*4170*/  LDL R150, [R1+0x360] ;  /* 0x0003600001967983 */ /* 0x000f240000100800 */
[----:B------:R-:W-:Y:S02]  /*4180*/  @!P5 IMAD.IADD R70, R70, 0x1, -R4 ;  /* 0x000000014646d824 */ /* 0x000fe400078e0a04 */
[----:B------:R-:W4:Y:S01]  /*4190*/  LDL R161, [R1+0x358] ;  /* 0x0003580001a17983 */ /* 0x000f220000100800 */
[----:B------:R-:W-:-:S03]  /*41a0*/  IMAD.MOV.U32 R84, RZ, RZ, R73 ;  /* 0x000000ffff547224 */ /* 0x000fc600078e0049 */
[----:B------:R-:W4:Y:S01]  /*41b0*/  LDL R160, [R1+0x35c] ;  /* 0x00035c0001a07983 */ /* 0x000f220000100800 */
[----:B------:R-:W-:Y:S01]  /*41c0*/  @!P3 IMAD.MOV R84, RZ, RZ, -R84 ;  /* 0x000000ffff54b224 */ /* 0x000fe200078e0a54 */
[----:B------:R-:W-:-:S13]  /*41d0*/  ISETP.GT.U32.AND P3, PT, R4, R68, PT ;  /* 0x000000440400720c */ /* 0x000fda0003f64070 */
[----:B------:R-:W-:Y:S01]  /*41e0*/  @!P3 IMAD.IADD R68, R68, 0x1, -R4 ;  /* 0x000000014444b824 */ /* 0x000fe200078e0a04 */
[----:B--2---:R-:W-:Y:S02]  /*41f0*/  ISETP.GE.AND P5, PT, R51, RZ, PT ;  /* 0x000000ff3300720c */ /* 0x004fe40003fa6270 */
[----:B------:R-:W2:Y:S01]  /*4200*/  LDL R51, [R1+0x354] ;  /* 0x0003540001337983 */ /* 0x000ea20000100800 */
[----:B---3--:R-:W-:-:S03]  /*4210*/  ISETP.GE.AND P3, PT, R151, RZ, PT ;  /* 0x000000ff9700720c */ /* 0x008fc60003f66270 */
[----:B------:R-:W3:Y:S01]  /*4220*/  LDL R151, [R1+0x350] ;  /* 0x0003500001977983 */ /* 0x000ee20000100800 */
[----:B------:R-:W-:Y:S01]  /*4230*/  @!P2 IMAD.MOV R78, RZ, RZ, -R78 ;  /* 0x000000ffff4ea224 */ /* 0x000fe200078e0a4e */
[C---:B------:R-:W-:Y:S02]  /*4240*/  ISETP.GT.U32.AND P2, PT, R4.reuse, R74, PT ;  /* 0x0000004a0400720c */ /* 0x040fe40003f44070 */
[----:B------:R-:W-:Y:S02]  /*4250*/  ISETP.GT.U32.AND P6, PT, R4, R72, PT ;  /* 0x000000480400720c */ /* 0x000fe40003fc4070 */
[----:B------:R-:W-:-:S09]  /*4260*/  IABS R89, R140 ;  /* 0x0000008c00597213 */ /* 0x000fd20000000000 */
[----:B------:R-:W-:Y:S01]  /*4270*/  @!P2 IMAD.IADD R74, R74, 0x1, -R4 ;  /* 0x000000014a4aa824 */ /* 0x000fe200078e0a04 */
[----:B------:R-:W-:-:S03]  /*4280*/  ISETP.GE.AND P2, PT, R106, RZ, PT ;  /* 0x000000ff6a00720c */ /* 0x000fc60003f46270 */
[----:B------:R-:W-:Y:S01]  /*4290*/  @!P4 IMAD.MOV R74, RZ, RZ, -R74 ;  /* 0x000000ffff4ac224 */ /* 0x000fe200078e0a4a */
[----:B------:R-:W-:Y:S01]  /*42a0*/  ISETP.GT.U32.AND P4, PT, R4, R69, PT ;  /* 0x000000450400720c */ /* 0x000fe20003f84070 */
[----:B------:R-:W-:Y:S01]  /*42b0*/  @!P6 IMAD.IADD R72, R72, 0x1, -R4 ;  /* 0x000000014848e824 */ /* 0x000fe200078e0a04 */
[----:B------:R-:W-:Y:S01]  /*42c0*/  ISETP.GT.U32.AND P6, PT, R4, R65, PT ;  /* 0x000000410400720c */ /* 0x000fe20003fc4070 */
[----:B------:R-:W-:Y:S01]  /*42d0*/  IMAD.HI.U32 R90, R86, R89, RZ ;  /* 0x00000059565a7227 */ /* 0x000fe200078e00ff */
[----:B------:R-:W-:-:S05]  /*42e0*/  IABS R109, R149 ;  /* 0x00000095006d7213 */ /* 0x000fca0000000000 */
[----:B------:R-:W-:Y:S01]  /*42f0*/  @!P2 IMAD.MOV R75, RZ, RZ, -R75 ;  /* 0x000000ffff4ba224 */ /* 0x000fe200078e0a4b */
[C---:B------:R-:W-:Y:S01]  /*4300*/  ISETP.GT.U32.AND P2, PT, R4.reuse, R71, PT ;  /* 0x000000470400720c */ /* 0x040fe20003f44070 */
[----:B------:R-:W-:Y:S02]  /*4310*/  IMAD.MOV R90, RZ, RZ, -R90 ;  /* 0x000000ffff5a7224 */ /* 0x000fe400078e0a5a */
[----:B------:R-:W-:Y:S02]  /*4320*/  @!P4 IMAD.IADD R69, R69, 0x1, -R4 ;  /* 0x000000014545c824 */ /* 0x000fe400078e0a04 */
[----:B------:R-:W-:Y:S02]  /*4330*/  IMAD R89, R4, R90, R89 ;  /* 0x0000005a04597224 */ /* 0x000fe400078e0259 */
[----:B------:R-:W-:-:S04]  /*4340*/  IMAD.HI.U32 R90, R86, R109, RZ ;  /* 0x0000006d565a7227 */ /* 0x000fc800078e00ff */
[----:B------:R-:W-:Y:S01]  /*4350*/  @!P6 IMAD.IADD R65, R65, 0x1, -R4 ;  /* 0x000000014141e824 */ /* 0x000fe200078e0a04 */
[C---:B------:R-:W-:Y:S01]  /*4360*/  ISETP.GT.U32.AND P6, PT, R4.reuse, R69, PT ;  /* 0x000000450400720c */ /* 0x040fe20003fc4070 */
[----:B------:R-:W-:Y:S02]  /*4370*/  IMAD.MOV R90, RZ, RZ, -R90 ;  /* 0x000000ffff5a7224 */ /* 0x000fe400078e0a5a */
[----:B------:R-:W-:Y:S01]  /*4380*/  @!P2 IMAD.IADD R71, R71, 0x1, -R4 ;  /* 0x000000014747a824 */ /* 0x000fe200078e0a04 */
[C---:B------:R-:W-:Y:S01]  /*4390*/  ISETP.GT.U32.AND P2, PT, R4.reuse, R64, PT ;  /* 0x000000400400720c */ /* 0x040fe20003f44070 */
[----:B------:R-:W-:Y:S01]  /*43a0*/  IMAD R109, R4, R90, R109 ;  /* 0x0000005a046d7224 */ /* 0x000fe200078e026d */
[----:B------:R-:W-:Y:S01]  /*43b0*/  ISETP.GE.AND P4, PT, R110, RZ, PT ;  /* 0x000000ff6e00720c */ /* 0x000fe20003f86270 */
[----:B------:R-:W-:-:S04]  /*43c0*/  IMAD.MOV.U32 R90, RZ, RZ, R72 ;  /* 0x000000ffff5a7224 */ /* 0x000fc800078e0048 */
[----:B------:R-:W-:Y:S01]  /*43d0*/  @!P5 IMAD.MOV R90, RZ, RZ, -R90 ;  /* 0x000000ffff5ad224 */ /* 0x000fe200078e0a5a */
[C---:B------:R-:W-:Y:S01]  /*43e0*/  ISETP.GT.U32.AND P5, PT, R4.reuse, R65, PT ;  /* 0x000000410400720c */ /* 0x040fe20003fa4070 */
[--C-:B------:R-:W-:Y:S01]  /*43f0*/  @!P6 IMAD.IADD R69, R69, 0x1, -R4.reuse ;  /* 0x000000014545e824 */ /* 0x100fe200078e0a04 */
[----:B------:R-:W-:Y:S01]  /*4400*/  ISETP.GT.U32.AND P6, PT, R4, R60, PT ;  /* 0x0000003c0400720c */ /* 0x000fe20003fc4070 */
[----:B------:R-:W-:Y:S02]  /*4410*/  IMAD.MOV.U32 R91, RZ, RZ, R71 ;  /* 0x000000ffff5b7224 */ /* 0x000fe400078e0047 */
[----:B------:R-:W-:Y:S02]  /*4420*/  @!P2 IMAD.IADD R64, R64, 0x1, -R4 ;  /* 0x000000014040a824 */ /* 0x000fe400078e0a04 */
[----:B------:R-:W-:Y:S02]  /*4430*/  IMAD.MOV.U32 R92, RZ, RZ, R70 ;  /* 0x000000ffff5c7224 */ /* 0x000fe400078e0046 */
[----:B------:R-:W-:Y:S01]  /*4440*/  @!P4 IMAD.MOV R91, RZ, RZ, -R91 ;  /* 0x000000ffff5bc224 */ /* 0x000fe200078e0a5b */
[C---:B------:R-:W-:Y:S01]  /*4450*/  ISETP.GT.U32.AND P4, PT, R4.reuse, R64, PT ;  /* 0x000000400400720c */ /* 0x040fe20003f84070 */
[----:B------:R-:W-:Y:S01]  /*4460*/  @!P3 IMAD.MOV R92, RZ, RZ, -R92 ;  /* 0x000000ffff5cb224 */ /* 0x000fe200078e0a5c */
[C---:B------:R-:W-:Y:S01]  /*4470*/  ISETP.GT.U32.AND P3, PT, R4.reuse, R61, PT ;  /* 0x0000003d0400720c */ /* 0x040fe20003f64070 */
[----:B------:R-:W-:Y:S01]  /*4480*/  @!P5 IMAD.IADD R65, R65, 0x1, -R4 ;  /* 0x000000014141d824 */ /* 0x000fe200078e0a04 */
[----:B------:R-:W-:-:S02]  /*4490*/  ISETP.GT.U32.AND P2, PT, R4, R68, PT ;  /* 0x000000440400720c */ /* 0x000fc40003f44070 */
[----:B----4-:R-:W-:Y:S01]  /*44a0*/  ISETP.GE.AND P5, PT, R150, RZ, PT ;  /* 0x000000ff9600720c */ /* 0x010fe20003fa6270 */
[----:B------:R-:W-:Y:S02]  /*44b0*/  @!P6 IMAD.IADD R60, R60, 0x1, -R4 ;  /* 0x000000013c3ce824 */ /* 0x000fe400078e0a04 */
[----:B------:R-:W-:-:S04]  /*44c0*/  IMAD.MOV.U32 R93, RZ, RZ, R69 ;  /* 0x000000ffff5d7224 */ /* 0x000fc800078e0045 */
[--C-:B------:R-:W-:Y:S02]  /*44d0*/  @!P4 IMAD.IADD R64, R64, 0x1, -R4.reuse ;  /* 0x000000014040c824 */ /* 0x100fe400078e0a04 */
[--C-:B------:R-:W-:Y:S01]  /*44e0*/  @!P3 IMAD.IADD R61, R61, 0x1, -R4.reuse ;  /* 0x000000013d3db824 */ /* 0x100fe200078e0a04 */
[----:B------:R-:W-:Y:S01]  /*44f0*/  ISETP.GE.AND P3, PT, R161, RZ, PT ;  /* 0x000000ffa100720c */ /* 0x000fe20003f66270 */
[----:B------:R-:W-:Y:S01]  /*4500*/  @!P2 IMAD.IADD R68, R68, 0x1, -R4 ;  /* 0x000000014444a824 */ /* 0x000fe200078e0a04 */
[C---:B------:R-:W-:Y:S01]  /*4510*/  ISETP.GT.U32.AND P2, PT, R4.reuse, R59, PT ;  /* 0x0000003b0400720c */ /* 0x040fe20003f44070 */
[----:B------:R-:W-:Y:S01]  /*4520*/  @!P5 IMAD.MOV R93, RZ, RZ, -R93 ;  /* 0x000000ffff5dd224 */ /* 0x000fe200078e0a5d */
[----:B------:R-:W-:Y:S01]  /*4530*/  ISETP.GT.U32.AND P5, PT, R4, R60, PT ;  /* 0x0000003c0400720c */ /* 0x000fe20003fa4070 */
[----:B------:R-:W-:Y:S01]  /*4540*/  IMAD.MOV.U32 R96, RZ, RZ, R64 ;  /* 0x000000ffff607224 */ /* 0x000fe200078e0040 */
[----:B------:R-:W-:Y:S01]  /*4550*/  ISETP.GE.AND P4, PT, R160, RZ, PT ;  /* 0x000000ffa000720c */ /* 0x000fe20003f86270 */
[----:B------:R-:W-:-:S02]  /*4560*/  IMAD.MOV.U32 R95, RZ, RZ, R65 ;  /* 0x000000ffff5f7224 */ /* 0x000fc400078e0041 */
[----:B------:R-:W-:-:S04]  /*4570*/  IMAD.MOV.U32 R94, RZ, RZ, R68 ;  /* 0x000000ffff5e7224 */ /* 0x000fc800078e0044 */
[----:B------:R-:W-:Y:S01]  /*4580*/  @!P3 IMAD.MOV R95, RZ, RZ, -R95 ;  /* 0x000000ffff5fb224 */ /* 0x000fe200078e0a5f */
[C---:B------:R-:W-:Y:S01]  /*4590*/  ISETP.GT.U32.AND P3, PT, R4.reuse, R58, PT ;  /* 0x0000003a0400720c */ /* 0x040fe20003f64070 */
[--C-:B------:R-:W-:Y:S01]  /*45a0*/  @!P2 IMAD.IADD R59, R59, 0x1, -R4.reuse ;  /* 0x000000013b3ba824 */ /* 0x100fe200078e0a04 */
[----:B------:R-:W-:Y:S01]  /*45b0*/  ISETP.GT.U32.AND P2, PT, R4, R61, PT ;  /* 0x0000003d0400720c */ /* 0x000fe20003f44070 */
[----:B------:R-:W-:Y:S01]  /*45c0*/  @!P5 IMAD.IADD R60, R60, 0x1, -R4 ;  /* 0x000000013c3cd824 */ /* 0x000fe200078e0a04 */
[C---:B------:R-:W-:Y:S01]  /*45d0*/  ISETP.GT.U32.AND P5, PT, R4.reuse, R56, PT ;  /* 0x000000380400720c */ /* 0x040fe20003fa4070 */
[----:B------:R-:W-:Y:S01]  /*45e0*/  @!P4 IMAD.MOV R94, RZ, RZ, -R94 ;  /* 0x000000ffff5ec224 */ /* 0x000fe200078e0a5e */
[----:B------:R-:W-:-:S07]  /*45f0*/  ISETP.GT.U32.AND P4, PT, R4, R59, PT ;  /* 0x0000003b0400720c */ /* 0x000fce0003f84070 */
[--C-:B------:R-:W-:Y:S02]  /*4600*/  @!P3 IMAD.IADD R58, R58, 0x1, -R4.reuse ;  /* 0x000000013a3ab824 */ /* 0x100fe400078e0a04 */
[--C-:B------:R-:W-:Y:S02]  /*4610*/  @!P2 IMAD.IADD R61, R61, 0x1, -R4.reuse ;  /* 0x000000013d3da824 */ /* 0x100fe400078e0a04 */
[--C-:B------:R-:W-:Y:S01]  /*4620*/  @!P5 IMAD.IADD R56, R56, 0x1, -R4.reuse ;  /* 0x000000013838d824 */ /* 0x100fe200078e0a04 */
[----:B------:R-:W-:Y:S01]  /*4630*/  ISETP.GT.U32.AND P5, PT, R4, R58, PT ;  /* 0x0000003a0400720c */ /* 0x000fe20003fa4070 */
[----:B------:R-:W-:Y:S01]  /*4640*/  @!P4 IMAD.IADD R59, R59, 0x1, -R4 ;  /* 0x000000013b3bc824 */ /* 0x000fe200078e0a04 */
[----:B------:R-:W-:Y:S01]  /*4650*/  ISETP.GE.AND P4, PT, R139, RZ, PT ;  /* 0x000000ff8b00720c */ /* 0x000fe20003f86270 */
[----:B------:R-:W-:Y:S01]  /*4660*/  IMAD.MOV.U32 R97, RZ, RZ, R61 ;  /* 0x000000ffff617224 */ /* 0x000fe200078e003d */
[----:B------:R-:W-:Y:S01]  /*4670*/  ISETP.GE.AND P3, PT, R136, RZ, PT ;  /* 0x000000ff8800720c */ /* 0x000fe20003f66270 */
[----:B------:R-:W-:-:S02]  /*4680*/  IMAD.MOV.U32 R98, RZ, RZ, R60 ;  /* 0x000000ffff627224 */ /* 0x000fc400078e003c */
[----:B------:R-:W-:-:S06]  /*4690*/  IMAD.MOV.U32 R99, RZ, RZ, R59 ;  /* 0x000000ffff637224 */ /* 0x000fcc00078e003b */
[----:B------:R-:W-:Y:S01]  /*46a0*/  @!P5 IMAD.IADD R58, R58, 0x1, -R4 ;  /* 0x000000013a3ad824 */ /* 0x000fe200078e0a04 */
[----:B------:R-:W-:Y:S01]  /*46b0*/  ISETP.GT.U32.AND P5, PT, R4, R54, PT ;  /* 0x000000360400720c */ /* 0x000fe20003fa4070 */
[----:B------:R-:W-:Y:S01]  /*46c0*/  @!P4 IMAD.MOV R98, RZ, RZ, -R98 ;  /* 0x000000ffff62c224 */ /* 0x000fe200078e0a62 */
[----:B------:R-:W-:Y:S01]  /*46d0*/  ISETP.GE.AND P4, PT, R135, RZ, PT ;  /* 0x000000ff8700720c */ /* 0x000fe20003f86270 */
[----:B------:R-:W-:Y:S02]  /*46e0*/  @!P3 IMAD.MOV R99, RZ, RZ, -R99 ;  /* 0x000000ffff63b224 */ /* 0x000fe400078e0a63 */
[----:B------:R-:W-:-:S08]  /*46f0*/  IMAD.MOV.U32 R100, RZ, RZ, R58 ;  /* 0x000000ffff647224 */ /* 0x000fd000078e003a */
[----:B------:R-:W-:Y:S01]  /*4700*/  @!P5 IMAD.IADD R54, R54, 0x1, -R4 ;  /* 0x000000013636d824 */ /* 0x000fe200078e0a04 */
[----:B------:R-:W-:Y:S01]  /*4710*/  ISETP.GE.AND P5, PT, R133, RZ, PT ;  /* 0x000000ff8500720c */ /* 0x000fe20003fa6270 */
[----:B------:R-:W-:-:S03]  /*4720*/  @!P4 IMAD.MOV R100, RZ, RZ, -R100 ;  /* 0x000000ffff64c224 */ /* 0x000fc600078e0a64 */
[----:B------:R-:W-:-:S13]  /*4730*/  ISETP.GT.U32.AND P4, PT, R4, R54, PT ;  /* 0x000000360400720c */ /* 0x000fda0003f84070 */
[----:B------:R-:W-:Y:S01]  /*4740*/  @!P4 IMAD.IADD R54, R54, 0x1, -R4 ;  /* 0x000000013636c824 */ /* 0x000fe200078e0a04 */
[----:B------:R-:W-:Y:S02]  /*4750*/  ISETP.GT.U32.AND P4, PT, R4, R48, PT ;  /* 0x000000300400720c */ /* 0x000fe40003f84070 */
[----:B--2---:R-:W-:-:S13]  /*4760*/  ISETP.GE.AND P6, PT, R51, RZ, PT ;  /* 0x000000ff3300720c */ /* 0x004fda0003fc6270 */
[----:B------:R-:W-:Y:S01]  /*4770*/  @!P6 IMAD.MOV R96, RZ, RZ, -R96 ;  /* 0x000000ffff60e224 */ /* 0x000fe200078e0a60 */
[----:B------:R-:W-:-:S13]  /*4780*/  ISETP.GT.U32.AND P6, PT, R4, R57, PT ;  /* 0x000000390400720c */ /* 0x000fda0003fc4070 */
[----:B------:R-:W-:Y:S01]  /*4790*/  @!P6 IMAD.IADD R57, R57, 0x1, -R4 ;  /* 0x000000013939e824 */ /* 0x000fe200078e0a04 */
[----:B------:R-:W-:-:S13]  /*47a0*/  ISETP.GT.U32.AND P6, PT, R4, R55, PT ;  /* 0x000000370400720c */ /* 0x000fda0003fc4070 */
[----:B------:R-:W-:Y:S01]  /*47b0*/  @!P6 IMAD.IADD R55, R55, 0x1, -R4 ;  /* 0x000000013737e824 */ /* 0x000fe200078e0a04 */
[----:B---3--:R-:W-:Y:S02]  /*47c0*/  ISETP.GE.AND P2, PT, R151, RZ, PT ;  /* 0x000000ff9700720c */ /* 0x008fe40003f46270 */
[----:B------:R-:W-:-:S11]  /*47d0*/  ISETP.GT.U32.AND P6, PT, R4, R56, PT ;  /* 0x000000380400720c */ /* 0x000fd60003fc4070 */
[----:B------:R-:W-:Y:S01]  /*47e0*/  @!P2 IMAD.MOV R97, RZ, RZ, -R97 ;  /* 0x000000ffff61a224 */ /* 0x000fe200078e0a61 */
[----:B------:R-:W-:Y:S01]  /*47f0*/  ISETP.GT.U32.AND P2, PT, R4, R57, PT ;  /* 0x000000390400720c */ /* 0x000fe20003f44070 */
[----:B------:R-:W-:Y:S01]  /*4800*/  @!P6 IMAD.IADD R56, R56, 0x1, -R4 ;  /* 0x000000013838e824 */ /* 0x000fe200078e0a04 */
[C---:B------:R-:W-:Y:S02]  /*4810*/  ISETP.GT.U32.AND P6, PT, R4.reuse, R52, PT ;  /* 0x000000340400720c */ /* 0x040fe40003fc4070 */
[----:B------:R-:W-:-:S09]  /*4820*/  ISETP.GT.U32.AND P3, PT, R4, R55, PT ;  /* 0x000000370400720c */ /* 0x000fd20003f64070 */
[--C-:B------:R-:W-:Y:S01]  /*4830*/  @!P2 IMAD.IADD R57, R57, 0x1, -R4.reuse ;  /* 0x000000013939a824 */ /* 0x100fe200078e0a04 */
[----:B------:R-:W-:Y:S01]  /*4840*/  ISETP.GT.U32.AND P2, PT, R4, R53, PT ;  /* 0x000000350400720c */ /* 0x000fe20003f44070 */
[--C-:B------:R-:W-:Y:S02]  /*4850*/  @!P6 IMAD.IADD R52, R52, 0x1, -R4.reuse ;  /* 0x000000013434e824 */ /* 0x100fe400078e0a04 */
[----:B------:R-:W-:Y:S01]  /*4860*/  @!P3 IMAD.IADD R55, R55, 0x1, -R4 ;  /* 0x000000013737b824 */ /* 0x000fe200078e0a04 */
[----:B------:R-:W-:Y:S02]  /*4870*/  ISETP.GE.AND P3, PT, R134, RZ, PT ;  /* 0x000000ff8600720c */ /* 0x000fe40003f66270 */
[----:B------:R-:W-:Y:S01]  /*4880*/  ISETP.GT.U32.AND P6, PT, R4, R52, PT ;  /* 0x000000340400720c */ /* 0x000fe20003fc4070 */
[----:B------:R-:W-:-:S06]  /*4890*/  IMAD.MOV.U32 R102, RZ, RZ, R56 ;  /* 0x000000ffff667224 */ /* 0x000fcc00078e0038 */
[----:B------:R-:W-:Y:S01]  /*48a0*/  @!P2 IMAD.IADD R53, R53, 0x1, -R4 ;  /* 0x000000013535a824 */ /* 0x000fe200078e0a04 */
[----:B------:R-:W-:Y:S01]  /*48b0*/  ISETP.GE.AND P2, PT, R123, RZ, PT ;  /* 0x000000ff7b00720c */ /* 0x000fe20003f46270 */
[----:B------:R-:W-:Y:S01]  /*48c0*/  @!P5 IMAD.MOV R102, RZ, RZ, -R102 ;  /* 0x000000ffff66d224 */ /* 0x000fe200078e0a66 */
[C---:B------:R-:W-:Y:S01]  /*48d0*/  ISETP.GT.U32.AND P5, PT, R4.reuse, R49, PT ;  /* 0x000000310400720c */ /* 0x040fe20003fa4070 */
[----:B------:R-:W-:Y:S02]  /*48e0*/  IMAD.MOV.U32 R136, RZ, RZ, R57 ;  /* 0x000000ffff887224 */ /* 0x000fe400078e0039 */
[----:B------:R-:W-:Y:S02]  /*48f0*/  IMAD.MOV.U32 R135, RZ, RZ, R55 ;  /* 0x000000ffff877224 */ /* 0x000fe400078e0037 */
[----:B------:R-:W-:Y:S01]  /*4900*/  @!P3 IMAD.MOV R136, RZ, RZ, -R136 ;  /* 0x000000ffff88b224 */ /* 0x000fe200078e0a88 */
[----:B------:R-:W-:Y:S01]  /*4910*/  ISETP.GT.U32.AND P3, PT, R4, R53, PT ;  /* 0x000000350400720c */ /* 0x000fe20003f64070 */
[----:B------:R-:W-:Y:S01]  /*4920*/  @!P6 IMAD.IADD R52, R52, 0x1, -R4 ;  /* 0x000000013434e824 */ /* 0x000fe200078e0a04 */
[----:B------:R-:W-:-:S03]  /*4930*/  ISETP.GT.U32.AND P6, PT, R4, R47, PT ;  /* 0x0000002f0400720c */ /* 0x000fc60003fc4070 */
[----:B------:R-:W-:Y:S01]  /*4940*/  @!P2 IMAD.MOV R135, RZ, RZ, -R135 ;  /* 0x000000ffff87a224 */ /* 0x000fe200078e0a87 */
[----:B------:R-:W-:Y:S01]  /*4950*/  ISETP.GE.AND P2, PT, R132, RZ, PT ;  /* 0x000000ff8400720c */ /* 0x000fe20003f46270 */
[--C-:B------:R-:W-:Y:S01]  /*4960*/  @!P5 IMAD.IADD R49, R49, 0x1, -R4.reuse ;  /* 0x000000013131d824 */ /* 0x100fe200078e0a04 */
[----:B------:R-:W-:Y:S01]  /*4970*/  ISETP.GT.U32.AND P5, PT, R4, R46, PT ;  /* 0x0000002e0400720c */ /* 0x000fe20003fa4070 */
[----:B------:R-:W-:Y:S01]  /*4980*/  @!P4 IMAD.IADD R48, R48, 0x1, -R4 ;  /* 0x000000013030c824 */ /* 0x000fe200078e0a04 */
[----:B------:R-:W-:Y:S01]  /*4990*/  ISETP.GE.AND P4, PT, R105, RZ, PT ;  /* 0x000000ff6900720c */ /* 0x000fe20003f86270 */
[----:B------:R-:W-:Y:S02]  /*49a0*/  IMAD.MOV.U32 R134, RZ, RZ, R54 ;  /* 0x000000ffff867224 */ /* 0x000fe400078e0036 */
[--C-:B------:R-:W-:Y:S01]  /*49b0*/  @!P3 IMAD.IADD R53, R53, 0x1, -R4.reuse ;  /* 0x000000013535b824 */ /* 0x100fe200078e0a04 */
[----:B------:R-:W-:Y:S01]  /*49c0*/  ISETP.GE.AND P3, PT, R131, RZ, PT ;  /* 0x000000ff8300720c */ /* 0x000fe20003f66270 */
[----:B------:R-:W-:Y:S01]  /*49d0*/  @!P6 IMAD.IADD R47, R47, 0x1, -R4 ;  /* 0x000000012f2fe824 */ /* 0x000fe200078e0a04 */
[----:B------:R-:W-:Y:S01]  /*49e0*/  ISETP.GT.U32.AND P6, PT, R4, R49, PT ;  /* 0x000000310400720c */ /* 0x000fe20003fc4070 */
[----:B------:R-:W-:-:S02]  /*49f0*/  IMAD.MOV.U32 R133, RZ, RZ, R52 ;  /* 0x000000ffff857224 */ /* 0x000fc400078e0034 */
[----:B------:R-:W-:Y:S01]  /*4a00*/  @!P2 IMAD.MOV R134, RZ, RZ, -R134 ;  /* 0x000000ffff86a224 */ /* 0x000fe200078e0a86 */
[----:B------:R-:W-:Y:S01]  /*4a10*/  ISETP.GT.U32.AND P2, PT, R4, R48, PT ;  /* 0x000000300400720c */ /* 0x000fe20003f44070 */
[--C-:B------:R-:W-:Y:S01]  /*4a20*/  @!P5 IMAD.IADD R46, R46, 0x1, -R4.reuse ;  /* 0x000000012e2ed824 */ /* 0x100fe200078e0a04 */
[C---:B------:R-:W-:Y:S01]  /*4a30*/  ISETP.GT.U32.AND P5, PT, R4.reuse, R47, PT ;  /* 0x0000002f0400720c */ /* 0x040fe20003fa4070 */
[----:B------:R-:W-:Y:S02]  /*4a40*/  IMAD.MOV.U32 R105, RZ, RZ, R53 ;  /* 0x000000ffff697224 */ /* 0x000fe400078e0035 */
[----:B------:R-:W-:Y:S01]  /*4a50*/  @!P4 IMAD.MOV R133, RZ, RZ, -R133 ;  /* 0x000000ffff85c224 */ /* 0x000fe200078e0a85 */
[C---:B------:R-:W-:Y:S01]  /*4a60*/  ISETP.GT.U32.AND P4, PT, R4.reuse, R45, PT ;  /* 0x0000002d0400720c */ /* 0x040fe20003f84070 */
[----:B------:R-:W-:Y:S01]  /*4a70*/  @!P3 IMAD.MOV R105, RZ, RZ, -R105 ;  /* 0x000000ffff69b224 */ /* 0x000fe200078e0a69 */
[C---:B------:R-:W-:Y:S01]  /*4a80*/  ISETP.GT.U32.AND P3, PT, R4.reuse, R46, PT ;  /* 0x0000002e0400720c */ /* 0x040fe20003f64070 */
[----:B------:R-:W-:Y:S01]  /*4a90*/  @!P6 IMAD.IADD R49, R49, 0x1, -R4 ;  /* 0x000000013131e824 */ /* 0x000fe200078e0a04 */
[----:B------:R-:W-:-:S03]  /*4aa0*/  ISETP.GT.U32.AND P6, PT, R4, R44, PT ;  /* 0x0000002c0400720c */ /* 0x000fc60003fc4070 */
[--C-:B------:R-:W-:Y:S01]  /*4ab0*/  @!P2 IMAD.IADD R48, R48, 0x1, -R4.reuse ;  /* 0x000000013030a824 */ /* 0x100fe200078e0a04 */
[----:B------:R-:W-:Y:S01]  /*4ac0*/  ISETP.GT.U32.AND P2, PT, R4, R43, PT ;  /* 0x0000002b0400720c */ /* 0x000fe20003f44070 */
[----:B------:R-:W-:Y:S01]  /*4ad0*/  @!P5 IMAD.IADD R47, R47, 0x1, -R4 ;  /* 0x000000012f2fd824 */ /* 0x000fe200078e0a04 */
[----:B------:R-:W-:-:S03]  /*4ae0*/  ISETP.GE.AND P5, PT, R130, RZ, PT ;  /* 0x000000ff8200720c */ /* 0x000fc60003fa6270 */
[--C-:B------:R-:W-:Y:S01]  /*4af0*/  @!P4 IMAD.IADD R45, R45, 0x1, -R4.reuse ;  /* 0x000000012d2dc824 */ /* 0x100fe200078e0a04 */
[----:B------:R-:W-:Y:S01]  /*4b00*/  ISETP.GE.AND P4, PT, R113, RZ, PT ;  /* 0x000000ff7100720c */ /* 0x000fe20003f86270 */
[--C-:B------:R-:W-:Y:S01]  /*4b10*/  @!P3 IMAD.IADD R46, R46, 0x1, -R4.reuse ;  /* 0x000000012e2eb824 */ /* 0x100fe200078e0a04 */
[----:B------:R-:W-:Y:S01]  /*4b20*/  ISETP.GE.AND P3, PT, R122, RZ, PT ;  /* 0x000000ff7a00720c */ /* 0x000fe20003f66270 */
[--C-:B------:R-:W-:Y:S01]  /*4b30*/  @!P6 IMAD.IADD R44, R44, 0x1, -R4.reuse ;  /* 0x000000012c2ce824 */ /* 0x100fe200078e0a04 */
[----:B------:R-:W-:Y:S01]  /*4b40*/  ISETP.GE.AND P6, PT, R108, RZ, PT ;  /* 0x000000ff6c00720c */ /* 0x000fe20003fc6270 */
[----:B------:R-:W-:Y:S02]  /*4b50*/  IMAD.MOV.U32 R132, RZ, RZ, R49 ;  /* 0x000000ffff847224 */ /* 0x000fe400078e0031 */
[----:B------:R-:W-:Y:S02]  /*4b60*/  @!P2 IMAD.IADD R43, R43, 0x1, -R4 ;  /* 0x000000012b2ba824 */ /* 0x000fe400078e0a04 */
[----:B------:R-:W-:-:S02]  /*4b70*/  IMAD.MOV.U32 R131, RZ, RZ, R47 ;  /* 0x000000ffff837224 */ /* 0x000fc400078e002f */
[----:B------:R-:W-:Y:S01]  /*4b80*/  @!P5 IMAD.MOV R132, RZ, RZ, -R132 ;  /* 0x000000ffff84d224 */ /* 0x000fe200078e0a84 */
[C---:B------:R-:W-:Y:S01]  /*4b90*/  ISETP.GT.U32.AND P5, PT, R4.reuse, R43, PT ;  /* 0x0000002b0400720c */ /* 0x040fe20003fa4070 */
[----:B------:R-:W-:Y:S02]  /*4ba0*/  IMAD.MOV.U32 R108, RZ, RZ, R48 ;  /* 0x000000ffff6c7224 */ /* 0x000fe400078e0030 */
[----:B------:R-:W-:Y:S02]  /*4bb0*/  IMAD.MOV.U32 R130, RZ, RZ, R46 ;  /* 0x000000ffff827224 */ /* 0x000fe400078e002e */
[----:B------:R-:W-:Y:S01]  /*4bc0*/  @!P4 IMAD.MOV R131, RZ, RZ, -R131 ;  /* 0x000000ffff83c224 */ /* 0x000fe200078e0a83 */
[C---:B------:R-:W-:Y:S01]  /*4bd0*/  ISETP.GT.U32.AND P4, PT, R4.reuse, R42, PT ;  /* 0x0000002a0400720c */ /* 0x040fe20003f84070 */
[----:B------:R-:W-:Y:S01]  /*4be0*/  @!P3 IMAD.MOV R108, RZ, RZ, -R108 ;  /* 0x000000ffff6cb224 */ /* 0x000fe200078e0a6c */
[C---:B------:R-:W-:Y:S01]  /*4bf0*/  ISETP.GT.U32.AND P3, PT, R4.reuse, R44, PT ;  /* 0x0000002c0400720c */ /* 0x040fe20003f64070 */
[----:B------:R-:W-:Y:S01]  /*4c00*/  @!P6 IMAD.MOV R130, RZ, RZ, -R130 ;  /* 0x000000ffff82e224 */ /* 0x000fe200078e0a82 */
[----:B------:R-:W-:-:S03]  /*4c10*/  ISETP.GT.U32.AND P6, PT, R4, R41, PT ;  /* 0x000000290400720c */ /* 0x000fc60003fc4070 */
[----:B------:R-:W-:Y:S01]  /*4c20*/  @!P5 IMAD.IADD R43, R43, 0x1, -R4 ;  /* 0x000000012b2bd824 */ /* 0x000fe200078e0a04 */
[----:B------:R-:W-:-:S05]  /*4c30*/  ISETP.GE.AND P5, PT, R128, RZ, PT ;  /* 0x000000ff8000720c */ /* 0x000fca0003fa6270 */
[--C-:B------:R-:W-:Y:S02]  /*4c40*/  @!P4 IMAD.IADD R42, R42, 0x1, -R4.reuse ;  /* 0x000000012a2ac824 */ /* 0x100fe400078e0a04 */
[--C-:B------:R-:W-:Y:S02]  /*4c50*/  @!P3 IMAD.IADD R44, R44, 0x1, -R4.reuse ;  /* 0x000000012c2cb824 */ /* 0x100fe400078e0a04 */
[----:B------:R-:W-:Y:S01]  /*4c60*/  @!P6 IMAD.IADD R41, R41, 0x1, -R4 ;  /* 0x000000012929e824 */ /* 0x000fe200078e0a04 */
[----:B------:R-:W-:Y:S02]  /*4c70*/  ISETP.GT.U32.AND P6, PT, R4, R42, PT ;  /* 0x0000002a0400720c */ /* 0x000fe40003fc4070 */
[----:B------:R-:W-:Y:S01]  /*4c80*/  ISETP.GE.AND P3, PT, R129, RZ, PT ;  /* 0x000000ff8100720c */ /* 0x000fe20003f66270 */
[----:B------:R-:W-:-:S04]  /*4c90*/  IMAD.MOV.U32 R129, RZ, RZ, R44 ;  /* 0x000000ffff817224 */ /* 0x000fc800078e002c */
[----:B------:R-:W-:Y:S01]  /*4ca0*/  @!P5 IMAD.MOV R129, RZ, RZ, -R129 ;  /* 0x000000ffff81d224 */ /* 0x000fe200078e0a81 */
[C---:B------:R-:W-:Y:S02]  /*4cb0*/  ISETP.GT.U32.AND P5, PT, R4.reuse, R38, PT ;  /* 0x000000260400720c */ /* 0x040fe40003fa4070 */
[----:B------:R-:W-:-:S03]  /*4cc0*/  ISETP.GT.U32.AND P2, PT, R4, R45, PT ;  /* 0x0000002d0400720c */ /* 0x000fc60003f44070 */
[----:B------:R-:W-:Y:S01]  /*4cd0*/  @!P6 IMAD.IADD R42, R42, 0x1, -R4 ;  /* 0x000000012a2ae824 */ /* 0x000fe200078e0a04 */
[----:B------:R-:W-:-:S07]  /*4ce0*/  ISETP.GE.AND P6, PT, R127, RZ, PT ;  /* 0x000000ff7f00720c */ /* 0x000fce0003fc6270 */
[----:B------:R-:W-:Y:S01]  /*4cf0*/  @!P5 IMAD.IADD R38, R38, 0x1, -R4 ;  /* 0x000000012626d824 */ /* 0x000fe200078e0a04 */
[----:B------:R-:W-:Y:S01]  /*4d00*/  ISETP.GE.AND P5, PT, R112, RZ, PT ;  /* 0x000000ff7000720c */ /* 0x000fe20003fa6270 */
[----:B------:R-:W-:Y:S02]  /*4d10*/  IMAD.MOV.U32 R112, RZ, RZ, R42 ;  /* 0x000000ffff707224 */ /* 0x000fe400078e002a */
[----:B------:R-:W-:Y:S01]  /*4d20*/  @!P2 IMAD.IADD R45, R45, 0x1, -R4 ;  /* 0x000000012d2da824 */ /* 0x000fe200078e0a04 */
[C---:B------:R-:W-:Y:S01]  /*4d30*/  ISETP.GT.U32.AND P2, PT, R4.reuse, R39, PT ;  /* 0x000000270400720c */ /* 0x040fe20003f44070 */
[----:B------:R-:W-:Y:S01]  /*4d40*/  @!P6 IMAD.MOV R112, RZ, RZ, -R112 ;  /* 0x000000ffff70e224 */ /* 0x000fe200078e0a70 */
[----:B------:R-:W-:Y:S02]  /*4d50*/  ISETP.GT.U32.AND P6, PT, R4, R38, PT ;  /* 0x000000260400720c */ /* 0x000fe40003fc4070 */
[----:B------:R-:W-:Y:S01]  /*4d60*/  ISETP.GE.AND P4, PT, R111, RZ, PT ;  /* 0x000000ff6f00720c */ /* 0x000fe20003f86270 */
[----:B------:R-:W-:-:S04]  /*4d70*/  IMAD.MOV.U32 R111, RZ, RZ, R45 ;  /* 0x000000ffff6f7224 */ /* 0x000fc800078e002d */
[----:B------:R-:W-:-:S04]  /*4d80*/  @!P3 IMAD.MOV R111, RZ, RZ, -R111 ;  /* 0x000000ffff6fb224 */ /* 0x000fc800078e0a6f */
[--C-:B------:R-:W-:Y:S02]  /*4d90*/  @!P2 IMAD.IADD R39, R39, 0x1, -R4.reuse ;  /* 0x000000012727a824 */ /* 0x100fe400078e0a04 */
[----:B------:R-:W-:Y:S01]  /*4da0*/  @!P6 IMAD.IADD R38, R38, 0x1, -R4 ;  /* 0x000000012626e824 */ /* 0x000fe200078e0a04 */
[C---:B------:R-:W-:Y:S02]  /*4db0*/  ISETP.GT.U32.AND P6, PT, R4.reuse, R34, PT ;  /* 0x000000220400720c */ /* 0x040fe40003fc4070 */
[C---:B------:R-:W-:Y:S02]  /*4dc0*/  ISETP.GT.U32.AND P3, PT, R4.reuse, R39, PT ;  /* 0x000000270400720c */ /* 0x040fe40003f64070 */
[----:B------:R-:W-:Y:S02]  /*4dd0*/  ISETP.GT.U32.AND P2, PT, R4, R41, PT ;  /* 0x000000290400720c */ /* 0x000fe40003f44070 */
[----:B------:R-:W-:-:S07]  /*4de0*/  LOP3.LUT R165, R0, 0xe4, RZ, 0xfc, !PT ;  /* 0x000000e400a57812 */ /* 0x000fce00078efcff */
[--C-:B------:R-:W-:Y:S02]  /*4df0*/  @!P6 IMAD.IADD R34, R34, 0x1, -R4.reuse ;  /* 0x000000012222e824 */ /* 0x100fe400078e0a04 */
[--C-:B------:R-:W-:Y:S01]  /*4e00*/  @!P3 IMAD.IADD R39, R39, 0x1, -R4.reuse ;  /* 0x000000012727b824 */ /* 0x100fe200078e0a04 */
[----:B------:R-:W-:Y:S02]  /*4e10*/  ISETP.GE.AND P3, PT, R126, RZ, PT ;  /* 0x000000ff7e00720c */ /* 0x000fe40003f66270 */
[----:B------:R-:W-:Y:S02]  /*4e20*/  ISETP.GT.U32.AND P6, PT, R4, R34, PT ;  /* 0x000000220400720c */ /* 0x000fe40003fc4070 */
[C---:B------:R-:W-:Y:S02]  /*4e30*/  LOP3.LUT R163, R0.reuse, 0xe8, RZ, 0xfc, !PT ;  /* 0x000000e800a37812 */ /* 0x040fe400078efcff */
[C---:B------:R-:W-:Y:S01]  /*4e40*/  LOP3.LUT R85, R0.reuse, 0xea, RZ, 0xfc, !PT ;  /* 0x000000ea00557812 */ /* 0x040fe200078efcff */
[----:B------:R-:W-:Y:S01]  /*4e50*/  @!P2 IMAD.IADD R41, R41, 0x1, -R4 ;  /* 0x000000012929a824 */ /* 0x000fe200078e0a04 */
[C---:B------:R-:W-:Y:S01]  /*4e60*/  LOP3.LUT R162, R0.reuse, 0xec, RZ, 0xfc, !PT ;  /* 0x000000ec00a27812 */ /* 0x040fe200078efcff */
[----:B------:R-:W-:Y:S01]  /*4e70*/  STL [R1+0x404], R165 ;  /* 0x000404a501007387 */ /* 0x000fe20000100800 */
[----:B------:R-:W-:-:S02]  /*4e80*/  LOP3.LUT R161, R0, 0xf0, RZ, 0xfc, !PT ;  /* 0x000000f000a17812 */ /* 0x000fc400078efcff */
[C---:B------:R-:W-:Y:S01]  /*4e90*/  LOP3.LUT R160, R0.reuse, 0xf2, RZ, 0xfc, !PT ;  /* 0x000000f200a07812 */ /* 0x040fe200078efcff */
[----:B------:R-:W-:Y:S01]  /*4ea0*/  STL [R1+0x400], R163 ;  /* 0x000400a301007387 */ /* 0x000fe20000100800 */
[C---:B------:R-:W-:Y:S01]  /*4eb0*/  LOP3.LUT R123, R0.reuse, 0xf4, RZ, 0xfc, !PT ;  /* 0x000000f4007b7812 */ /* 0x040fe200078efcff */
[----:B------:R-:W-:Y:S01]  /*4ec0*/  IMAD.MOV.U32 R127, RZ, RZ, R41 ;  /* 0x000000ffff7f7224 */ /* 0x000fe200078e0029 */
[C---:B------:R-:W-:Y:S01]  /*4ed0*/  LOP3.LUT R122, R0.reuse, 0xf8, RZ, 0xfc, !PT ;  /* 0x000000f8007a7812 */ /* 0x040fe200078efcff */
[----:B------:R-:W-:Y:S01]  /*4ee0*/  STL [R1+0x3fc], R85 ;  /* 0x0003fc5501007387 */ /* 0x000fe20000100800 */
[----:B------:R-:W-:-:S03]  /*4ef0*/  LOP3.LUT R164, R0, 0xfa, RZ, 0xfc, !PT ;  /* 0x000000fa00a47812 */ /* 0x000fc600078efcff */
[----:B------:R-:W-:Y:S01]  /*4f00*/  STL [R1+0x3f8], R162 ;  /* 0x0003f8a201007387 */ /* 0x000fe20000100800 */
[----:B------:R-:W-:-:S03]  /*4f10*/  LOP3.LUT R157, R87, 0x6, R40, 0xfe, !PT ;  /* 0x00000006579d7812 */ /* 0x000fc600078efe28 */
[----:B------:R0:W-:Y:S01]  /*4f20*/  STL [R1+0x804], R136 ;  /* 0x0008048801007387 */ /* 0x0001e20000100800 */
[----:B------:R-:W-:Y:S01]  /*4f30*/  LOP3.LUT R150, R0, 0xfc, RZ, 0xfc, !PT ;  /* 0x000000fc00967812 */ /* 0x000fe200078efcff */
[----:B------:R-:W-:Y:S02]  /*4f40*/  @!P3 IMAD.MOV R127, RZ, RZ, -R127 ;  /* 0x000000ffff7fb224 */ /* 0x000fe400078e0a7f */
[----:B------:R1:W-:Y:S01]  /*4f50*/  STL [R1+0x3f4], R161 ;  /* 0x0003f4a101007387 */ /* 0x0003e20000100800 */
[----:B------:R-:W-:Y:S01]  /*4f60*/  ISETP.GE.AND P3, PT, R138, RZ, PT ;  /* 0x000000ff8a00720c */ /* 0x000fe20003f66270 */
[----:B------:R-:W-:Y:S02]  /*4f70*/  @!P6 IMAD.IADD R34, R34, 0x1, -R4 ;  /* 0x000000012222e824 */ /* 0x000fe400078e0a04 */
[----:B------:R2:W-:Y:S01]  /*4f80*/  STL [R1+0x3f0], R160 ;  /* 0x0003f0a001007387 */ /* 0x0005e20000100800 */
[----:B0-----:R-:W-:-:S03]  /*4f90*/  LOP3.LUT R136, R87, 0xe, R40, 0xfe, !PT ;  /* 0x0000000e57887812 */ /* 0x001fc600078efe28 */
[----:B------:R-:W-:Y:S01]  /*4fa0*/  STL [R1+0x3ec], R123 ;  /* 0x0003ec7b01007387 */ /* 0x000fe20000100800 */
[--C-:B------:R-:W-:Y:S02]  /*4fb0*/  LOP3.LUT R139, R87, 0x16, R40.reuse, 0xfe, !PT ;  /* 0x00000016578b7812 */ /* 0x100fe400078efe28 */
[----:B------:R-:W-:Y:S01]  /*4fc0*/  ISETP.GE.AND P6, PT, R137, RZ, PT ;  /* 0x000000ff8900720c */ /* 0x000fe20003fc6270 */
[----:B------:R-:W-:Y:S01]  /*4fd0*/  STL [R1+0x3e8], R122 ;  /* 0x0003e87a01007387 */ /* 0x000fe20000100800 */
[C-C-:B------:R-:W-:Y:S02]  /*4fe0*/  LOP3.LUT R138, R87.reuse, 0x1e, R40.reuse, 0xfe, !PT ;  /* 0x0000001e578a7812 */ /* 0x140fe400078efe28 */
[----:B------:R-:W-:Y:S01]  /*4ff0*/  LOP3.LUT R137, R87, 0x26, R40, 0xfe, !PT ;  /* 0x0000002657897812 */ /* 0x000fe200078efe28 */
[----:B------:R0:W-:Y:S04]  /*5000*/  STL [R1+0x3e4], R164 ;  /* 0x0003e4a401007387 */ /* 0x0001e80000100800 */
[----:B------:R-:W-:Y:S04]  /*5010*/  STL [R1+0x2f8], R157 ;  /* 0x0002f89d01007387 */ /* 0x000fe80000100800 */
[----:B------:R-:W-:Y:S04]  /*5020*/  STL [R1+0x324], R136 ;  /* 0x0003248801007387 */ /* 0x000fe80000100800 */
[----:B------:R3:W-:Y:S04]  /*5030*/  STL [R1+0x3e0], R150 ;  /* 0x0003e09601007387 */ /* 0x0007e80000100800 */
[----:B------:R-:W-:Y:S04]  /*5040*/  STL [R1+0x308], R139 ;  /* 0x0003088b01007387 */ /* 0x000fe80000100800 */
[----:B------:R4:W-:Y:S04]  /*5050*/  STL [R1+0x320], R138 ;  /* 0x0003208a01007387 */ /* 0x0009e80000100800 */
[----:B------:R0:W-:Y:S04]  /*5060*/  STL [R1+0x31c], R137 ;  /* 0x00031c8901007387 */ /* 0x0001e80000100800 */
[----:B------:R-:W2:Y:S01]  /*5070*/  LDL R51, [R1+0x4e8] ;  /* 0x0004e80001337983 */ /* 0x000ea20000100800 */
[----:B------:R-:W-:Y:S01]  /*5080*/  IMAD.MOV.U32 R128, RZ, RZ, R43 ;  /* 0x000000ffff807224 */ /* 0x000fe200078e002b */
[----:B------:R-:W-:-:S03]  /*5090*/  ISETP.GT.U32.AND P2, PT, R4, R36, PT ;  /* 0x000000240400720c */ /* 0x000fc60003f44070 */
[----:B------:R-:W-:Y:S01]  /*50a0*/  @!P4 IMAD.MOV R128, RZ, RZ, -R128 ;  /* 0x000000ffff80c224 */ /* 0x000fe200078e0a80 */
[----:B------:R-:W-:Y:S01]  /*50b0*/  ISETP.GT.U32.AND P4, PT, R4, R37, PT ;  /* 0x000000250400720c */ /* 0x000fe20003f84070 */
[----:B------:R-:W-:-:S04]  /*50c0*/  IMAD.MOV.U32 R126, RZ, RZ, R39 ;  /* 0x000000ffff7e7224 */ /* 0x000fc800078e0027 */
[----:B------:R-:W-:Y:S01]  /*50d0*/  @!P5 IMAD.MOV R126, RZ, RZ, -R126 ;  /* 0x000000ffff7ed224 */ /* 0x000fe200078e0a7e */
[----:B------:R-:W-:-:S03]  /*50e0*/  ISETP.GT.U32.AND P5, PT, R4, R35, PT ;  /* 0x000000230400720c */ /* 0x000fc60003fa4070 */
[----:B------:R-:W-:-:S04]  /*50f0*/  @!P2 IMAD.IADD R36, R36, 0x1, -R4 ;  /* 0x000000012424a824 */ /* 0x000fc800078e0a04 */
[----:B------:R-:W-:Y:S01]  /*5100*/  @!P4 IMAD.IADD R37, R37, 0x1, -R4 ;  /* 0x000000012525c824 */ /* 0x000fe200078e0a04 */
[----:B------:R-:W-:-:S04]  /*5110*/  ISETP.GT.U32.AND P2, PT, R4, R36, PT ;  /* 0x000000240400720c */ /* 0x000fc80003f44070 */
[----:B------:R-:W-:Y:S01]  /*5120*/  ISETP.GT.U32.AND P4, PT, R4, R37, PT ;  /* 0x000000250400720c */ /* 0x000fe20003f84070 */
[----:B------:R-:W-:Y:S02]  /*5130*/  @!P5 IMAD.IADD R35, R35, 0x1, -R4 ;  /* 0x000000012323d824 */ /* 0x000fe400078e0a04 */
[----:B------:R-:W-:-:S03]  /*5140*/  @!P3 IMAD.MOV R38, RZ, RZ, -R38 ;  /* 0x000000ffff26b224 */ /* 0x000fc600078e0a26 */
[----:B------:R-:W-:-:S03]  /*5150*/  ISETP.GT.U32.AND P3, PT, R4, R35, PT ;  /* 0x000000230400720c */ /* 0x000fc60003f64070 */
[----:B------:R-:W-:Y:S01]  /*5160*/  @!P2 IMAD.IADD R36, R36, 0x1, -R4 ;  /* 0x000000012424a824 */ /* 0x000fe200078e0a04 */
[----:B------:R-:W-:-:S03]  /*5170*/  ISETP.GT.U32.AND P2, PT, R4, R33, PT ;  /* 0x000000210400720c */ /* 0x000fc60003f44070 */
[----:B------:R-:W-:Y:S01]  /*5180*/  @!P4 IMAD.IADD R37, R37, 0x1, -R4 ;  /* 0x000000012525c824 */ /* 0x000fe200078e0a04 */
[----:B------:R-:W-:-:S03]  /*5190*/  ISETP.GE.AND P4, PT, R125, RZ, PT ;  /* 0x000000ff7d00720c */ /* 0x000fc60003f86270 */
[----:B------:R-:W-:Y:S02]  /*51a0*/  IMAD.MOV.U32 R125, RZ, RZ, R37 ;  /* 0x000000ffff7d7224 */ /* 0x000fe400078e0025 */
[----:B------:R-:W-:Y:S01]  /*51b0*/  @!P3 IMAD.IADD R35, R35, 0x1, -R4 ;  /* 0x000000012323b824 */ /* 0x000fe200078e0a04 */
[----:B------:R-:W-:-:S03]  /*51c0*/  ISETP.GT.U32.AND P3, PT, R4, R30, PT ;  /* 0x0000001e0400720c */ /* 0x000fc60003f64070 */
[----:B------:R-:W-:-:S04]  /*51d0*/  @!P2 IMAD.IADD R33, R33, 0x1, -R4 ;  /* 0x000000012121a824 */ /* 0x000fc800078e0a04 */
[----:B------:R-:W-:Y:S01]  /*51e0*/  @!P4 IMAD.MOV R125, RZ, RZ, -R125 ;  /* 0x000000ffff7dc224 */ /* 0x000fe200078e0a7d */
[C---:B------:R-:W-:Y:S02]  /*51f0*/  ISETP.GT.U32.AND P4, PT, R4.reuse, R32, PT ;  /* 0x000000200400720c */ /* 0x040fe40003f84070 */
[----:B------:R-:W-:-:S03]  /*5200*/  ISETP.GT.U32.AND P2, PT, R4, R33, PT ;  /* 0x000000210400720c */ /* 0x000fc60003f44070 */
[----:B------:R-:W-:Y:S02]  /*5210*/  @!P3 IMAD.IADD R30, R30, 0x1, -R4 ;  /* 0x000000011e1eb824 */ /* 0x000fe400078e0a04 */
[----:B------:R-:W-:-:S03]  /*5220*/  @!P6 IMAD.MOV R35, RZ, RZ, -R35 ;  /* 0x000000ffff23e224 */ /* 0x000fc600078e0a23 */
[----:B------:R-:W-:-:S03]  /*5230*/  ISETP.GT.U32.AND P6, PT, R4, R30, PT ;  /* 0x0000001e0400720c */ /* 0x000fc60003fc4070 */
[--C-:B------:R-:W-:Y:S01]  /*5240*/  @!P4 IMAD.IADD R32, R32, 0x1, -R4.reuse ;  /* 0x000000012020c824 */ /* 0x100fe200078e0a04 */
[----:B------:R-:W-:Y:S01]  /*5250*/  ISETP.GE.AND P4, PT, R120, RZ, PT ;  /* 0x000000ff7800720c */ /* 0x000fe20003f86270 */
[----:B------:R-:W-:-:S04]  /*5260*/  @!P2 IMAD.IADD R33, R33, 0x1, -R4 ;  /* 0x000000012121a824 */ /* 0x000fc800078e0a04 */
[----:B------:R-:W-:-:S04]  /*5270*/  IMAD.MOV.U32 R120, RZ, RZ, R33 ;  /* 0x000000ffff787224 */ /* 0x000fc800078e0021 */
[----:B------:R-:W-:Y:S01]  /*5280*/  @!P6 IMAD.IADD R30, R30, 0x1, -R4 ;  /* 0x000000011e1ee824 */ /* 0x000fe200078e0a04 */
[----:B------:R-:W-:-:S03]  /*5290*/  ISETP.GT.U32.AND P6, PT, R4, R27, PT ;  /* 0x0000001b0400720c */ /* 0x000fc60003fc4070 */
[----:B------:R-:W-:Y:S01]  /*52a0*/  @!P4 IMAD.MOV R120, RZ, RZ, -R120 ;  /* 0x000000ffff78c224 */ /* 0x000fe200078e0a78 */
[----:B------:R-:W-:Y:S02]  /*52b0*/  ISETP.GT.U32.AND P4, PT, R4, R29, PT ;  /* 0x0000001d0400720c */ /* 0x000fe40003f84070 */
[----:B------:R-:W-:-:S07]  /*52c0*/  ISETP.GE.AND P2, PT, R121, RZ, PT ;  /* 0x000000ff7900720c */ /* 0x000fce0003f46270 */
[----:B------:R-:W-:-:S04]  /*52d0*/  @!P6 IMAD.IADD R27, R27, 0x1, -R4 ;  /* 0x000000011b1be824 */ /* 0x000fc800078e0a04 */
[----:B------:R-:W-:Y:S01]  /*52e0*/  @!P4 IMAD.IADD R29, R29, 0x1, -R4 ;  /* 0x000000011d1dc824 */ /* 0x000fe200078e0a04 */
[----:B------:R-:W-:Y:S02]  /*52f0*/  ISETP.GE.AND P4, PT, R118, RZ, PT ;  /* 0x000000ff7600720c */ /* 0x000fe40003f86270 */
[----:B------:R-:W-:Y:S01]  /*5300*/  ISETP.GT.U32.AND P6, PT, R4, R27, PT ;  /* 0x0000001b0400720c */ /* 0x000fe20003fc4070 */
[----:B------:R-:W-:Y:S02]  /*5310*/  IMAD.MOV.U32 R118, RZ, RZ, R30 ;  /* 0x000000ffff767224 */ /* 0x000fe400078e001e */
[----:B------:R-:W-:-:S04]  /*5320*/  IMAD.MOV.U32 R121, RZ, RZ, R34 ;  /* 0x000000ffff797224 */ /* 0x000fc800078e0022 */
[----:B------:R-:W-:Y:S01]  /*5330*/  @!P2 IMAD.MOV R121, RZ, RZ, -R121 ;  /* 0x000000ffff79a224 */ /* 0x000fe200078e0a79 */
[----:B------:R-:W-:-:S03]  /*5340*/  ISETP.GE.AND P2, PT, R156, RZ, PT ;  /* 0x000000ff9c00720c */ /* 0x000fc60003f46270 */
[----:B------:R-:W-:Y:S01]  /*5350*/  @!P4 IMAD.MOV R118, RZ, RZ, -R118 ;  /* 0x000000ffff76c224 */ /* 0x000fe200078e0a76 */
[----:B------:R-:W-:Y:S01]  /*5360*/  ISETP.GT.U32.AND P4, PT, R4, R25, PT ;  /* 0x000000190400720c */ /* 0x000fe20003f84070 */
[----:B------:R-:W-:Y:S01]  /*5370*/  @!P6 IMAD.IADD R27, R27, 0x1, -R4 ;  /* 0x000000011b1be824 */ /* 0x000fe200078e0a04 */
[----:B------:R-:W-:Y:S02]  /*5380*/  ISETP.GE.AND P6, PT, R155, RZ, PT ;  /* 0x000000ff9b00720c */ /* 0x000fe40003fc6270 */
[C-C-:B------:R-:W-:Y:S02]  /*5390*/  LOP3.LUT R156, R87.reuse, 0x2e, R40.reuse, 0xfe, !PT ;  /* 0x0000002e579c7812 */ /* 0x140fe400078efe28 */
[C-C-:B------:R-:W-:Y:S02]  /*53a0*/  LOP3.LUT R155, R87.reuse, 0x36, R40.reuse, 0xfe, !PT ;  /* 0x00000036579b7812 */ /* 0x140fe400078efe28 */
[----:B------:R-:W-:Y:S01]  /*53b0*/  LOP3.LUT R151, R87, 0x3e, R40, 0xfe, !PT ;  /* 0x0000003e57977812 */ /* 0x000fe200078efe28 */
[----:B------:R-:W-:Y:S04]  /*53c0*/  STL [R1+0x318], R156 ;  /* 0x0003189c01007387 */ /* 0x000fe80000100800 */
[----:B------:R-:W-:Y:S04]  /*53d0*/  STL [R1+0x314], R155 ;  /* 0x0003149b01007387 */ /* 0x000fe80000100800 */
[----:B------:R0:W-:Y:S01]  /*53e0*/  STL [R1+0x30c], R151 ;  /* 0x00030c9701007387 */ /* 0x0001e20000100800 */
[----:B------:R-:W-:-:S03]  /*53f0*/  @!P4 IMAD.IADD R25, R25, 0x1, -R4 ;  /* 0x000000011919c824 */ /* 0x000fc600078e0a04 */
[----:B------:R-:W3:Y:S01]  /*5400*/  LDL R159, [R1+0x4c4] ;  /* 0x0004c400019f7983 */ /* 0x000ee20000100800 */
[----:B------:R-:W-:Y:S01]  /*5410*/  ISETP.GE.AND P4, PT, R116, RZ, PT ;  /* 0x000000ff7400720c */ /* 0x000fe20003f86270 */
[----:B------:R-:W-:-:S12]  /*5420*/  IMAD.MOV.U32 R116, RZ, RZ, R27 ;  /* 0x000000ffff747224 */ /* 0x000fd800078e001b */
[----:B------:R-:W-:Y:S01]  /*5430*/  @!P4 IMAD.MOV R116, RZ, RZ, -R116 ;  /* 0x000000ffff74c224 */ /* 0x000fe200078e0a74 */
[----:B------:R-:W-:Y:S01]  /*5440*/  ISETP.GE.AND P5, PT, R124, RZ, PT ;  /* 0x000000ff7c00720c */ /* 0x000fe20003fa6270 */
[----:B------:R-:W-:Y:S01]  /*5450*/  IMAD.MOV.U32 R124, RZ, RZ, R36 ;  /* 0x000000ffff7c7224 */ /* 0x000fe200078e0024 */
[----:B--2---:R-:W-:Y:S02]  /*5460*/  ISETP.GE.AND P4, PT, R51, RZ, PT ;  /* 0x000000ff3300720c */ /* 0x004fe40003f86270 */
[----:B------:R-:W2:Y:S09]  /*5470*/  LDL R51, [R1+0x4bc] ;  /* 0x0004bc0001337983 */ /* 0x000eb20000100800 */
[----:B------:R-:W-:Y:S01]  /*5480*/  @!P5 IMAD.MOV R124, RZ, RZ, -R124 ;  /* 0x000000ffff7cd224 */ /* 0x000fe200078e0a7c */
[----:B------:R-:W-:-:S13]  /*5490*/  ISETP.GT.U32.AND P5, PT, R4, R31, PT ;  /* 0x0000001f0400720c */ /* 0x000fda0003fa4070 */
[----:B------:R-:W-:-:S05]  /*54a0*/  @!P5 IMAD.IADD R31, R31, 0x1, -R4 ;  /* 0x000000011f1fd824 */ /* 0x000fca00078e0a04 */
[C---:B------:R-:W-:Y:S02]  /*54b0*/  ISETP.GT.U32.AND P3, PT, R4.reuse, R31, PT ;  /* 0x0000001f0400720c */ /* 0x040fe40003f64070 */
[----:B------:R-:W-:-:S11]  /*54c0*/  ISETP.GT.U32.AND P5, PT, R4, R32, PT ;  /* 0x000000200400720c */ /* 0x000fd60003fa4070 */
[--C-:B------:R-:W-:Y:S01]  /*54d0*/  @!P3 IMAD.IADD R31, R31, 0x1, -R4.reuse ;  /* 0x000000011f1fb824 */ /* 0x100fe200078e0a04 */
[----:B------:R-:W-:Y:S01]  /*54e0*/  ISETP.GT.U32.AND P3, PT, R4, R28, PT ;  /* 0x0000001c0400720c */ /* 0x000fe20003f64070 */
[----:B------:R-:W-:-:S04]  /*54f0*/  @!P5 IMAD.IADD R32, R32, 0x1, -R4 ;  /* 0x000000012020d824 */ /* 0x000fc800078e0a04 */
[----:B------:R-:W-:-:S08]  /*5500*/  @!P2 IMAD.MOV R32, RZ, RZ, -R32 ;  /* 0x000000ffff20a224 */ /* 0x000fd000078e0a20 */
[----:B------:R-:W-:-:S05]  /*5510*/  @!P3 IMAD.IADD R28, R28, 0x1, -R4 ;  /* 0x000000011c1cb824 */ /* 0x000fca00078e0a04 */
[C---:B------:R-:W-:Y:S02]  /*5520*/  ISETP.GT.U32.AND P2, PT, R4.reuse, R28, PT ;  /* 0x0000001c0400720c */ /* 0x040fe40003f44070 */
[----:B------:R-:W-:Y:S02]  /*5530*/  ISETP.GT.U32.AND P3, PT, R4, R29, PT ;  /* 0x0000001d0400720c */ /* 0x000fe40003f64070 */
[----:B------:R-:W-:-:S09]  /*5540*/  ISETP.GE.AND P5, PT, R119, RZ, PT ;  /* 0x000000ff7700720c */ /* 0x000fd20003fa6270 */
[--C-:B------:R-:W-:Y:S01]  /*5550*/  @!P2 IMAD.IADD R28, R28, 0x1, -R4.reuse ;  /* 0x000000011c1ca824 */ /* 0x100fe200078e0a04 */
[C---:B------:R-:W-:Y:S01]  /*5560*/  ISETP.GT.U32.AND P2, PT, R4.reuse, R23, PT ;  /* 0x000000170400720c */ /* 0x040fe20003f44070 */
[----:B------:R-:W-:Y:S02]  /*5570*/  IMAD.MOV.U32 R119, RZ, RZ, R31 ;  /* 0x000000ffff777224 */ /* 0x000fe400078e001f */
[----:B------:R-:W-:Y:S02]  /*5580*/  @!P3 IMAD.IADD R29, R29, 0x1, -R4 ;  /* 0x000000011d1db824 */ /* 0x000fe400078e0a04 */
[----:B------:R-:W-:Y:S01]  /*5590*/  @!P5 IMAD.MOV R119, RZ, RZ, -R119 ;  /* 0x000000ffff77d224 */ /* 0x000fe200078e0a77 */
[----:B------:R-:W-:Y:S01]  /*55a0*/  ISETP.GT.U32.AND P5, PT, R4, R26, PT ;  /* 0x0000001a0400720c */ /* 0x000fe20003fa4070 */
[----:B------:R-:W-:-:S06]  /*55b0*/  @!P6 IMAD.MOV R29, RZ, RZ, -R29 ;  /* 0x000000ffff1de224 */ /* 0x000fcc00078e0a1d */
[----:B------:R-:W-:-:S05]  /*55c0*/  @!P2 IMAD.IADD R23, R23, 0x1, -R4 ;  /* 0x000000011717a824 */ /* 0x000fca00078e0a04 */
[C---:B------:R-:W-:Y:S02]  /*55d0*/  ISETP.GT.U32.AND P6, PT, R4.reuse, R23, PT ;  /* 0x000000170400720c */ /* 0x040fe40003fc4070 */
[C---:B------:R-:W-:Y:S02]  /*55e0*/  ISETP.GT.U32.AND P3, PT, R4.reuse, R24, PT ;  /* 0x000000180400720c */ /* 0x040fe40003f64070 */
[----:B------:R-:W-:Y:S01]  /*55f0*/  ISETP.GT.U32.AND P2, PT, R4, R25, PT ;  /* 0x000000190400720c */ /* 0x000fe20003f44070 */
[----:B------:R-:W-:Y:S01]  /*5600*/  @!P5 IMAD.IADD R26, R26, 0x1, -R4 ;  /* 0x000000011a1ad824 */ /* 0x000fe200078e0a04 */
[----:B------:R-:W-:-:S07]  /*5610*/  ISETP.GE.AND P5, PT, R117, RZ, PT ;  /* 0x000000ff7500720c */ /* 0x000fce0003fa6270 */
[--C-:B------:R-:W-:Y:S01]  /*5620*/  @!P6 IMAD.IADD R23, R23, 0x1, -R4.reuse ;  /* 0x000000011717e824 */ /* 0x100fe200078e0a04 */
[----:B------:R-:W-:Y:S01]  /*5630*/  ISETP.GT.U32.AND P6, PT, R4, R20, PT ;  /* 0x000000140400720c */ /* 0x000fe20003fc4070 */
[----:B------:R-:W-:Y:S02]  /*5640*/  @!P3 IMAD.IADD R24, R24, 0x1, -R4 ;  /* 0x000000011818b824 */ /* 0x000fe400078e0a04 */
[----:B------:R-:W-:Y:S02]  /*5650*/  IMAD.MOV.U32 R117, RZ, RZ, R28 ;  /* 0x000000ffff757224 */ /* 0x000fe400078e001c */
[----:B------:R-:W-:Y:S01]  /*5660*/  @!P2 IMAD.IADD R25, R25, 0x1, -R4 ;  /* 0x000000011919a824 */ /* 0x000fe200078e0a04 */
[C---:B------:R-:W-:Y:S01]  /*5670*/  ISETP.GT.U32.AND P2, PT, R4.reuse, R21, PT ;  /* 0x000000150400720c */ /* 0x040fe20003f44070 */
[----:B------:R-:W-:Y:S01]  /*5680*/  @!P5 IMAD.MOV R117, RZ, RZ, -R117 ;  /* 0x000000ffff75d224 */ /* 0x000fe200078e0a75 */
[----:B------:R-:W-:-:S05]  /*5690*/  ISETP.GT.U32.AND P5, PT, R4, R24, PT ;  /* 0x000000180400720c */ /* 0x000fca0003fa4070 */
[----:B------:R-:W-:-:S05]  /*56a0*/  @!P6 IMAD.IADD R20, R20, 0x1, -R4 ;  /* 0x000000011414e824 */ /* 0x000fca00078e0a04 */
[----:B------:R-:W-:Y:S01]  /*56b0*/  ISETP.GT.U32.AND P6, PT, R4, R20, PT ;  /* 0x000000140400720c */ /* 0x000fe20003fc4070 */
[--C-:B------:R-:W-:Y:S01]  /*56c0*/  @!P2 IMAD.IADD R21, R21, 0x1, -R4.reuse ;  /* 0x000000011515a824 */ /* 0x100fe200078e0a04 */
[----:B------:R-:W-:Y:S01]  /*56d0*/  ISETP.GE.AND P2, PT, R114, RZ, PT ;  /* 0x000000ff7200720c */ /* 0x000fe20003f46270 */
[----:B------:R-:W-:Y:S01]  /*56e0*/  @!P5 IMAD.IADD R24, R24, 0x1, -R4 ;  /* 0x000000011818d824 */ /* 0x000fe200078e0a04 */
[----:B------:R-:W-:Y:S02]  /*56f0*/  ISETP.GE.AND P5, PT, R154, RZ, PT ;  /* 0x000000ff9a00720c */ /* 0x000fe40003fa6270 */
[----:B------:R-:W-:-:S05]  /*5700*/  LOP3.LUT R154, R0, 0x46, RZ, 0xfc, !PT ;  /* 0x00000046009a7812 */ /* 0x000fca00078efcff */
[----:B------:R-:W-:Y:S02]  /*5710*/  STL [R1+0x3dc], R154 ;  /* 0x0003dc9a01007387 */ /* 0x000fe40000100800 */
[----:B------:R-:W-:Y:S01]  /*5720*/  @!P6 IMAD.IADD R20, R20, 0x1, -R4 ;  /* 0x000000011414e824 */ /* 0x000fe200078e0a04 */
[----:B---3--:R-:W-:Y:S01]  /*5730*/  ISETP.GE.AND P6, PT, R159, RZ, PT ;  /* 0x000000ff9f00720c */ /* 0x008fe20003fc6270 */
[----:B------:R-:W-:Y:S01]  /*5740*/  @!P2 IMAD.MOV R23, RZ, RZ, -R23 ;  /* 0x000000ffff17a224 */ /* 0x000fe200078e0a17 */
[----:B------:R-:W3:Y:S01]  /*5750*/  LDL R159, [R1+0x4b4] ;  /* 0x0004b400019f7983 */ /* 0x000ee20000100800 */
[----:B------:R-:W-:-:S03]  /*5760*/  ISETP.GT.U32.AND P2, PT, R4, R18, PT ;  /* 0x000000120400720c */ /* 0x000fc60003f44070 */
[----:B------:R-:W4:Y:S01]  /*5770*/  LDL R145, [R1+0x4b8] ;  /* 0x0004b80001917983 */ /* 0x000f220000100800 */
[----:B------:R-:W-:Y:S01]  /*5780*/  ISETP.GT.U32.AND P3, PT, R4, R26, PT ;  /* 0x0000001a0400720c */ /* 0x000fe20003f64070 */
[----:B------:R-:W-:Y:S02]  /*5790*/  IMAD.MOV.U32 R114, RZ, RZ, R24 ;  /* 0x000000ffff727224 */ /* 0x000fe400078e0018 */
[----:B------:R-:W4:Y:S06]  /*57a0*/  LDL R147, [R1+0x4a8] ;  /* 0x0004a80001937983 */ /* 0x000f2c0000100800 */
[----:B------:R-:W-:Y:S01]  /*57b0*/  @!P2 IMAD.IADD R18, R18, 0x1, -R4 ;  /* 0x000000011212a824 */ /* 0x000fe200078e0a04 */
[----:B--2---:R-:W-:-:S02]  /*57c0*/  ISETP.GE.AND P2, PT, R51, RZ, PT ;  /* 0x000000ff3300720c */ /* 0x004fc40003f46270 */
[----:B------:R-:W2:Y:S01]  /*57d0*/  LDL R51, [R1+0x4b0] ;  /* 0x0004b00001337983 */ /* 0x000ea20000100800 */
[----:B------:R-:W-:Y:S01]  /*57e0*/  @!P3 IMAD.IADD R26, R26, 0x1, -R4 ;  /* 0x000000011a1ab824 */ /* 0x000fe200078e0a04 */
[----:B------:R-:W-:-:S13]  /*57f0*/  ISETP.GT.U32.AND P3, PT, R4, R22, PT ;  /* 0x000000160400720c */ /* 0x000fda0003f64070 */
[----:B------:R-:W-:Y:S01]  /*5800*/  @!P3 IMAD.IADD R22, R22, 0x1, -R4 ;  /* 0x000000011616b824 */ /* 0x000fe200078e0a04 */
[----:B------:R-:W-:Y:S01]  /*5810*/  ISETP.GE.AND P3, PT, R115, RZ, PT ;  /* 0x000000ff7300720c */ /* 0x000fe20003f66270 */
[----:B------:R-:W-:-:S04]  /*5820*/  IMAD.MOV.U32 R115, RZ, RZ, R25 ;  /* 0x000000ffff737224 */ /* 0x000fc800078e0019 */
[----:B------:R-:W-:Y:S01]  /*5830*/  @!P5 IMAD.MOV R115, RZ, RZ, -R115 ;  /* 0x000000ffff73d224 */ /* 0x000fe200078e0a73 */
[C---:B------:R-:W-:Y:S01]  /*5840*/  ISETP.GT.U32.AND P5, PT, R4.reuse, R21, PT ;  /* 0x000000150400720c */ /* 0x040fe20003fa4070 */
[----:B------:R-:W-:Y:S01]  /*5850*/  @!P4 IMAD.MOV R26, RZ, RZ, -R26 ;  /* 0x000000ffff1ac224 */ /* 0x000fe200078e0a1a */
[----:B------:R-:W-:-:S05]  /*5860*/  ISETP.GT.U32.AND P4, PT, R4, R22, PT ;  /* 0x000000160400720c */ /* 0x000fca0003f84070 */
[----:B------:R-:W-:Y:S01]  /*5870*/  @!P3 IMAD.MOV R114, RZ, RZ, -R114 ;  /* 0x000000ffff72b224 */ /* 0x000fe200078e0a72 */
[----:B------:R-:W-:-:S05]  /*5880*/  ISETP.GT.U32.AND P3, PT, R4, R19, PT ;  /* 0x000000130400720c */ /* 0x000fca0003f64070 */
[--C-:B------:R-:W-:Y:S01]  /*5890*/  @!P5 IMAD.IADD R21, R21, 0x1, -R4.reuse ;  /* 0x000000011515d824 */ /* 0x100fe200078e0a04 */
[----:B------:R-:W-:Y:S01]  /*58a0*/  ISETP.GT.U32.AND P5, PT, R4, R16, PT ;  /* 0x000000100400720c */ /* 0x000fe20003fa4070 */
[----:B------:R-:W-:Y:S01]  /*58b0*/  @!P4 IMAD.IADD R22, R22, 0x1, -R4 ;  /* 0x000000011616c824 */ /* 0x000fe200078e0a04 */
[----:B------:R-:W-:-:S05]  /*58c0*/  ISETP.GT.U32.AND P4, PT, R4, R17, PT ;  /* 0x000000110400720c */ /* 0x000fca0003f84070 */
[----:B------:R-:W-:Y:S01]  /*58d0*/  @!P3 IMAD.IADD R19, R19, 0x1, -R4 ;  /* 0x000000011313b824 */ /* 0x000fe200078e0a04 */
[----:B------:R-:W-:Y:S01]  /*58e0*/  ISETP.GE.AND P3, PT, R153, RZ, PT ;  /* 0x000000ff9900720c */ /* 0x000fe20003f66270 */
[----:B------:R-:W-:-:S04]  /*58f0*/  IMAD.MOV.U32 R73, RZ, RZ, R21 ;  /* 0x000000ffff497224 */ /* 0x000fc800078e0015 */
[--C-:B------:R-:W-:Y:S02]  /*5900*/  @!P5 IMAD.IADD R16, R16, 0x1, -R4.reuse ;  /* 0x000000011010d824 */ /* 0x100fe400078e0a04 */
[----:B------:R-:W-:Y:S01]  /*5910*/  @!P4 IMAD.IADD R17, R17, 0x1, -R4 ;  /* 0x000000011111c824 */ /* 0x000fe200078e0a04 */
[----:B------:R-:W-:-:S05]  /*5920*/  ISETP.GT.U32.AND P4, PT, R4, R19, PT ;  /* 0x000000130400720c */ /* 0x000fca0003f84070 */
[----:B------:R-:W-:Y:S01]  /*5930*/  @!P3 IMAD.MOV R73, RZ, RZ, -R73 ;  /* 0x000000ffff49b224 */ /* 0x000fe200078e0a49 */
[----:B------:R-:W-:Y:S02]  /*5940*/  ISETP.GT.U32.AND P3, PT, R4, R16, PT ;  /* 0x000000100400720c */ /* 0x000fe40003f64070 */
[----:B------:R-:W-:Y:S01]  /*5950*/  LOP3.LUT R153, R0, 0x4e, RZ, 0xfc, !PT ;  /* 0x0000004e00997812 */ /* 0x000fe200078efcff */
[----:B------:R-:W-:-:S04]  /*5960*/  IMAD.MOV.U32 R87, RZ, RZ, R22 ;  /* 0x000000ffff577224 */ /* 0x000fc800078e0016 */
[----:B------:R0:W-:Y:S01]  /*5970*/  STL [R1+0x3d8], R153 ;  /* 0x0003d89901007387 */ /* 0x0001e20000100800 */
[----:B------:R-:W-:Y:S01]  /*5980*/  @!P4 IMAD.IADD R19, R19, 0x1, -R4 ;  /* 0x000000011313c824 */ /* 0x000fe200078e0a04 */
[----:B------:R-:W-:Y:S01]  /*5990*/  ISETP.GT.U32.AND P4, PT, R4, R14, PT ;  /* 0x0000000e0400720c */ /* 0x000fe20003f84070 */
[----:B------:R-:W-:-:S03]  /*59a0*/  @!P6 IMAD.MOV R87, RZ, RZ, -R87 ;  /* 0x000000ffff57e224 */ /* 0x000fc600078e0a57 */
[----:B------:R-:W-:Y:S01]  /*59b0*/  @!P3 IMAD.IADD R16, R16, 0x1, -R4 ;  /* 0x000000011010b824 */ /* 0x000fe200078e0a04 */
[C---:B------:R-:W-:Y:S01]  /*59c0*/  ISETP.GT.U32.AND P6, PT, R4.reuse, R17, PT ;  /* 0x000000110400720c */ /* 0x040fe20003fc4070 */
[----:B------:R-:W-:Y:S01]  /*59d0*/  @!P2 IMAD.MOV R20, RZ, RZ, -R20 ;  /* 0x000000ffff14a224 */ /* 0x000fe200078e0a14 */
[----:B------:R-:W-:-:S06]  /*59e0*/  ISETP.GT.U32.AND P2, PT, R4, R15, PT ;  /* 0x0000000f0400720c */ /* 0x000fcc0003f44070 */
[--C-:B------:R-:W-:Y:S01]  /*59f0*/  @!P4 IMAD.IADD R14, R14, 0x1, -R4.reuse ;  /* 0x000000010e0ec824 */ /* 0x100fe200078e0a04 */
[----:B------:R-:W-:Y:S02]  /*5a00*/  ISETP.GE.AND P4, PT, R152, RZ, PT ;  /* 0x000000ff9800720c */ /* 0x000fe40003f86270 */
[----:B------:R-:W-:Y:S02]  /*5a10*/  LOP3.LUT R152, R0, 0x56, RZ, 0xfc, !PT ;  /* 0x0000005600987812 */ /* 0x000fe400078efcff */
[--C-:B------:R-:W-:Y:S02]  /*5a20*/  @!P6 IMAD.IADD R17, R17, 0x1, -R4.reuse ;  /* 0x000000011111e824 */ /* 0x100fe400078e0a04 */
[----:B------:R-:W-:Y:S01]  /*5a30*/  @!P2 IMAD.IADD R15, R15, 0x1, -R4 ;  /* 0x000000010f0fa824 */ /* 0x000fe200078e0a04 */
[----:B---3--:R-:W-:Y:S02]  /*5a40*/  ISETP.GE.AND P3, PT, R159, RZ, PT ;  /* 0x000000ff9f00720c */ /* 0x008fe40003f66270 */
[----:B------:R-:W3:Y:S01]  /*5a50*/  LDL R159, [R1+0x4a4] ;  /* 0x0004a400019f7983 */ /* 0x000ee20000100800 */
[----:B----4-:R-:W-:-:S02]  /*5a60*/  ISETP.GE.AND P6, PT, R145, RZ, PT ;  /* 0x000000ff9100720c */ /* 0x010fc40003fc6270 */
[----:B------:R-:W-:Y:S02]  /*5a70*/  LOP3.LUT R145, R0, 0x5e, RZ, 0xfc, !PT ;  /* 0x0000005e00917812 */ /* 0x000fe400078efcff */
[----:B--2---:R-:W-:Y:S02]  /*5a80*/  ISETP.GE.AND P2, PT, R51, RZ, PT ;  /* 0x000000ff3300720c */ /* 0x004fe40003f46270 */
[----:B------:R-:W2:Y:S04]  /*5a90*/  LDL R51, [R1+0x4a0] ;  /* 0x0004a00001337983 */ /* 0x000ea80000100800 */
[----:B------:R4:W-:Y:S04]  /*5aa0*/  STL [R1+0x3d4], R152 ;  /* 0x0003d49801007387 */ /* 0x0009e80000100800 */
[----:B------:R-:W-:Y:S04]  /*5ab0*/  STL [R1+0x3d0], R145 ;  /* 0x0003d09101007387 */ /* 0x000fe80000100800 */
[----:B------:R-:W4:Y:S01]  /*5ac0*/  LDL R158, [R1+0x49c] ;  /* 0x00049c00019e7983 */ /* 0x000f220000100800 */
[----:B------:R-:W-:Y:S01]  /*5ad0*/  ISETP.GT.U32.AND P5, PT, R4, R18, PT ;  /* 0x000000120400720c */ /* 0x000fe20003fa4070 */
[----:B------:R-:W-:-:S02]  /*5ae0*/  IMAD.MOV.U32 R72, RZ, RZ, R19 ;  /* 0x000000ffff487224 */ /* 0x000fc400078e0013 */
[----:B------:R-:W-:Y:S01]  /*5af0*/  @!P2 IMAD.MOV R17, RZ, RZ, -R17 ;  /* 0x000000ffff11a224 */ /* 0x000fe200078e0a11 */
[----:B------:R-:W4:Y:S01]  /*5b00*/  LDL R144, [R1+0x490] ;  /* 0x0004900001907983 */ /* 0x000f220000100800 */
[----:B------:R-:W-:Y:S01]  /*5b10*/  @!P6 IMAD.MOV R72, RZ, RZ, -R72 ;  /* 0x000000ffff48e224 */ /* 0x000fe200078e0a48 */
[----:B------:R-:W-:-:S07]  /*5b20*/  ISETP.GT.U32.AND P6, PT, R4, R15, PT ;  /* 0x0000000f0400720c */ /* 0x000fce0003fc4070 */
[----:B------:R-:W-:Y:S01]  /*5b30*/  @!P5 IMAD.IADD R18, R18, 0x1, -R4 ;  /* 0x000000011212d824 */ /* 0x000fe200078e0a04 */
[----:B------:R-:W-:-:S05]  /*5b40*/  ISETP.GT.U32.AND P5, PT, R4, R13, PT ;  /* 0x0000000d0400720c */ /* 0x000fca0003fa4070 */
[----:B------:R-:W-:Y:S01]  /*5b50*/  @!P6 IMAD.IADD R15, R15, 0x1, -R4 ;  /* 0x000000010f0fe824 */ /* 0x000fe200078e0a04 */
[----:B------:R-:W-:-:S07]  /*5b60*/  ISETP.GT.U32.AND P6, PT, R4, R11, PT ;  /* 0x0000000b0400720c */ /* 0x000fce0003fc4070 */
[----:B------:R-:W-:Y:S01]  /*5b70*/  @!P5 IMAD.IADD R13, R13, 0x1, -R4 ;  /* 0x000000010d0dd824 */ /* 0x000fe200078e0a04 */
[----:B------:R-:W-:-:S05]  /*5b80*/  ISETP.GT.U32.AND P5, PT, R4, R14, PT ;  /* 0x0000000e0400720c */ /* 0x000fca0003fa4070 */
[----:B------:R-:W-:-:S08]  /*5b90*/  @!P6 IMAD.IADD R11, R11, 0x1, -R4 ;  /* 0x000000010b0be824 */ /* 0x000fd000078e0a04 */
[----:B------:R-:W-:Y:S01]  /*5ba0*/  @!P5 IMAD.IADD R14, R14, 0x1, -R4 ;  /* 0x000000010e0ed824 */ /* 0x000fe200078e0a04 */
[C---:B------:R-:W-:Y:S02]  /*5bb0*/  ISETP.GT.U32.AND P6, PT, R4.reuse, R11, PT ;  /* 0x0000000b0400720c */ /* 0x040fe40003fc4070 */
[----:B------:R-:W-:Y:S01]  /*5bc0*/  ISETP.GT.U32.AND P2, PT, R4, R12, PT ;  /* 0x0000000c0400720c */ /* 0x000fe20003f44070 */
[----:B------:R-:W-:-:S04]  /*5bd0*/  IMAD.MOV.U32 R70, RZ, RZ, R16 ;  /* 0x000000ffff467224 */ /* 0x000fc800078e0010 */
[----:B------:R-:W-:Y:S01]  /*5be0*/  @!P4 IMAD.MOV R70, RZ, RZ, -R70 ;  /* 0x000000ffff46c224 */ /* 0x000fe200078e0a46 */
[----:B------:R-:W-:Y:S02]  /*5bf0*/  ISETP.GE.AND P4, PT, R147, RZ, PT ;  /* 0x000000ff9300720c */ /* 0x000fe40003f86270 */
[----:B------:R-:W4:Y:S03]  /*5c00*/  LDL R147, [R1+0x498] ;  /* 0x0004980001937983 */ /* 0x000f260000100800 */
[--C-:B------:R-:W-:Y:S02]  /*5c10*/  @!P6 IMAD.IADD R11, R11, 0x1, -R4.reuse ;  /* 0x000000010b0be824 */ /* 0x100fe400078e0a04 */
[----:B------:R-:W-:Y:S01]  /*5c20*/  @!P2 IMAD.IADD R12, R12, 0x1, -R4 ;  /* 0x000000010c0ca824 */ /* 0x000fe200078e0a04 */
[----:B---3--:R-:W-:Y:S02]  /*5c30*/  ISETP.GE.AND P5, PT, R159, RZ, PT ;  /* 0x000000ff9f00720c */ /* 0x008fe40003fa6270 */
[----:B------:R-:W3:Y:S01]  /*5c40*/  LDL R159, [R1+0x494] ;  /* 0x00049400019f7983 */ /* 0x000ee20000100800 */
[----:B--2---:R-:W-:-:S03]  /*5c50*/  ISETP.GE.AND P2, PT, R51, RZ, PT ;  /* 0x000000ff3300720c */ /* 0x004fc60003f46270 */
[----:B------:R-:W2:Y:S01]  /*5c60*/  LDL R51, [R1+0x48c] ;  /* 0x00048c0001337983 */ /* 0x000ea20000100800 */
[----:B----4-:R-:W-:Y:S02]  /*5c70*/  ISETP.GE.AND P6, PT, R158, RZ, PT ;  /* 0x000000ff9e00720c */ /* 0x010fe40003fc6270 */
[----:B------:R-:W-:-:S05]  /*5c80*/  LOP3.LUT R158, R0, 0x66, RZ, 0xfc, !PT ;  /* 0x00000066009e7812 */ /* 0x000fca00078efcff */
[----:B------:R-:W-:Y:S04]  /*5c90*/  STL [R1+0x3cc], R158 ;  /* 0x0003cc9e01007387 */ /* 0x000fe80000100800 */
[----:B------:R-:W4:Y:S01]  /*5ca0*/  LDL R81, [R1+0x488] ;  /* 0x0004880001517983 */ /* 0x000f220000100800 */
[----:B------:R-:W-:-:S05]  /*5cb0*/  IABS R63, R141 ;  /* 0x0000008d003f7213 */ /* 0x000fca0000000000 */
[----:B------:R-:W-:Y:S01]  /*5cc0*/  IMAD.HI.U32 R67, R86, R63, RZ ;  /* 0x0000003f56437227 */ /* 0x000fe200078e00ff */
[----:B------:R-:W-:-:S03]  /*5cd0*/  IABS R104, R142 ;  /* 0x0000008e00687213 */ /* 0x000fc60000000000 */
[----:B------:R-:W-:Y:S01]  /*5ce0*/  IMAD.MOV R67, RZ, RZ, -R67 ;  /* 0x000000ffff437224 */ /* 0x000fe200078e0a43 */
[----:B------:R-:W-:-:S03]  /*5cf0*/  IABS R62, R2 ;  /* 0x00000002003e7213 */ /* 0x000fc60000000000 */
[----:B------:R-:W-:Y:S02]  /*5d00*/  IMAD R63, R4, R67, R63 ;  /* 0x00000043043f7224 */ /* 0x000fe400078e023f */
[----:B------:R-:W-:Y:S01]  /*5d10*/  IMAD.HI.U32 R67, R86, R104, RZ ;  /* 0x0000006856437227 */ /* 0x000fe200078e00ff */
[----:B------:R-:W-:-:S03]  /*5d20*/  IABS R101, R146 ;  /* 0x0000009200657213 */ /* 0x000fc60000000000 */
[----:B------:R-:W-:-:S04]  /*5d30*/  IMAD.HI.U32 R66, R86, R62, RZ ;  /* 0x0000003e56427227 */ /* 0x000fc800078e00ff */
[----:B------:R-:W-:Y:S02]  /*5d40*/  IMAD.MOV R67, RZ, RZ, -R67 ;  /* 0x000000ffff437224 */ /* 0x000fe400078e0a43 */
[----:B------:R-:W-:Y:S01]  /*5d50*/  IMAD.MOV.U32 R71, RZ, RZ, R18 ;  /* 0x000000ffff477224 */ /* 0x000fe200078e0012 */
[----:B------:R-:W-:Y:S01]  /*5d60*/  IABS R103, R143 ;  /* 0x0000008f00677213 */ /* 0x000fe20000000000 */
[----:B------:R-:W-:Y:S02]  /*5d70*/  IMAD.MOV R66, RZ, RZ, -R66 ;  /* 0x000000ffff427224 */ /* 0x000fe400078e0a42 */
[----:B------:R-:W-:Y:S02]  /*5d80*/  IMAD R104, R4, R67, R104 ;  /* 0x0000004304687224 */ /* 0x000fe400078e0268 */
[----:B------:R-:W-:-:S04]  /*5d90*/  IMAD.HI.U32 R67, R86, R101, RZ ;  /* 0x0000006556437227 */ /* 0x000fc800078e00ff */
[----:B------:R-:W-:Y:S01]  /*5da0*/  @!P3 IMAD.MOV R71, RZ, RZ, -R71 ;  /* 0x000000ffff47b224 */ /* 0x000fe200078e0a47 */
[C---:B------:R-:W-:Y:S01]  /*5db0*/  ISETP.GT.U32.AND P3, PT, R4.reuse, R13, PT ;  /* 0x0000000d0400720c */ /* 0x040fe20003f64070 */
[----:B------:R-:W-:Y:S01]  /*5dc0*/  IMAD R62, R4, R66, R62 ;  /* 0x00000042043e7224 */ /* 0x000fe200078e023e */
[----:B------:R-:W-:Y:S01]  /*5dd0*/  IABS R106, R83 ;  /* 0x00000053006a7213 */ /* 0x000fe20000000000 */
[----:B------:R-:W-:-:S04]  /*5de0*/  IMAD.HI.U32 R66, R86, R103, RZ ;  /* 0x0000006756427227 */ /* 0x000fc800078e00ff */
[----:B------:R-:W-:Y:S01]  /*5df0*/  IMAD.MOV R67, RZ, RZ, -R67 ;  /* 0x000000ffff437224 */ /* 0x000fe200078e0a43 */
[----:B------:R-:W-:Y:S01]  /*5e00*/  IABS R107, R82 ;  /* 0x00000052006b7213 */ /* 0x000fe20000000000 */
[----:B------:R-:W-:Y:S02]  /*5e10*/  IMAD.MOV R66, RZ, RZ, -R66 ;  /* 0x000000ffff427224 */ /* 0x000fe400078e0a42 */
[----:B------:R-:W-:Y:S02]  /*5e20*/  IMAD R101, R4, R67, R101 ;  /* 0x0000004304657224 */ /* 0x000fe400078e0265 */
[----:B------:R-:W-:Y:S01]  /*5e30*/  IMAD.HI.U32 R67, R86, R106, RZ ;  /* 0x0000006a56437227 */ /* 0x000fe200078e00ff */
[----:B------:R-:W-:-:S03]  /*5e40*/  IABS R110, R148 ;  /* 0x00000094006e7213 */ /* 0x000fc60000000000 */
[----:B------:R-:W-:Y:S02]  /*5e50*/  IMAD R103, R4, R66, R103 ;  /* 0x0000004204677224 */ /* 0x000fe400078e0267 */
[----:B------:R-:W-:-:S04]  /*5e60*/  IMAD.HI.U32 R66, R86, R107, RZ ;  /* 0x0000006b56427227 */ /* 0x000fc800078e00ff */
[----:B------:R-:W-:Y:S02]  /*5e70*/  IMAD.MOV R67, RZ, RZ, -R67 ;  /* 0x000000ffff437224 */ /* 0x000fe400078e0a43 */
[----:B------:R-:W-:Y:S01]  /*5e80*/  @!P3 IMAD.IADD R13, R13, 0x1, -R4 ;  /* 0x000000010d0db824 */ /* 0x000fe200078e0a04 */
[C---:B------:R-:W-:Y:S01]  /*5e90*/  ISETP.GT.U32.AND P3, PT, R4.reuse, R10, PT ;  /* 0x0000000a0400720c */ /* 0x040fe20003f64070 */
[----:B------:R-:W-:Y:S02]  /*5ea0*/  IMAD.MOV R66, RZ, RZ, -R66 ;  /* 0x000000ffff427224 */ /* 0x000fe400078e0a42 */
[----:B------:R-:W-:Y:S02]  /*5eb0*/  IMAD R106, R4, R67, R106 ;  /* 0x00000043046a7224 */ /* 0x000fe400078e026a */
[----:B------:R-:W-:-:S04]  /*5ec0*/  IMAD.HI.U32 R67, R86, R110, RZ ;  /* 0x0000006e56437227 */ /* 0x000fc800078e00ff */
[C---:B------:R-:W-:Y:S01]  /*5ed0*/  IMAD R107, R4.reuse, R66, R107 ;  /* 0x00000042046b7224 */ /* 0x040fe200078e026b */
[----:B------:R-:W-:Y:S01]  /*5ee0*/  IABS R66, R165 ;  /* 0x000000a500427213 */ /* 0x000fe20000000000 */
[----:B------:R-:W-:Y:S02]  /*5ef0*/  IMAD.MOV R67, RZ, RZ, -R67 ;  /* 0x000000ffff437224 */ /* 0x000fe400078e0a43 */
[----:B------:R-:W-:Y:S01]  /*5f00*/  @!P5 IMAD.MOV R14, RZ, RZ, -R14 ;  /* 0x000000ffff0ed224 */ /* 0x000fe200078e0a0e */
[C---:B------:R-:W-:Y:S01]  /*5f10*/  ISETP.GT.U32.AND P5, PT, R4.reuse, R9, PT ;  /* 0x000000090400720c */ /* 0x040fe20003fa4070 */
[----:B------:R-:W-:Y:S02]  /*5f20*/  IMAD R110, R4, R67, R110 ;  /* 0x00000043046e7224 */ /* 0x000fe400078e026e */
[----:B------:R-:W-:-:S04]  /*5f30*/  IMAD.HI.U32 R67, R86, R66, RZ ;  /* 0x0000004256437227 */ /* 0x000fc800078e00ff */
[----:B------:R-:W-:Y:S02]  /*5f40*/  @!P3 IMAD.IADD R10, R10, 0x1, -R4 ;  /* 0x000000010a0ab824 */ /* 0x000fe400078e0a04 */
[----:B------:R-:W-:-:S03]  /*5f50*/  IMAD.MOV R67, RZ, RZ, -R67 ;  /* 0x000000ffff437224 */ /* 0x000fc600078e0a43 */
[C---:B------:R-:W-:Y:S01]  /*5f60*/  ISETP.GT.U32.AND P3, PT, R4.reuse, R10, PT ;  /* 0x0000000a0400720c */ /* 0x040fe20003f64070 */
[----:B------:R-:W-:Y:S01]  /*5f70*/  IMAD R64, R4, R67, R66 ;  /* 0x0000004304407224 */ /* 0x000fe200078e0242 */
[----:B------:R-:W-:Y:S01]  /*5f80*/  IABS R66, R85 ;  /* 0x0000005500427213 */ /* 0x000fe20000000000 */
[----:B------:R-:W-:-:S04]  /*5f90*/  @!P5 IMAD.IADD R9, R9, 0x1, -R4 ;  /* 0x000000010909d824 */ /* 0x000fc800078e0a04 */
[----:B------:R-:W-:-:S04]  /*5fa0*/  IMAD.HI.U32 R60, R86, R66, RZ ;  /* 0x00000042563c7227 */ /* 0x000fc800078e00ff */
[----:B------:R-:W-:Y:S02]  /*5fb0*/  IMAD.MOV R60, RZ, RZ, -R60 ;  /* 0x000000ffff3c7224 */ /* 0x000fe400078e0a3c */
[----:B------:R-:W-:Y:S01]  /*5fc0*/  @!P3 IMAD.IADD R10, R10, 0x1, -R4 ;  /* 0x000000010a0ab824 */ /* 0x000fe200078e0a04 */
[----:B---3--:R-:W-:Y:S01]  /*5fd0*/  ISETP.GE.AND P5, PT, R159, RZ, PT ;  /* 0x000000ff9f00720c */ /* 0x008fe20003fa6270 */
[----:B------:R-:W-:Y:S02]  /*5fe0*/  IMAD R60, R4, R60, R66 ;  /* 0x0000003c043c7224 */ /* 0x000fe400078e0242 */
[----:B------:R-:W-:Y:S01]  /*5ff0*/  IMAD.MOV.U32 R66, RZ, RZ, R10 ;  /* 0x000000ffff427224 */ /* 0x000fe200078e000a */
[----:B------:R-:W-:-:S09]  /*6000*/  ISETP.GE.AND P3, PT, R147, RZ, PT ;  /* 0x000000ff9300720c */ /* 0x000fd20003f66270 */
[----:B------:R-:W-:Y:S01]  /*6010*/  @!P5 IMAD.MOV R66, RZ, RZ, -R66 ;  /* 0x000000ffff42d224 */ /* 0x000fe200078e0a42 */
[----:B------:R-:W-:Y:S02]  /*6020*/  ISETP.GT.U32.AND P5, PT, R4, R6, PT ;  /* 0x000000060400720c */ /* 0x000fe40003fa4070 */
[C---:B------:R-:W-:Y:S02]  /*6030*/  LOP3.LUT R159, R0.reuse, 0x6e, RZ, 0xfc, !PT ;  /* 0x0000006e009f7812 */ /* 0x040fe400078efcff */
[----:B------:R-:W-:-:S03]  /*6040*/  LOP3.LUT R147, R0, 0x76, RZ, 0xfc, !PT ;  /* 0x0000007600937812 */ /* 0x000fc600078efcff */
[----:B------:R-:W-:Y:S04]  /*6050*/  STL [R1+0x3c8], R159 ;  /* 0x0003c89f01007387 */ /* 0x000fe80000100800 */
[----:B------:R-:W-:Y:S02]  /*6060*/  STL [R1+0x3c4], R147 ;  /* 0x0003c49301007387 */ /* 0x000fe40000100800 */
[----:B------:R-:W-:Y:S02]  /*6070*/  @!P5 IMAD.IADD R6, R6, 0x1, -R4 ;  /* 0x000000010606d824 */ /* 0x000fe400078e0a04 */
[----:B------:R-:W-:Y:S01]  /*6080*/  IMAD.MOV.U32 R69, RZ, RZ, R15 ;  /* 0x000000ffff457224 */ /* 0x000fe200078e000f */
[----:B------:R-:W-:Y:S02]  /*6090*/  IABS R42, R157 ;  /* 0x0000009d002a7213 */ /* 0x000fe40000000000 */
[----:B------:R-:W-:-:S02]  /*60a0*/  IABS R67, R163 ;  /* 0x000000a300437213 */ /* 0x000fc40000000000 */
[----:B------:R-:W-:Y:S02]  /*60b0*/  IABS R41, R136 ;  /* 0x0000008800297213 */ /* 0x000fe40000000000 */
[----:B------:R-:W-:Y:S01]  /*60c0*/  IABS R28, R151 ;  /* 0x00000097001c7213 */ /* 0x000fe20000000000 */
[----:B------:R-:W-:Y:S01]  /*60d0*/  IMAD.MOV.U32 R68, RZ, RZ, R13 ;  /* 0x000000ffff447224 */ /* 0x000fe200078e000d */
[----:B------:R-:W3:Y:S01]  /*60e0*/  LDL R80, [R1+0x478] ;  /* 0x0004780001507983 */ /* 0x000ee20000100800 */
[----:B----4-:R-:W-:-:S03]  /*60f0*/  ISETP.GE.AND P5, PT, R81, RZ, PT ;  /* 0x000000ff5100720c */ /* 0x010fc60003fa6270 */
[----:B------:R-:W4:Y:S01]  /*6100*/  LDL R81, [R1+0x47c] ;  /* 0x00047c0001517983 */ /* 0x000f220000100800 */
[----:B------:R-:W-:Y:S01]  /*6110*/  @!P4 IMAD.MOV R69, RZ, RZ, -R69 ;  /* 0x000000ffff45c224 */ /* 0x000fe200078e0a45 */
[----:B------:R-:W-:Y:S01]  /*6120*/  ISETP.GT.U32.AND P4, PT, R4, R12, PT ;  /* 0x0000000c0400720c */ /* 0x000fe20003f84070 */
[----:B------:R-:W-:-:S04]  /*6130*/  IMAD.HI.U32 R43, R86, R42, RZ ;  /* 0x0000002a562b7227 */ /* 0x000fc800078e00ff */
[----:B------:R-:W-:-:S08]  /*6140*/  IMAD.HI.U32 R61, R86, R67, RZ ;  /* 0x00000043563d7227 */ /* 0x000fd000078e00ff */
[----:B------:R-:W-:Y:S01]  /*6150*/  @!P4 IMAD.IADD R12, R12, 0x1, -R4 ;  /* 0x000000010c0cc824 */ /* 0x000fe200078e0a04 */
[----:B------:R-:W-:Y:S01]  /*6160*/  ISETP.GT.U32.AND P4, PT, R4, R7, PT ;  /* 0x000000070400720c */ /* 0x000fe20003f84070 */
[----:B------:R-:W-:Y:S02]  /*6170*/  IMAD.MOV R43, RZ, RZ, -R43 ;  /* 0x000000ffff2b7224 */ /* 0x000fe400078e0a2b */
[----:B------:R-:W-:Y:S02]  /*6180*/  IMAD.MOV R61, RZ, RZ, -R61 ;  /* 0x000000ffff3d7224 */ /* 0x000fe400078e0a3d */
[----:B------:R-:W-:-:S04]  /*6190*/  IMAD.HI.U32 R44, R86, R41, RZ ;  /* 0x00000029562c7227 */ /* 0x000fc800078e00ff */
[C---:B------:R-:W-:Y:S01]  /*61a0*/  IMAD R37, R4.reuse, R43, R42 ;  /* 0x0000002b04257224 */ /* 0x040fe200078e022a */
[----:B------:R-:W-:Y:S01]  /*61b0*/  IABS R42, R138 ;  /* 0x0000008a002a7213 */ /* 0x000fe20000000000 */
[C---:B------:R-:W-:Y:S02]  /*61c0*/  IMAD R61, R4.reuse, R61, R67 ;  /* 0x0000003d043d7224 */ /* 0x040fe400078e0243 */
[----:B------:R-:W-:Y:S02]  /*61d0*/  IMAD.MOV R44, RZ, RZ, -R44 ;  /* 0x000000ffff2c7224 */ /* 0x000fe400078e0a2c */
[----:B------:R-:W-:Y:S02]  /*61e0*/  IMAD.MOV.U32 R67, RZ, RZ, R12 ;  /* 0x000000ffff437224 */ /* 0x000fe400078e000c */
[----:B------:R-:W-:Y:S02]  /*61f0*/  @!P4 IMAD.IADD R7, R7, 0x1, -R4 ;  /* 0x000000010707c824 */ /* 0x000fe400078e0a04 */
[----:B------:R-:W-:-:S02]  /*6200*/  IMAD R36, R4, R44, R41 ;  /* 0x0000002c04247224 */ /* 0x000fc400078e0229 */
[----:B------:R-:W-:-:S04]  /*6210*/  IMAD.HI.U32 R41, R86, R42, RZ ;  /* 0x0000002a56297227 */ /* 0x000fc800078e00ff */
[----:B------:R-:W-:Y:S01]  /*6220*/  @!P6 IMAD.MOV R67, RZ, RZ, -R67 ;  /* 0x000000ffff43e224 */ /* 0x000fe200078e0a43 */
[----:B------:R-:W-:Y:S01]  /*6230*/  ISETP.GT.U32.AND P6, PT, R4, R7, PT ;  /* 0x000000070400720c */ /* 0x000fe20003fc4070 */
[----:B------:R-:W-:-:S04]  /*6240*/  IMAD.MOV R41, RZ, RZ, -R41 ;  /* 0x000000ffff297224 */ /* 0x000fc800078e0a29 */
[----:B------:R-:W-:Y:S02]  /*6250*/  IMAD R31, R4, R41, R42 ;  /* 0x00000029041f7224 */ /* 0x000fe400078e022a */
[----:B------:R-:W-:-:S04]  /*6260*/  IMAD.HI.U32 R42, R86, R28, RZ ;  /* 0x0000001c562a7227 */ /* 0x000fc800078e00ff */
[----:B------:R-:W-:Y:S02]  /*6270*/  IMAD.MOV R42, RZ, RZ, -R42 ;  /* 0x000000ffff2a7224 */ /* 0x000fe400078e0a2a */
[----:B------:R-:W-:Y:S02]  /*6280*/  @!P6 IMAD.IADD R7, R7, 0x1, -R4 ;  /* 0x000000010707e824 */ /* 0x000fe400078e0a04 */
[----:B------:R-:W-:Y:S02]  /*6290*/  IMAD R24, R4, R42, R28 ;  /* 0x0000002a04187224 */ /* 0x000fe400078e021c */
[----:B------:R-:W-:-:S04]  /*62a0*/  IMAD.MOV.U32 R42, RZ, RZ, R7 ;  /* 0x000000ffff2a7224 */ /* 0x000fc800078e0007 */
[----:B------:R-:W-:Y:S01]  /*62b0*/  @!P5 IMAD.MOV R42, RZ, RZ, -R42 ;  /* 0x000000ffff2ad224 */ /* 0x000fe200078e0a2a */
[C---:B------:R-:W-:Y:S01]  /*62c0*/  ISETP.GT.U32.AND P5, PT, R4.reuse, R3, PT ;  /* 0x000000030400720c */ /* 0x040fe20003fa4070 */
[----:B------:R-:W-:Y:S01]  /*62d0*/  @!P2 IMAD.MOV R68, RZ, RZ, -R68 ;  /* 0x000000ffff44a224 */ /* 0x000fe200078e0a44 */
[----:B------:R-:W-:Y:S01]  /*62e0*/  ISETP.GT.U32.AND P2, PT, R4, R8, PT ;  /* 0x000000080400720c */ /* 0x000fe20003f44070 */
[----:B------:R-:W-:Y:S01]  /*62f0*/  @!P3 IMAD.MOV R11, RZ, RZ, -R11 ;  /* 0x000000ffff0bb224 */ /* 0x000fe200078e0a0b */
[----:B------:R-:W-:Y:S02]  /*6300*/  ISETP.GE.AND P3, PT, R144, RZ, PT ;  /* 0x000000ff9000720c */ /* 0x000fe40003f66270 */
[----:B------:R-:W3:Y:S07]  /*6310*/  LDL R144, [R1+0x484] ;  /* 0x0004840001907983 */ /* 0x000eee0000100800 */
[----:B------:R-:W-:-:S02]  /*6320*/  @!P5 IMAD.IADD R3, R3, 0x1, -R4 ;  /* 0x000000010303d824 */ /* 0x000fc400078e0a04 */
[----:B------:R-:W-:Y:S01]  /*6330*/  @!P2 IMAD.IADD R8, R8, 0x1, -R4 ;  /* 0x000000010808a824 */ /* 0x000fe200078e0a04 */
[----:B------:R-:W-:-:S13]  /*6340*/  ISETP.GT.U32.AND P2, PT, R4, R9, PT ;  /* 0x000000090400720c */ /* 0x000fda0003f44070 */
[----:B------:R-:W-:Y:S01]  /*6350*/  @!P2 IMAD.IADD R9, R9, 0x1, -R4 ;  /* 0x000000010909a824 */ /* 0x000fe200078e0a04 */
[----:B--2---:R-:W-:Y:S02]  /*6360*/  ISETP.GE.AND P2, PT, R51, RZ, PT ;  /* 0x000000ff3300720c */ /* 0x004fe40003f46270 */
[----:B------:R-:W2:Y:S01]  /*6370*/  LDL R51, [R1+0x480] ;  /* 0x0004800001337983 */ /* 0x000ea20000100800 */
[----:B----4-:R-:W-:-:S03]  /*6380*/  ISETP.GE.AND P5, PT, R81, RZ, PT ;  /* 0x000000ff5100720c */ /* 0x010fc60003fa6270 */
[----:B------:R-:W4:Y:S01]  /*6390*/  LDL R81, [R1+0x430] ;  /* 0x0004300001517983 */ /* 0x000f220000100800 */
[----:B------:R-:W-:Y:S02]  /*63a0*/  ISETP.GT.U32.AND P4, PT, R4, R8, PT ;  /* 0x000000080400720c */ /* 0x000fe40003f84070 */
[----:B------:R-:W-:-:S05]  /*63b0*/  IABS R34, R137 ;  /* 0x0000008900227213 */ /* 0x000fca0000000000 */
[----:B------:R-:W-:-:S04]  /*63c0*/  IMAD.HI.U32 R30, R86, R34, RZ ;  /* 0x00000022561e7227 */ /* 0x000fc800078e00ff */
[----:B------:R-:W-:Y:S02]  /*63d0*/  IMAD.MOV R30, RZ, RZ, -R30 ;  /* 0x000000ffff1e7224 */ /* 0x000fe400078e0a1e */
[----:B------:R-:W-:Y:S01]  /*63e0*/  @!P4 IMAD.IADD R8, R8, 0x1, -R4 ;  /* 0x000000010808c824 */ /* 0x000fe200078e0a04 */
[C---:B------:R-:W-:Y:S01]  /*63f0*/  ISETP.GT.U32.AND P4, PT, R4.reuse, R5, PT ;  /* 0x000000050400720c */ /* 0x040fe20003f84070 */
[C---:B------:R-:W-:Y:S01]  /*6400*/  IMAD R30, R4.reuse, R30, R34 ;  /* 0x0000001e041e7224 */ /* 0x040fe200078e0222 */
[----:B------:R-:W-:Y:S02]  /*6410*/  IABS R34, R155 ;  /* 0x0000009b00227213 */ /* 0x000fe40000000000 */
[----:B------:R-:W-:-:S03]  /*6420*/  ISETP.GT.U32.AND P6, PT, R4, R88, PT ;  /* 0x000000580400720c */ /* 0x000fc60003fc4070 */
[----:B------:R-:W-:-:S04]  /*6430*/  IMAD.HI.U32 R41, R86, R34, RZ ;  /* 0x0000002256297227 */ /* 0x000fc800078e00ff */
[----:B------:R-:W-:Y:S02]  /*6440*/  IMAD.MOV R41, RZ, RZ, -R41 ;  /* 0x000000ffff297224 */ /* 0x000fe400078e0a29 */
[----:B------:R-:W-:Y:S01]  /*6450*/  @!P4 IMAD.IADD R5, R5, 0x1, -R4 ;  /* 0x000000010505c824 */ /* 0x000fe200078e0a04 */
[C---:B------:R-:W-:Y:S01]  /*6460*/  ISETP.GT.U32.AND P4, PT, R4.reuse, R6, PT ;  /* 0x000000060400720c */ /* 0x040fe20003f84070 */
[----:B------:R-:W-:Y:S02]  /*6470*/  IMAD R25, R4, R41, R34 ;  /* 0x0000002904197224 */ /* 0x000fe400078e0222 */
[----:B------:R-:W-:Y:S02]  /*6480*/  IMAD.MOV.U32 R41, RZ, RZ, R9 ;  /* 0x000000ffff297224 */ /* 0x000fe400078e0009 */
[----:B------:R-:W-:Y:S02]  /*6490*/  @!P6 IMAD.IADD R88, R88, 0x1, -R4 ;  /* 0x000000015858e824 */ /* 0x000fe400078e0a04 */
[----:B------:R-:W-:Y:S01]  /*64a0*/  @!P3 IMAD.MOV R41, RZ, RZ, -R41 ;  /* 0x000000ffff29b224 */ /* 0x000fe200078e0a29 */
[C---:B------:R-:W-:Y:S01]  /*64b0*/  ISETP.GT.U32.AND P3, PT, R4.reuse, R5, PT ;  /* 0x000000050400720c */ /* 0x040fe20003f64070 */
[----:B------:R-:W-:Y:S01]  /*64c0*/  @!P2 IMAD.MOV R8, RZ, RZ, -R8 ;  /* 0x000000ffff08a224 */ /* 0x000fe200078e0a08 */
[----:B------:R-:W-:-:S02]  /*64d0*/  ISETP.GT.U32.AND P2, PT, R4, R50, PT ;  /* 0x000000320400720c */ /* 0x000fc40003f44070 */
[----:B------:R-:W-:Y:S01]  /*64e0*/  ISETP.GT.U32.AND P6, PT, R4, R88, PT ;  /* 0x000000580400720c */ /* 0x000fe20003fc4070 */
[----:B------:R-:W-:Y:S01]  /*64f0*/  @!P4 IMAD.IADD R6, R6, 0x1, -R4 ;  /* 0x000000010606c824 */ /* 0x000fe200078e0a04 */
[----:B------:R-:W-:Y:S02]  /*6500*/  ISETP.GT.U32.AND P4, PT, R4, R89, PT ;  /* 0x000000590400720c */ /* 0x000fe40003f84070 */
[----:B------:R-:W-:-:S05]  /*6510*/  IABS R33, R139 ;  /* 0x0000008b00217213 */ /* 0x000fca0000000000 */
[----:B------:R-:W-:Y:S01]  /*6520*/  IMAD.HI.U32 R43, R86, R33, RZ ;  /* 0x00000021562b7227 */ /* 0x000fe200078e00ff */
[----:B------:R-:W-:-:S03]  /*6530*/  IABS R27, R156 ;  /* 0x0000009c001b7213 */ /* 0x000fc60000000000 */
[--C-:B------:R-:W-:Y:S01]  /*6540*/  @!P3 IMAD.IADD R5, R5, 0x1, -R4.reuse ;  /* 0x000000010505b824 */ /* 0x100fe200078e0a04 */
[----:B------:R-:W-:Y:S01]  /*6550*/  ISETP.GT.U32.AND P3, PT, R4, R63, PT ;  /* 0x0000003f0400720c */ /* 0x000fe20003f64070 */
[--C-:B------:R-:W-:Y:S02]  /*6560*/  @!P2 IMAD.IADD R50, R50, 0x1, -R4.reuse ;  /* 0x000000013232a824 */ /* 0x100fe400078e0a04 */
[----:B------:R-:W-:Y:S02]  /*6570*/  IMAD.MOV R43, RZ, RZ, -R43 ;  /* 0x000000ffff2b7224 */ /* 0x000fe400078e0a2b */
[--C-:B------:R-:W-:Y:S02]  /*6580*/  @!P6 IMAD.IADD R88, R88, 0x1, -R4.reuse ;  /* 0x000000015858e824 */ /* 0x100fe400078e0a04 */
[----:B------:R-:W-:Y:S01]  /*6590*/  @!P4 IMAD.IADD R89, R89, 0x1, -R4 ;  /* 0x000000015959c824 */ /* 0x000fe200078e0a04 */
[C---:B------:R-:W-:Y:S01]  /*65a0*/  ISETP.GT.U32.AND P4, PT, R4.reuse, R50, PT ;  /* 0x000000320400720c */ /* 0x040fe20003f84070 */
[----:B------:R-:W-:Y:S01]  /*65b0*/  IMAD R33, R4, R43, R33 ;  /* 0x0000002b04217224 */ /* 0x000fe200078e0221 */
[----:B------:R-:W-:Y:S01]  /*65c0*/  IABS R12, R147 ;  /* 0x00000093000c7213 */ /* 0x000fe20000000000 */
[----:B------:R-:W-:-:S04]  /*65d0*/  IMAD.HI.U32 R43, R86, R27, RZ ;  /* 0x0000001b562b7227 */ /* 0x000fc800078e00ff */
[----:B------:R-:W-:Y:S01]  /*65e0*/  @!P5 IMAD.MOV R88, RZ, RZ, -R88 ;  /* 0x000000ffff58d224 */ /* 0x000fe200078e0a58 */
[----:B------:R-:W-:Y:S01]  /*65f0*/  ISETP.GT.U32.AND P5, PT, R4, R62, PT ;  /* 0x0000003e0400720c */ /* 0x000fe20003fa4070 */
[----:B------:R-:W-:Y:S01]  /*6600*/  IMAD.MOV R43, RZ, RZ, -R43 ;  /* 0x000000ffff2b7224 */ /* 0x000fe200078e0a2b */
[----:B---3--:R-:W-:Y:S01]  /*6610*/  ISETP.GE.AND P6, PT, R144, RZ, PT ;  /* 0x000000ff9000720c */ /* 0x008fe20003fc6270 */
[----:B------:R-:W-:Y:S01]  /*6620*/  IMAD.HI.U32 R7, R86, R12, RZ ;  /* 0x0000000c56077227 */ /* 0x000fe200078e00ff */
[----:B------:R-:W-:-:S03]  /*6630*/  LOP3.LUT R144, R0, 0x7e, RZ, 0xfc, !PT ;  /* 0x0000007e00907812 */ /* 0x000fc600078efcff */
[----:B------:R-:W-:Y:S01]  /*6640*/  @!P3 IMAD.IADD R63, R63, 0x1, -R4 ;  /* 0x000000013f3fb824 */ /* 0x000fe200078e0a04 */
[C---:B------:R-:W-:Y:S01]  /*6650*/  ISETP.GT.U32.AND P3, PT, R4.reuse, R3, PT ;  /* 0x000000030400720c */ /* 0x040fe20003f64070 */
[----:B------:R-:W-:Y:S02]  /*6660*/  IMAD R27, R4, R43, R27 ;  /* 0x0000002b041b7224 */ /* 0x000fe400078e021b */
[----:B------:R-:W-:Y:S01]  /*6670*/  IMAD.MOV.U32 R43, RZ, RZ, R6 ;  /* 0x000000ffff2b7224 */ /* 0x000fe200078e0006 */
[----:B------:R-:W-:Y:S01]  /*6680*/  IABS R6, R144 ;  /* 0x0000009000067213 */ /* 0x000fe20000000000 */
[----:B------:R-:W-:Y:S02]  /*6690*/  IMAD.MOV R7, RZ, RZ, -R7 ;  /* 0x000000ffff077224 */ /* 0x000fe400078e0a07 */
[----:B------:R-:W-:Y:S01]  /*66a0*/  @!P4 IMAD.IADD R50, R50, 0x1, -R4 ;  /* 0x000000013232c824 */ /* 0x000fe200078e0a04 */
[C---:B------:R-:W-:Y:S01]  /*66b0*/  ISETP.GT.U32.AND P4, PT, R4.reuse, R104, PT ;  /* 0x000000680400720c */ /* 0x040fe20003f84070 */
[----:B------:R-:W-:-:S02]  /*66c0*/  IMAD R7, R4, R7, R12 ;  /* 0x0000000704077224 */ /* 0x000fc400078e020c */
[----:B------:R-:W-:Y:S02]  /*66d0*/  @!P5 IMAD.IADD R62, R62, 0x1, -R4 ;  /* 0x000000013e3ed824 */ /* 0x000fe400078e0a04 */
[----:B------:R-:W-:-:S04]  /*66e0*/  IMAD.HI.U32 R12, R86, R6, RZ ;  /* 0x00000006560c7227 */ /* 0x000fc800078e00ff */
[----:B------:R-:W-:Y:S02]  /*66f0*/  IMAD.MOV R12, RZ, RZ, -R12 ;  /* 0x000000ffff0c7224 */ /* 0x000fe400078e0a0c */
[----:B------:R-:W-:Y:S02]  /*6700*/  @!P3 IMAD.IADD R3, R3, 0x1, -R4 ;  /* 0x000000010303b824 */ /* 0x000fe400078e0a04 */
[----:B------:R-:W-:Y:S01]  /*6710*/  @!P6 IMAD.MOV R43, RZ, RZ, -R43 ;  /* 0x000000ffff2be224 */ /* 0x000fe200078e0a2b */
[C---:B------:R-:W-:Y:S01]  /*6720*/  ISETP.GT.U32.AND P6, PT, R4.reuse, R63, PT ;  /* 0x0000003f0400720c */ /* 0x040fe20003fc4070 */
[----:B------:R-:W-:Y:S02]  /*6730*/  IMAD R6, R4, R12, R6 ;  /* 0x0000000c04067224 */ /* 0x000fe400078e0206 */
[----:B------:R-:W-:Y:S02]  /*6740*/  @!P4 IMAD.IADD R104, R104, 0x1, -R4 ;  /* 0x000000016868c824 */ /* 0x000fe400078e0a04 */
[----:B------:R-:W-:Y:S01]  /*6750*/  IMAD.MOV.U32 R12, RZ, RZ, R3 ;  /* 0x000000ffff0c7224 */ /* 0x000fe200078e0003 */
[----:B------:R-:W-:-:S02]  /*6760*/  ISETP.GT.U32.AND P3, PT, R4, R103, PT ;  /* 0x000000670400720c */ /* 0x000fc40003f64070 */
[----:B--2---:R-:W-:Y:S02]  /*6770*/  ISETP.GE.AND P2, PT, R51, RZ, PT ;  /* 0x000000ff3300720c */ /* 0x004fe40003f46270 */
[----:B------:R-:W-:-:S03]  /*6780*/  LOP3.LUT R51, R0, 0x86, RZ, 0xfc, !PT ;  /* 0x0000008600337812 */ /* 0x000fc600078efcff */
[--C-:B------:R-:W-:Y:S01]  /*6790*/  @!P6 IMAD.IADD R63, R63, 0x1, -R4.reuse ;  /* 0x000000013f3fe824 */ /* 0x100fe200078e0a04 */
[----:B------:R-:W-:Y:S01]  /*67a0*/  ISETP.GE.AND P6, PT, R80, RZ, PT ;  /* 0x000000ff5000720c */ /* 0x000fe20003fc6270 */
[----:B------:R-:W-:Y:S01]  /*67b0*/  STL [R1+0x3bc], R144 ;  /* 0x0003bc9001007387 */ /* 0x000fe20000100800 */
[----:B------:R-:W-:Y:S02]  /*67c0*/  LOP3.LUT R80, R0, 0x8e, RZ, 0xfc, !PT ;  /* 0x0000008e00507812 */ /* 0x000fe400078efcff */
[----:B------:R-:W-:Y:S01]  /*67d0*/  ISETP.GE.AND P4, PT, R140, RZ, PT ;  /* 0x000000ff8c00720c */ /* 0x000fe20003f86270 */
[----:B------:R-:W-:Y:S01]  /*67e0*/  STL [R1+0x3b8], R51 ;  /* 0x0003b83301007387 */ /* 0x000fe20000100800 */
[----:B------:R-:W-:Y:S01]  /*67f0*/  @!P3 IMAD.IADD R103, R103, 0x1, -R4 ;  /* 0x000000016767b824 */ /* 0x000fe200078e0a04 */
[----:B------:R-:W-:Y:S02]  /*6800*/  ISETP.GE.AND P3, PT, R141, RZ, PT ;  /* 0x000000ff8d00720c */ /* 0x000fe40003f66270 */
[----:B------:R-:W2:Y:S04]  /*6810*/  LDL.LU R140, [R1+0x870] ;  /* 0x00087000018c7983 */ /* 0x000ea80000300800 */
[----:B------:R-:W2:Y:S04]  /*6820*/  LDL.LU R141, [R1+0x86c] ;  /* 0x00086c00018d7983 */ /* 0x000ea80000300800 */
[----:B------:R-:W-:Y:S01]  /*6830*/  STL [R1+0x3b4], R80 ;  /* 0x0003b45001007387 */ /* 0x000fe20000100800 */
[----:B----4-:R-:W-:-:S02]  /*6840*/  ISETP.GE.AND P5, PT, R81, RZ, PT ;  /* 0x000000ff5100720c */ /* 0x010fc40003fa6270 */
[----:B------:R-:W-:-:S11]  /*6850*/  LOP3.LUT R81, R0, 0x96, RZ, 0xfc, !PT ;  /* 0x0000009600517812 */ /* 0x000fd600078efcff */
[----:B------:R-:W-:Y:S01]  /*6860*/  @!P5 IMAD.MOV R12, RZ, RZ, -R12 ;  /* 0x000000ffff0cd224 */ /* 0x000fe200078e0a0c */
[----:B------:R-:W-:Y:S01]  /*6870*/  ISETP.GT.U32.AND P5, PT, R4, R104, PT ;  /* 0x000000680400720c */ /* 0x000fe20003fa4070 */
[----:B------:R-:W-:-:S12]  /*6880*/  STL [R1+0x3b0], R81 ;  /* 0x0003b05101007387 */ /* 0x000fd80000100800 */
[----:B------:R-:W-:Y:S01]  /*6890*/  @!P5 IMAD.IADD R104, R104, 0x1, -R4 ;  /* 0x000000016868d824 */ /* 0x000fe200078e0a04 */
[----:B------:R-:W-:Y:S02]  /*68a0*/  ISETP.GE.AND P5, PT, R2, RZ, PT ;  /* 0x000000ff0200720c */ /* 0x000fe40003fa6270 */
[----:B------:R-:W3:Y:S01]  /*68b0*/  LDL.LU R2, [R1+0x868] ;  /* 0x0008680001027983 */ /* 0x000ee20000300800 */
[----:B------:R-:W-:Y:S01]  /*68c0*/  IABS R28, R154 ;  /* 0x0000009a001c7213 */ /* 0x000fe20000000000 */
[----:B------:R-:W-:Y:S01]  /*68d0*/  @!P2 IMAD.MOV R5, RZ, RZ, -R5 ;  /* 0x000000ffff05a224 */ /* 0x000fe200078e0a05 */
[----:B------:R-:W-:-:S03]  /*68e0*/  ISETP.GT.U32.AND P2, PT, R4, R89, PT ;  /* 0x000000590400720c */ /* 0x000fc60003f44070 */
[----:B------:R-:W-:Y:S01]  /*68f0*/  IMAD.HI.U32 R21, R86, R28, RZ ;  /* 0x0000001c56157227 */ /* 0x000fe200078e00ff */
[----:B------:R-:W-:-:S03]  /*6900*/  IABS R22, R153 ;  /* 0x0000009900167213 */ /* 0x000fc60000000000 */
[----:B------:R-:W-:Y:S01]  /*6910*/  IMAD.MOV R21, RZ, RZ, -R21 ;  /* 0x000000ffff157224 */ /* 0x000fe200078e0a15 */
[----:B------:R-:W-:-:S03]  /*6920*/  IABS R16, R145 ;  /* 0x0000009100107213 */ /* 0x000fc60000000000 */
[----:B------:R-:W-:Y:S02]  /*6930*/  IMAD R21, R4, R21, R28 ;  /* 0x0000001504157224 */ /* 0x000fe400078e021c */
[----:B------:R-:W-:Y:S01]  /*6940*/  IMAD.HI.U32 R28, R86, R22, RZ ;  /* 0x00000016561c7227 */ /* 0x000fe200078e00ff */
[----:B------:R-:W-:-:S03]  /*6950*/  IABS R19, R152 ;  /* 0x0000009800137213 */ /* 0x000fc60000000000 */
[----:B------:R-:W-:Y:S01]  /*6960*/  @!P2 IMAD.IADD R89, R89, 0x1, -R4 ;  /* 0x000000015959a824 */ /* 0x000fe200078e0a04 */
[----:B------:R-:W-:Y:S01]  /*6970*/  ISETP.GT.U32.AND P2, PT, R4, R101, PT ;  /* 0x000000650400720c */ /* 0x000fe20003f44070 */
[----:B------:R-:W-:Y:S02]  /*6980*/  IMAD.MOV R28, RZ, RZ, -R28 ;  /* 0x000000ffff1c7224 */ /* 0x000fe400078e0a1c */
[----:B------:R-:W-:Y:S01]  /*6990*/  IMAD.HI.U32 R15, R86, R16, RZ ;  /* 0x00000010560f7227 */ /* 0x000fe200078e00ff */
[----:B------:R-:W-:Y:S02]  /*69a0*/  IABS R65, R162 ;  /* 0x000000a200417213 */ /* 0x000fe40000000000 */
[----:B------:R-:W-:Y:S01]  /*69b0*/  IABS R39, R150 ;  /* 0x0000009600277213 */ /* 0x000fe20000000000 */
[----:B------:R-:W-:Y:S02]  /*69c0*/  IMAD R18, R4, R28, R22 ;  /* 0x0000001c04127224 */ /* 0x000fe400078e0216 */
[----:B------:R-:W-:-:S02]  /*69d0*/  IMAD.MOV R13, RZ, RZ, -R15 ;  /* 0x000000ffff0d7224 */ /* 0x000fc400078e0a0f */
[----:B------:R-:W-:-:S04]  /*69e0*/  IMAD.HI.U32 R22, R86, R19, RZ ;  /* 0x0000001356167227 */ /* 0x000fc800078e00ff */
[----:B------:R-:W-:Y:S01]  /*69f0*/  IMAD R13, R4, R13, R16 ;  /* 0x0000000d040d7224 */ /* 0x000fe200078e0210 */
[----:B------:R-:W-:Y:S01]  /*6a00*/  IABS R16, R159 ;  /* 0x0000009f00107213 */ /* 0x000fe20000000000 */
[----:B------:R-:W-:-:S04]  /*6a10*/  IMAD.HI.U32 R59, R86, R65, RZ ;  /* 0x00000041563b7227 */ /* 0x000fc800078e00ff */
[----:B------:R-:W-:Y:S02]  /*6a20*/  IMAD.MOV R22, RZ, RZ, -R22 ;  /* 0x000000ffff167224 */ /* 0x000fe400078e0a16 */
[----:B------:R-:W-:Y:S01]  /*6a30*/  IMAD.HI.U32 R45, R86, R39, RZ ;  /* 0x00000027562d7227 */ /* 0x000fe200078e00ff */
[----:B------:R-:W-:-:S03]  /*6a40*/  IABS R56, R161 ;  /* 0x000000a100387213 */ /* 0x000fc60000000000 */
[----:B------:R-:W-:Y:S02]  /*6a50*/  IMAD.MOV R59, RZ, RZ, -R59 ;  /* 0x000000ffff3b7224 */ /* 0x000fe400078e0a3b */
[C---:B------:R-:W-:Y:S02]  /*6a60*/  IMAD R15, R4.reuse, R22, R19 ;  /* 0x00000016040f7224 */ /* 0x040fe400078e0213 */
[----:B------:R-:W-:Y:S01]  /*6a70*/  @!P2 IMAD.IADD R101, R101, 0x1, -R4 ;  /* 0x000000016565a824 */ /* 0x000fe200078e0a04 */
[----:B------:R-:W-:Y:S01]  /*6a80*/  ISETP.GT.U32.AND P2, PT, R4, R62, PT ;  /* 0x0000003e0400720c */ /* 0x000fe20003f44070 */
[----:B------:R-:W-:Y:S02]  /*6a90*/  IMAD.MOV.U32 R44, RZ, RZ, R89 ;  /* 0x000000ffff2c7224 */ /* 0x000fe400078e0059 */
[----:B------:R-:W-:Y:S02]  /*6aa0*/  IMAD.MOV R45, RZ, RZ, -R45 ;  /* 0x000000ffff2d7224 */ /* 0x000fe400078e0a2d */
[----:B------:R-:W-:-:S04]  /*6ab0*/  IMAD.HI.U32 R19, R86, R16, RZ ;  /* 0x0000001056137227 */ /* 0x000fc800078e00ff */
[C---:B------:R-:W-:Y:S02]  /*6ac0*/  IMAD R59, R4.reuse, R59, R65 ;  /* 0x0000003b043b7224 */ /* 0x040fe400078e0241 */
[----:B------:R-:W-:Y:S01]  /*6ad0*/  @!P4 IMAD.MOV R44, RZ, RZ, -R44 ;  /* 0x000000ffff2cc224 */ /* 0x000fe200078e0a2c */
[----:B------:R-:W-:Y:S01]  /*6ae0*/  ISETP.GT.U32.AND P4, PT, R4, R101, PT ;  /* 0x000000650400720c */ /* 0x000fe20003f84070 */
[----:B------:R-:W-:-:S04]  /*6af0*/  IMAD.HI.U32 R65, R86, R56, RZ ;  /* 0x0000003856417227 */ /* 0x000fc800078e00ff */
[C---:B------:R-:W-:Y:S02]  /*6b00*/  IMAD R39, R4.reuse, R45, R39 ;  /* 0x0000002d04277224 */ /* 0x040fe400078e0227 */
[----:B------:R-:W-:Y:S02]  /*6b10*/  IMAD.MOV R19, RZ, RZ, -R19 ;  /* 0x000000ffff137224 */ /* 0x000fe400078e0a13 */
[----:B------:R-:W-:Y:S02]  /*6b20*/  IMAD.MOV.U32 R45, RZ, RZ, R63 ;  /* 0x000000ffff2d7224 */ /* 0x000fe400078e003f */
[----:B------:R-:W-:Y:S02]  /*6b30*/  IMAD.MOV R65, RZ, RZ, -R65 ;  /* 0x000000ffff417224 */ /* 0x000fe400078e0a41 */
[C---:B------:R-:W-:Y:S01]  /*6b40*/  IMAD R9, R4.reuse, R19, R16 ;  /* 0x0000001304097224 */ /* 0x040fe200078e0210 */
[----:B------:R-:W-:Y:S01]  /*6b50*/  IABS R19, R51 ;  /* 0x0000003300137213 */ /* 0x000fe20000000000 */
[----:B------:R-:W-:Y:S01]  /*6b60*/  @!P3 IMAD.MOV R45, RZ, RZ, -R45 ;  /* 0x000000ffff2db224 */ /* 0x000fe200078e0a2d */
[C---:B------:R-:W-:Y:S01]  /*6b70*/  ISETP.GT.U32.AND P3, PT, R4.reuse, R109, PT ;  /* 0x0000006d0400720c */ /* 0x040fe20003f64070 */
[----:B------:R-:W-:Y:S01]  /*6b80*/  IMAD R56, R4, R65, R56 ;  /* 0x0000004104387224 */ /* 0x000fe200078e0238 */
[----:B------:R-:W-:Y:S01]  /*6b90*/  IABS R65, R164 ;  /* 0x000000a400417213 */ /* 0x000fe20000000000 */
[----:B------:R-:W-:Y:S01]  /*6ba0*/  @!P2 IMAD.IADD R62, R62, 0x1, -R4 ;  /* 0x000000013e3ea824 */ /* 0x000fe200078e0a04 */
[----:B------:R-:W-:Y:S01]  /*6bb0*/  ISETP.GT.U32.AND P2, PT, R4, R107, PT ;  /* 0x0000006b0400720c */ /* 0x000fe20003f44070 */
[----:B------:R-:W-:Y:S01]  /*6bc0*/  IMAD.HI.U32 R16, R86, R19, RZ ;  /* 0x0000001356107227 */ /* 0x000fe200078e00ff */
[----:B------:R-:W4:Y:S03]  /*6bd0*/  S2R R89, SR_TID.X ;  /* 0x0000000000597919 */ /* 0x000f260000002100 */
[----:B------:R-:W-:Y:S01]  /*6be0*/  @!P6 IMAD.MOV R50, RZ, RZ, -R50 ;  /* 0x000000ffff32e224 */ /* 0x000fe200078e0a32 */
[----:B------:R-:W-:Y:S01]  /*6bf0*/  ISETP.GT.U32.AND P6, PT, R4, R103, PT ;  /* 0x000000670400720c */ /* 0x000fe20003fc4070 */
[----:B------:R-:W-:Y:S01]  /*6c00*/  @!P4 IMAD.IADD R101, R101, 0x1, -R4 ;  /* 0x000000016565c824 */ /* 0x000fe200078e0a04 */
[----:B------:R-:W-:Y:S01]  /*6c10*/  ISETP.GE.AND P4, PT, R142, RZ, PT ;  /* 0x000000ff8e00720c */ /* 0x000fe20003f86270 */
[----:B------:R-:W-:Y:S01]  /*6c20*/  IMAD.HI.U32 R46, R86, R65, RZ ;  /* 0x00000041562e7227 */ /* 0x000fe200078e00ff */
[----:B------:R-:W-:Y:S01]  /*6c30*/  IABS R113, R122 ;  /* 0x0000007a00717213 */ /* 0x000fe20000000000 */
[----:B------:R-:W2:Y:S02]  /*6c40*/  LDL.LU R142, [R1+0x864] ;  /* 0x00086400018e7983 */ /* 0x000ea40000300800 */
[----:B------:R-:W-:-:S02]  /*6c50*/  IMAD.MOV R16, RZ, RZ, -R16 ;  /* 0x000000ffff107224 */ /* 0x000fc400078e0a10 */
[----:B------:R-:W-:Y:S02]  /*6c60*/  IMAD.MOV R46, RZ, RZ, -R46 ;  /* 0x000000ffff2e7224 */ /* 0x000fe400078e0a2e */
[C---:B------:R-:W-:Y:S02]  /*6c70*/  IMAD R19, R4.reuse, R16, R19 ;  /* 0x0000001004137224 */ /* 0x040fe400078e0213 */
[----:B------:R-:W-:Y:S02]  /*6c80*/  @!P3 IMAD.IADD R109, R109, 0x1, -R4 ;  /* 0x000000016d6db824 */ /* 0x000fe400078e0a04 */
[----:B------:R-:W-:Y:S02]  /*6c90*/  IMAD.MOV.U32 R16, RZ, RZ, R62 ;  /* 0x000000ffff107224 */ /* 0x000fe400078e003e */
[----:B------:R-:W-:Y:S01]  /*6ca0*/  IMAD R65, R4, R46, R65 ;  /* 0x0000002e04417224 */ /* 0x000fe200078e0241 */
[----:B------:R-:W-:Y:S01]  /*6cb0*/  ISETP.GE.AND P3, PT, R143, RZ, PT ;  /* 0x000000ff8f00720c */ /* 0x000fe20003f66270 */
[----:B------:R-:W-:-:S02]  /*6cc0*/  @!P2 IMAD.IADD R107, R107, 0x1, -R4 ;  /* 0x000000016b6ba824 */ /* 0x000fc400078e0a04 */
[----:B------:R-:W-:Y:S02]  /*6cd0*/  IMAD.MOV.U32 R46, RZ, RZ, R104 ;  /* 0x000000ffff2e7224 */ /* 0x000fe400078e0068 */
[----:B------:R-:W-:Y:S01]  /*6ce0*/  @!P5 IMAD.MOV R16, RZ, RZ, -R16 ;  /* 0x000000ffff10d224 */ /* 0x000fe200078e0a10 */
[----:B------:R-:W-:Y:S01]  /*6cf0*/  ISETP.GT.U32.AND P5, PT, R4, R109, PT ;  /* 0x0000006d0400720c */ /* 0x000fe20003fa4070 */
[----:B------:R-:W-:Y:S01]  /*6d00*/  IMAD.HI.U32 R47, R86, R113, RZ ;  /* 0x00000071562f7227 */ /* 0x000fe200078e00ff */
[----:B------:R-:W-:Y:S01]  /*6d10*/  ISETP.GE.AND P2, PT, R146, RZ, PT ;  /* 0x000000ff9200720c */ /* 0x000fe20003f46270 */
[----:B------:R-:W2:Y:S02]  /*6d20*/  LDL.LU R143, [R1+0x860] ;  /* 0x00086000018f7983 */ /* 0x000ea40000300800 */
[----:B------:R-:W-:Y:S01]  /*6d30*/  @!P6 IMAD.IADD R103, R103, 0x1, -R4 ;  /* 0x000000016767e824 */ /* 0x000fe200078e0a04 */
[C---:B------:R-:W-:Y:S01]  /*6d40*/  ISETP.GT.U32.AND P6, PT, R4.reuse, R106, PT ;  /* 0x0000006a0400720c */ /* 0x040fe20003fc4070 */
[----:B------:R-:W-:Y:S01]  /*6d50*/  @!P4 IMAD.MOV R46, RZ, RZ, -R46 ;  /* 0x000000ffff2ec224 */ /* 0x000fe200078e0a2e */
[C---:B------:R-:W-:Y:S01]  /*6d60*/  ISETP.GT.U32.AND P4, PT, R4.reuse, R107, PT ;  /* 0x0000006b0400720c */ /* 0x040fe20003f84070 */
[----:B------:R-:W-:Y:S01]  /*6d70*/  IMAD.MOV R47, RZ, RZ, -R47 ;  /* 0x000000ffff2f7224 */ /* 0x000fe200078e0a2f */
[----:B------:R-:W-:Y:S01]  /*6d80*/  IABS R10, R158 ;  /* 0x0000009e000a7213 */ /* 0x000fe20000000000 */
[----:B------:R-:W2:Y:S02]  /*6d90*/  LDL.LU R146, [R1+0x85c] ;  /* 0x00085c0001927983 */ /* 0x000ea40000300800 */
[----:B------:R-:W-:-:S02]  /*6da0*/  IMAD R113, R4, R47, R113 ;  /* 0x0000002f04717224 */ /* 0x000fc400078e0271 */
[----:B------:R-:W-:Y:S01]  /*6db0*/  IMAD.MOV.U32 R47, RZ, RZ, R103 ;  /* 0x000000ffff2f7224 */ /* 0x000fe200078e0067 */
[----:B------:R-:W-:Y:S01]  /*6dc0*/  IABS R28, R80 ;  /* 0x00000050001c7213 */ /* 0x000fe20000000000 */
[----:B------:R-:W-:Y:S01]  /*6dd0*/  @!P5 IMAD.IADD R109, R109, 0x1, -R4 ;  /* 0x000000016d6dd824 */ /* 0x000fe200078e0a04 */
[C---:B------:R-:W-:Y:S01]  /*6de0*/  ISETP.GT.U32.AND P5, PT, R4.reuse, R61, PT ;  /* 0x0000003d0400720c */ /* 0x040fe20003fa4070 */
[----:B------:R-:W-:Y:S01]  /*6df0*/  @!P3 IMAD.MOV R47, RZ, RZ, -R47 ;  /* 0x000000ffff2fb224 */ /* 0x000fe200078e0a2f */
[----:B------:R-:W-:Y:S01]  /*6e00*/  ISETP.GT.U32.AND P3, PT, R4, R110, PT ;  /* 0x0000006e0400720c */ /* 0x000fe20003f64070 */
[----:B------:R-:W-:-:S04]  /*6e10*/  IMAD.HI.U32 R22, R86, R10, RZ ;  /* 0x0000000a56167227 */ /* 0x000fc800078e00ff */
[--C-:B------:R-:W-:Y:S02]  /*6e20*/  @!P6 IMAD.IADD R106, R106, 0x1, -R4.reuse ;  /* 0x000000016a6ae824 */ /* 0x100fe400078e0a04 */
[----:B------:R-:W-:Y:S01]  /*6e30*/  @!P2 IMAD.MOV R101, RZ, RZ, -R101 ;  /* 0x000000ffff65a224 */ /* 0x000fe200078e0a65 */
[C---:B------:R-:W-:Y:S01]  /*6e40*/  ISETP.GT.U32.AND P2, PT, R4.reuse, R64, PT ;  /* 0x000000400400720c */ /* 0x040fe20003f44070 */
[----:B------:R-:W-:Y:S01]  /*6e50*/  @!P4 IMAD.IADD R107, R107, 0x1, -R4 ;  /* 0x000000016b6bc824 */ /* 0x000fe200078e0a04 */
[----:B------:R-:W-:Y:S01]  /*6e60*/  ISETP.GT.U32.AND P4, PT, R4, R60, PT ;  /* 0x0000003c0400720c */ /* 0x000fe20003f84070 */
[----:B------:R-:W-:Y:S01]  /*6e70*/  IMAD.HI.U32 R3, R86, R28, RZ ;  /* 0x0000001c56037227 */ /* 0x000fe200078e00ff */
[----:B------:R-:W-:-:S03]  /*6e80*/  ISETP.GT.U32.AND P6, PT, R4, R106, PT ;  /* 0x0000006a0400720c */ /* 0x000fc60003fc4070 */
[----:B------:R-:W-:Y:S01]  /*6e90*/  IMAD.MOV R22, RZ, RZ, -R22 ;  /* 0x000000ffff167224 */ /* 0x000fe200078e0a16 */
[----:B----4-:R-:W-:Y:S01]  /*6ea0*/  SHF.R.U32.HI R48, RZ, 0x6, R89 ;  /* 0x00000006ff307819 */ /* 0x010fe20000011659 */
[----:B------:R-:W-:Y:S02]  /*6eb0*/  IMAD.MOV R3, RZ, RZ, -R3 ;  /* 0x000000ffff037224 */ /* 0x000fe400078e0a03 */
[C---:B------:R-:W-:Y:S01]  /*6ec0*/  IMAD R10, R4.reuse, R22, R10 ;  /* 0x00000016040a7224 */ /* 0x040fe200078e020a */
[----:B------:R-:W-:Y:S01]  /*6ed0*/  IABS R22, R81 ;  /* 0x0000005100167213 */ /* 0x000fe20000000000 */
[----:B------:R-:W-:Y:S01]  /*6ee0*/  IMAD R28, R4, R3, R28 ;  /* 0x00000003041c7224 */ /* 0x000fe200078e021c */
[----:B------:R-:W-:Y:S01]  /*6ef0*/  SGXT.U32 R3, R48, 0x1 ;  /* 0x000000013003781a */ /* 0x000fe20000000000 */
[--C-:B------:R-:W-:Y:S01]  /*6f00*/  @!P3 IMAD.IADD R110, R110, 0x1, -R4.reuse ;  /* 0x000000016e6eb824 */ /* 0x100fe200078e0a04 */
[----:B------:R-:W-:Y:S01]  /*6f10*/  ISETP.GE.AND P3, PT, R82, RZ, PT ;  /* 0x000000ff5200720c */ /* 0x000fe20003f66270 */
[----:B------:R-:W-:Y:S01]  /*6f20*/  @!P5 IMAD.IADD R61, R61, 0x1, -R4 ;  /* 0x000000013d3dd824 */ /* 0x000fe200078e0a04 */
[----:B------:R-:W-:Y:S01]  /*6f30*/  ISETP.GE.AND P5, PT, R83, RZ, PT ;  /* 0x000000ff5300720c */ /* 0x000fe20003fa6270 */
[----:B------:R-:W-:-:S04]  /*6f40*/  IMAD.HI.U32 R34, R86, R22, RZ ;  /* 0x0000001656227227 */ /* 0x000fc800078e00ff */
[--C-:B------:R-:W-:Y:S02]  /*6f50*/  @!P2 IMAD.IADD R64, R64, 0x1, -R4.reuse ;  /* 0x000000014040a824 */ /* 0x100fe400078e0a04 */
[----:B------:R-:W-:Y:S01]  /*6f60*/  @!P4 IMAD.IADD R60, R60, 0x1, -R4 ;  /* 0x000000013c3cc824 */ /* 0x000fe200078e0a04 */
[----:B------:R-:W-:Y:S01]  /*6f70*/  ISETP.GT.U32.AND P4, PT, R4, R110, PT ;  /* 0x0000006e0400720c */ /* 0x000fe20003f84070 */
[----:B------:R-:W-:Y:S02]  /*6f80*/  IMAD.MOV R34, RZ, RZ, -R34 ;  /* 0x000000ffff227224 */ /* 0x000fe400078e0a22 */
[----:B------:R-:W-:Y:S01]  /*6f90*/  @!P6 IMAD.IADD R106, R106, 0x1, -R4 ;  /* 0x000000016a6ae824 */ /* 0x000fe200078e0a04 */
[----:B------:R-:W-:Y:S01]  /*6fa0*/  ISETP.GE.AND P6, PT, R149, RZ, PT ;  /* 0x000000ff9500720c */ /* 0x000fe20003fc6270 */
[----:B------:R-:W-:Y:S01]  /*6fb0*/  IMAD.MOV.U32 R49, RZ, RZ, R107 ;  /* 0x000000ffff317224 */ /* 0x000fe200078e006b */
[----:B------:R-:W-:Y:S01]  /*6fc0*/  IABS R57, R160 ;  /* 0x000000a000397213 */ /* 0x000fe20000000000 */
[C---:B------:R-:W-:Y:S01]  /*6fd0*/  IMAD R22, R4.reuse, R34, R22 ;  /* 0x0000002204167224 */ /* 0x040fe200078e0216 */
[----:B------:R-:W-:Y:S01]  /*6fe0*/  PRMT R34, RZ, 0x7610, R34 ;  /* 0x00007610ff227816 */ /* 0x000fe20000000022 */
[----:B------:R-:W-:Y:S01]  /*6ff0*/  @!P3 IMAD.MOV R49, RZ, RZ, -R49 ;  /* 0x000000ffff31b224 */ /* 0x000fe200078e0a31 */
[----:B------:R-:W-:Y:S01]  /*7000*/  IABS R58, R123 ;  /* 0x0000007b003a7213 */ /* 0x000fe20000000000 */
[----:B------:R-:W-:Y:S01]  /*7010*/  @!P5 IMAD.MOV R106, RZ, RZ, -R106 ;  /* 0x000000ffff6ad224 */ /* 0x000fe200078e0a6a */
[----:B------:R-:W-:Y:S01]  /*7020*/  ISETP.GT.U32.AND P3, PT, R4, R64, PT ;  /* 0x000000400400720c */ /* 0x000fe20003f64070 */
[----:B------:R-:W-:Y:S01]  /*7030*/  IMAD.HI.U32 R55, R86, R57, RZ ;  /* 0x0000003956377227 */ /* 0x000fe200078e00ff */
[----:B------:R-:W-:Y:S01]  /*7040*/  ISETP.GT.U32.AND P5, PT, R4, R59, PT ;  /* 0x0000003b0400720c */ /* 0x000fe20003fa4070 */
[----:B------:R-:W4:Y:S02]  /*7050*/  LDL.LU R149, [R1+0x858] ;  /* 0x0008580001957983 */ /* 0x000f240000300800 */
[----:B------:R-:W-:-:S02]  /*7060*/  IMAD.MOV.U32 R48, RZ, RZ, R109 ;  /* 0x000000ffff307224 */ /* 0x000fc400078e006d */
[----:B------:R-:W-:Y:S01]  /*7070*/  @!P4 IMAD.IADD R110, R110, 0x1, -R4 ;  /* 0x000000016e6ec824 */ /* 0x000fe200078e0a04 */
[----:B------:R-:W-:Y:S01]  /*7080*/  ISETP.GT.U32.AND P4, PT, R4, R56, PT ;  /* 0x000000380400720c */ /* 0x000fe20003f84070 */
[----:B------:R-:W-:Y:S02]  /*7090*/  IMAD.MOV R55, RZ, RZ, -R55 ;  /* 0x000000ffff377224 */ /* 0x000fe400078e0a37 */
[----:B------:R-:W-:-:S04]  /*70a0*/  IMAD.HI.U32 R52, R86, R58, RZ ;  /* 0x0000003a56347227 */ /* 0x000fc800078e00ff */
[----:B------:R-:W-:Y:S01]  /*70b0*/  @!P6 IMAD.MOV R48, RZ, RZ, -R48 ;  /* 0x000000ffff30e224 */ /* 0x000fe200078e0a30 */
[C---:B------:R-:W-:Y:S01]  /*70c0*/  ISETP.GT.U32.AND P6, PT, R4.reuse, R60, PT ;  /* 0x0000003c0400720c */ /* 0x040fe20003fc4070 */
[----:B------:R-:W-:Y:S02]  /*70d0*/  IMAD R57, R4, R55, R57 ;  /* 0x0000003704397224 */ /* 0x000fe400078e0239 */
[----:B------:R-:W-:Y:S02]  /*70e0*/  IMAD.MOV R52, RZ, RZ, -R52 ;  /* 0x000000ffff347224 */ /* 0x000fe400078e0a34 */
[----:B------:R-:W-:Y:S01]  /*70f0*/  @!P3 IMAD.IADD R64, R64, 0x1, -R4 ;  /* 0x000000014040b824 */ /* 0x000fe200078e0a04 */
[C---:B------:R-:W-:Y:S01]  /*7100*/  ISETP.GT.U32.AND P3, PT, R4.reuse, R57, PT ;  /* 0x000000390400720c */ /* 0x040fe20003f64070 */
[----:B------:R-:W-:Y:S02]  /*7110*/  IMAD R58, R4, R52, R58 ;  /* 0x00000034043a7224 */ /* 0x000fe400078e023a */
[--C-:B------:R-:W-:Y:S01]  /*7120*/  @!P5 IMAD.IADD R59, R59, 0x1, -R4.reuse ;  /* 0x000000013b3bd824 */ /* 0x100fe200078e0a04 */
[----:B------:R-:W-:Y:S01]  /*7130*/  ISETP.GE.AND P5, PT, R165, RZ, PT ;  /* 0x000000ffa500720c */ /* 0x000fe20003fa6270 */
[----:B------:R-:W-:Y:S01]  /*7140*/  @!P4 IMAD.IADD R56, R56, 0x1, -R4 ;  /* 0x000000013838c824 */ /* 0x000fe200078e0a04 */
[----:B------:R-:W-:-:S02]  /*7150*/  ISETP.GE.AND P4, PT, R163, RZ, PT ;  /* 0x000000ffa300720c */ /* 0x000fc40003f86270 */
[----:B------:R-:W-:Y:S01]  /*7160*/  LOP3.LUT R82, R0, 0x9e, RZ, 0xfc, !PT ;  /* 0x0000009e00527812 */ /* 0x000fe200078efcff */
[----:B------:R-:W-:Y:S01]  /*7170*/  @!P6 IMAD.IADD R60, R60, 0x1, -R4 ;  /* 0x000000013c3ce824 */ /* 0x000fe200078e0a04 */
[----:B------:R-:W-:Y:S01]  /*7180*/  ISETP.GE.AND P6, PT, R148, RZ, PT ;  /* 0x000000ff9400720c */ /* 0x000fe20003fc6270 */
[----:B------:R-:W-:Y:S01]  /*7190*/  IMAD.MOV.U32 R53, RZ, RZ, R64 ;  /* 0x000000ffff357224 */ /* 0x000fe200078e0040 */
[----:B------:R-:W-:Y:S01]  /*71a0*/  IABS R104, R82 ;  /* 0x0000005200687213 */ /* 0x000fe20000000000 */
[----:B------:R-:W-:Y:S01]  /*71b0*/  @!P3 IMAD.IADD R57, R57, 0x1, -R4 ;  /* 0x000000013939b824 */ /* 0x000fe200078e0a04 */
[----:B------:R-:W-:-:S03]  /*71c0*/  ISETP.GE.AND P3, PT, R85, RZ, PT ;  /* 0x000000ff5500720c */ /* 0x000fc60003f66270 */
[----:B------:R-:W-:Y:S01]  /*71d0*/  @!P5 IMAD.MOV R53, RZ, RZ, -R53 ;  /* 0x000000ffff35d224 */ /* 0x000fe200078e0a35 */
[----:B------:R-:W-:Y:S01]  /*71e0*/  ISETP.GT.U32.AND P5, PT, R4, R56, PT ;  /* 0x000000380400720c */ /* 0x000fe20003fa4070 */
[----:B------:R-:W-:-:S04]  /*71f0*/  IMAD.HI.U32 R54, R86, R104, RZ ;  /* 0x0000006856367227 */ /* 0x000fc800078e00ff */
[----:B------:R-:W-:Y:S02]  /*7200*/  IMAD.MOV.U32 R52, RZ, RZ, R110 ;  /* 0x000000ffff347224 */ /* 0x000fe400078e006e */
[----:B------:R-:W-:Y:S02]  /*7210*/  IMAD.MOV R54, RZ, RZ, -R54 ;  /* 0x000000ffff367224 */ /* 0x000fe400078e0a36 */
[----:B------:R-:W-:Y:S02]  /*7220*/  @!P6 IMAD.MOV R52, RZ, RZ, -R52 ;  /* 0x000000ffff34e224 */ /* 0x000fe400078e0a34 */
[----:B------:R-:W-:Y:S02]  /*7230*/  IMAD R104, R4, R54, R104 ;  /* 0x0000003604687224 */ /* 0x000fe400078e0268 */
[----:B------:R-:W-:Y:S02]  /*7240*/  IMAD.MOV.U32 R54, RZ, RZ, R60 ;  /* 0x000000ffff367224 */ /* 0x000fe400078e003c */
[----:B------:R-:W-:Y:S01]  /*7250*/  @!P5 IMAD.IADD R56, R56, 0x1, -R4 ;  /* 0x000000013838d824 */ /* 0x000fe200078e0a04 */
[C---:B------:R-:W-:Y:S01]  /*7260*/  ISETP.GT.U32.AND P5, PT, R4.reuse, R39, PT ;  /* 0x000000270400720c */ /* 0x040fe20003fa4070 */
[----:B------:R-:W-:Y:S01]  /*7270*/  @!P3 IMAD.MOV R54, RZ, RZ, -R54 ;  /* 0x000000ffff36b224 */ /* 0x000fe200078e0a36 */
[----:B------:R-:W-:-:S02]  /*7280*/  ISETP.GT.U32.AND P3, PT, R4, R113, PT ;  /* 0x000000710400720c */ /* 0x000fc40003f64070 */
[----:B---3--:R-:W-:-:S13]  /*7290*/  ISETP.LT.AND P2, PT, R3, R2, P0 ;  /* 0x000000020300720c */ /* 0x008fda0000741270 */
[----:B--2---:R-:W2:Y:S01]  /*72a0*/  @P2 LDG.E.U16 R34, desc[UR20][R140.64] ;  /* 0x000000148c222981 */ /* 0x004ea2000c1e1500 */
[----:B------:R-:W-:-:S13]  /*72b0*/  ISETP.GT.U32.AND P2, PT, R4, R61, PT ;  /* 0x0000003d0400720c */ /* 0x000fda0003f44070 */
[----:B------:R-:W-:Y:S01]  /*72c0*/  @!P2 IMAD.IADD R61, R61, 0x1, -R4 ;  /* 0x000000013d3da824 */ /* 0x000fe200078e0a04 */
[----:B------:R-:W-:-:S03]  /*72d0*/  ISETP.GT.U32.AND P2, PT, R4, R58, PT ;  /* 0x0000003a0400720c */ /* 0x000fc60003f44070 */
[----:B------:R-:W-:-:S04]  /*72e0*/  IMAD.MOV.U32 R103, RZ, RZ, R61 ;  /* 0x000000ffff677224 */ /* 0x000fc800078e003d */
[----:B------:R-:W-:Y:S01]  /*72f0*/  @!P4 IMAD.MOV R103, RZ, RZ, -R103 ;  /* 0x000000ffff67c224 */ /* 0x000fe200078e0a67 */
[----:B------:R-:W-:-:S05]  /*7300*/  ISETP.GT.U32.AND P4, PT, R4, R57, PT ;  /* 0x000000390400720c */ /* 0x000fca0003f84070 */
[----:B------:R-:W-:Y:S01]  /*7310*/  @!P2 IMAD.IADD R58, R58, 0x1, -R4 ;  /* 0x000000013a3aa824 */ /* 0x000fe200078e0a04 */
[----:B------:R-:W-:-:S04]  /*7320*/  ISETP.GT.U32.AND P2, PT, R4, R59, PT ;  /* 0x0000003b0400720c */ /* 0x000fc80003f44070 */
[----:B------:R-:W-:-:S03]  /*7330*/  ISETP.GT.U32.AND P6, PT, R4, R58, PT ;  /* 0x0000003a0400720c */ /* 0x000fc60003fc4070 */
[----:B------:R-:W-:Y:S01]  /*7340*/  @!P4 IMAD.IADD R57, R57, 0x1, -R4 ;  /* 0x000000013939c824 */ /* 0x000fe200078e0a04 */
[----:B------:R-:W-:-:S05]  /*7350*/  ISETP.GE.AND P4, PT, R162, RZ, PT ;  /* 0x000000ffa200720c */ /* 0x000fca0003f86270 */
[----:B------:R-:W-:Y:S01]  /*7360*/  @!P2 IMAD.IADD R59, R59, 0x1, -R4 ;  /* 0x000000013b3ba824 */ /* 0x000fe200078e0a04 */
[----:B------:R-:W-:-:S03]  /*7370*/  ISETP.GT.U32.AND P2, PT, R4, R65, PT ;  /* 0x000000410400720c */ /* 0x000fc60003f44070 */
[--C-:B------:R-:W-:Y:S01]  /*7380*/  @!P6 IMAD.IADD R58, R58, 0x1, -R4.reuse ;  /* 0x000000013a3ae824 */ /* 0x100fe200078e0a04 */
[----:B------:R-:W-:Y:S01]  /*7390*/  ISETP.GT.U32.AND P6, PT, R4, R37, PT ;  /* 0x000000250400720c */ /* 0x000fe20003fc4070 */
[--C-:B------:R-:W-:Y:S02]  /*73a0*/  @!P3 IMAD.IADD R113, R113, 0x1, -R4.reuse ;  /* 0x000000017171b824 */ /* 0x100fe400078e0a04 */
[----:B------:R-:W-:Y:S01]  /*73b0*/  @!P5 IMAD.IADD R39, R39, 0x1, -R4 ;  /* 0x000000012727d824 */ /* 0x000fe200078e0a04 */
[----:B------:R-:W-:Y:S01]  /*73c0*/  ISETP.GE.AND P5, PT, R123, RZ, PT ;  /* 0x000000ff7b00720c */ /* 0x000fe20003fa6270 */
[----:B------:R-:W-:-:S04]  /*73d0*/  IMAD.MOV.U32 R55, RZ, RZ, R59 ;  /* 0x000000ffff377224 */ /* 0x000fc800078e003b */
[--C-:B------:R-:W-:Y:S02]  /*73e0*/  @!P2 IMAD.IADD R65, R65, 0x1, -R4.reuse ;  /* 0x000000014141a824 */ /* 0x100fe400078e0a04 */
[----:B------:R-:W-:Y:S01]  /*73f0*/  @!P4 IMAD.MOV R55, RZ, RZ, -R55 ;  /* 0x000000ffff37c224 */ /* 0x000fe200078e0a37 */
[C---:B------:R-:W-:Y:S01]  /*7400*/  ISETP.GT.U32.AND P4, PT, R4.reuse, R113, PT ;  /* 0x000000710400720c */ /* 0x040fe20003f84070 */
[----:B------:R-:W-:Y:S01]  /*7410*/  @!P6 IMAD.IADD R37, R37, 0x1, -R4 ;  /* 0x000000012525e824 */ /* 0x000fe200078e0a04 */
[----:B------:R-:W-:-:S03]  /*7420*/  ISETP.GT.U32.AND P6, PT, R4, R65, PT ;  /* 0x000000410400720c */ /* 0x000fc60003fc4070 */
[----:B------:R-:W-:Y:S01]  /*7430*/  @!P5 IMAD.MOV R58, RZ, RZ, -R58 ;  /* 0x000000ffff3ad224 */ /* 0x000fe200078e0a3a */
[----:B------:R-:W-:-:S07]  /*7440*/  ISETP.GT.U32.AND P5, PT, R4, R36, PT ;  /* 0x000000240400720c */ /* 0x000fce0003fa4070 */
[--C-:B------:R-:W-:Y:S01]  /*7450*/  @!P4 IMAD.IADD R113, R113, 0x1, -R4.reuse ;  /* 0x000000017171c824 */ /* 0x100fe200078e0a04 */
[C---:B------:R-:W-:Y:S01]  /*7460*/  ISETP.GT.U32.AND P4, PT, R4.reuse, R33, PT ;  /* 0x000000210400720c */ /* 0x040fe20003f84070 */
[----:B------:R-:W-:Y:S01]  /*7470*/  @!P6 IMAD.IADD R65, R65, 0x1, -R4 ;  /* 0x000000014141e824 */ /* 0x000fe200078e0a04 */
[----:B------:R-:W-:-:S03]  /*7480*/  ISETP.GT.U32.AND P6, PT, R4, R31, PT ;  /* 0x0000001f0400720c */ /* 0x000fc60003fc4070 */
[----:B------:R-:W-:-:S08]  /*7490*/  @!P5 IMAD.IADD R36, R36, 0x1, -R4 ;  /* 0x000000012424d824 */ /* 0x000fd000078e0a04 */
[--C-:B------:R-:W-:Y:S01]  /*74a0*/  @!P4 IMAD.IADD R33, R33, 0x1, -R4.reuse ;  /* 0x000000012121c824 */ /* 0x100fe200078e0a04 */
[----:B------:R-:W-:Y:S01]  /*74b0*/  ISETP.GT.U32.AND P4, PT, R4, R36, PT ;  /* 0x000000240400720c */ /* 0x000fe20003f84070 */
[----:B------:R-:W-:-:S03]  /*74c0*/  @!P6 IMAD.IADD R31, R31, 0x1, -R4 ;  /* 0x000000011f1fe824 */ /* 0x000fc600078e0a04 */
[----:B------:R-:W-:-:S09]  /*74d0*/  ISETP.GT.U32.AND P6, PT, R4, R33, PT ;  /* 0x000000210400720c */ /* 0x000fd20003fc4070 */
[----:B------:R-:W-:Y:S01]  /*74e0*/  @!P4 IMAD.IADD R36, R36, 0x1, -R4 ;  /* 0x000000012424c824 */ /* 0x000fe200078e0a04 */
[----:B------:R-:W-:-:S03]  /*74f0*/  ISETP.GT.U32.AND P4, PT, R4, R25, PT ;  /* 0x000000190400720c */ /* 0x000fc60003f84070 */
[----:B------:R-:W-:Y:S01]  /*7500*/  @!P6 IMAD.IADD R33, R33, 0x1, -R4 ;  /* 0x000000012121e824 */ /* 0x000fe200078e0a04 */
[----:B------:R-:W-:-:S09]  /*7510*/  ISETP.GT.U32.AND P6, PT, R4, R24, PT ;  /* 0x000000180400720c */ /* 0x000fd20003fc4070 */
[----:B------:R-:W-:-:S04]  /*7520*/  @!P4 IMAD.IADD R25, R25, 0x1, -R4 ;  /* 0x000000011919c824 */ /* 0x000fc800078e0a04 */
[----:B------:R-:W-:Y:S01]  /*7530*/  @!P6 IMAD.IADD R24, R24, 0x1, -R4 ;  /* 0x000000011818e824 */ /* 0x000fe200078e0a04 */
[----:B------:R-:W-:Y:S02]  /*7540*/  ISETP.GT.U32.AND P6, PT, R4, R25, PT ;  /* 0x000000190400720c */ /* 0x000fe40003fc4070 */
[C---:B------:R-:W-:Y:S01]  /*7550*/  LOP3.LUT R83, R0.reuse, 0xa6, RZ, 0xfc, !PT ;  /* 0x000000a600537812 */ /* 0x040fe200078efcff */
[----:B------:R-:W-:Y:S01]  /*7560*/  STL [R1+0x3ac], R82 ;  /* 0x0003ac5201007387 */ /* 0x000fe20000100800 */
[C---:B------:R-:W-:Y:S02]  /*7570*/  LOP3.LUT R85, R0.reuse, 0xae, RZ, 0xfc, !PT ;  /* 0x000000ae00557812 */ /* 0x040fe400078efcff */
[----:B------:R-:W-:Y:S01]  /*7580*/  LOP3.LUT R163, R0, 0xb6, RZ, 0xfc, !PT ;  /* 0x000000b600a37812 */ /* 0x000fe200078efcff */
[----:B------:R-:W3:Y:S01]  /*7590*/  LDL.LU.64 R140, [R1+0x850] ;  /* 0x00085000018c7983 */ /* 0x000ee20000300a00 */
[----:B------:R-:W-:-:S05]  /*75a0*/  ISETP.GE.AND P3, PT, R161, RZ, PT ;  /* 0x000000ffa100720c */ /* 0x000fca0003f66270 */
[----:B------:R-:W-:Y:S01]  /*75b0*/  @!P6 IMAD.IADD R25, R25, 0x1, -R4 ;  /* 0x000000011919e824 */ /* 0x000fe200078e0a04 */
[----:B------:R-:W-:Y:S01]  /*75c0*/  ISETP.GT.U32.AND P6, PT, R4, R13, PT ;  /* 0x0000000d0400720c */ /* 0x000fe20003fc4070 */
[----:B------:R-:W-:Y:S01]  /*75d0*/  STL [R1+0x3a8], R83 ;  /* 0x0003a85301007387 */ /* 0x000fe20000100800 */
[----:B------:R-:W-:Y:S02]  /*75e0*/  LOP3.LUT R162, R0, 0xbe, RZ, 0xfc, !PT ;  /* 0x000000be00a27812 */ /* 0x000fe400078efcff */
[----:B------:R-:W-:Y:S01]  /*75f0*/  ISETP.GE.AND P2, PT, R160, RZ, PT ;  /* 0x000000ffa000720c */ /* 0x000fe20003f46270 */
[----:B------:R-:W2:Y:S01]  /*7600*/  LDL.LU R148, [R1+0x848] ;  /* 0x0008480001947983 */ /* 0x000ea20000300800 */
[C---:B-1----:R-:W-:Y:S02]  /*7610*/  LOP3.LUT R161, R0.reuse, 0xc6, RZ, 0xfc, !PT ;  /* 0x000000c600a17812 */ /* 0x042fe400078efcff */
[C---:B------:R-:W-:Y:S01]  /*7620*/  LOP3.LUT R160, R0.reuse, 0xce, RZ, 0xfc, !PT ;  /* 0x000000ce00a07812 */ /* 0x040fe200078efcff */
[----:B------:R-:W-:Y:S01]  /*7630*/  STL [R1+0x3a4], R85 ;  /* 0x0003a45501007387 */ /* 0x000fe20000100800 */
[----:B------:R-:W-:-:S02]  /*7640*/  LOP3.LUT R40, R0, 0xd6, RZ, 0xfc, !PT ;  /* 0x000000d600287812 */ /* 0x000fc400078efcff */
[----:B------:R-:W-:Y:S01]  /*7650*/  ISETP.GE.AND P4, PT, R164, RZ, PT ;  /* 0x000000ffa400720c */ /* 0x000fe20003f86270 */
[----:B------:R-:W-:Y:S01]  /*7660*/  STL [R1+0x3a0], R163 ;  /* 0x0003a0a301007387 */ /* 0x000fe20000100800 */
[C---:B------:R-:W-:Y:S02]  /*7670*/  LOP3.LUT R165, R0.reuse, 0xde, RZ, 0xfc, !PT ;  /* 0x000000de00a57812 */ /* 0x040fe400078efcff */
[----:B0-----:R-:W-:Y:S01]  /*7680*/  LOP3.LUT R164, R0, 0xe6, RZ, 0xfc, !PT ;  /* 0x000000e600a47812 */ /* 0x001fe200078efcff */
[----:B------:R-:W-:Y:S01]  /*7690*/  STL [R1+0x39c], R162 ;  /* 0x00039ca201007387 */ /* 0x000fe20000100800 */
[----:B------:R-:W-:-:S03]  /*76a0*/  @!P6 IMAD.IADD R13, R13, 0x1, -R4 ;  /* 0x000000010d0de824 */ /* 0x000fc600078e0a04 */
[----:B------:R-:W-:Y:S01]  /*76b0*/  STL [R1+0x398], R161 ;  /* 0x000398a101007387 */ /* 0x000fe20000100800 */
[----:B------:R-:W-:-:S03]  /*76c0*/  ISETP.GE.AND P6, PT, R150, RZ, PT ;  /* 0x000000ff9600720c */ /* 0x000fc60003fc6270 */
[----:B------:R-:W-:Y:S04]  /*76d0*/  STL [R1+0x394], R160 ;  /* 0x000394a001007387 */ /* 0x000fe80000100800 */
[----:B------:R-:W-:Y:S04]  /*76e0*/  STL [R1+0x390], R40 ;  /* 0x0003902801007387 */ /* 0x000fe80000100800 */
[----:B------:R-:W-:Y:S04]  /*76f0*/  STL [R1+0x38c], R165 ;  /* 0x00038ca501007387 */ /* 0x000fe80000100800 */
[----:B------:R-:W-:Y:S04]  /*7700*/  STL [R1+0x388], R164 ;  /* 0x000388a401007387 */ /* 0x000fe80000100800 */
[----:B------:R-:W2:Y:S01]  /*7710*/  LDL.LU R150, [R1+0x844] ;  /* 0x0008440001967983 */ /* 0x000ea20000300800 */
[----:B------:R-:W-:Y:S01]  /*7720*/  @!P2 IMAD.MOV R57, RZ, RZ, -R57 ;  /* 0x000000ffff39a224 */ /* 0x000fe200078e0a39 */
[C---:B------:R-:W-:Y:S01]  /*7730*/  ISETP.GT.U32.AND P2, PT, R4.reuse, R39, PT ;  /* 0x000000270400720c */ /* 0x040fe20003f44070 */
[----:B------:R-:W-:Y:S01]  /*7740*/  @!P3 IMAD.MOV R56, RZ, RZ, -R56 ;  /* 0x000000ffff38b224 */ /* 0x000fe200078e0a38 */
[----:B------:R-:W-:-:S02]  /*7750*/  ISETP.GT.U32.AND P3, PT, R4, R37, PT ;  /* 0x000000250400720c */ /* 0x000fc40003f64070 */
[----:B------:R-:W-:Y:S02]  /*7760*/  IABS R110, R85 ;  /* 0x00000055006e7213 */ /* 0x000fe40000000000 */
[----:B------:R-:W-:-:S07]  /*7770*/  ISETP.GE.AND P5, PT, R122, RZ, PT ;  /* 0x000000ff7a00720c */ /* 0x000fce0003fa6270 */
[--C-:B------:R-:W-:Y:S01]  /*7780*/  @!P2 IMAD.IADD R39, R39, 0x1, -R4.reuse ;  /* 0x000000012727a824 */ /* 0x100fe200078e0a04 */
[C---:B------:R-:W-:Y:S01]  /*7790*/  ISETP.GT.U32.AND P2, PT, R4.reuse, R30, PT ;  /* 0x0000001e0400720c */ /* 0x040fe20003f44070 */
[----:B------:R-:W-:Y:S01]  /*77a0*/  @!P3 IMAD.IADD R37, R37, 0x1, -R4 ;  /* 0x000000012525b824 */ /* 0x000fe200078e0a04 */
[----:B------:R-:W-:Y:S01]  /*77b0*/  ISETP.GT.U32.AND P3, PT, R4, R27, PT ;  /* 0x0000001b0400720c */ /* 0x000fe20003f64070 */
[----:B------:R-:W-:-:S04]  /*77c0*/  IMAD.HI.U32 R60, R86, R110, RZ ;  /* 0x0000006e563c7227 */ /* 0x000fc800078e00ff */
[----:B------:R-:W-:-:S04]  /*77d0*/  IMAD.MOV R59, RZ, RZ, -R60 ;  /* 0x000000ffff3b7224 */ /* 0x000fc800078e0a3c */
[----:B------:R-:W-:Y:S02]  /*77e0*/  IMAD R110, R4, R59, R110 ;  /* 0x0000003b046e7224 */ /* 0x000fe400078e026e */
[----:B------:R-:W-:Y:S02]  /*77f0*/  IMAD.MOV.U32 R59, RZ, RZ, R113 ;  /* 0x000000ffff3b7224 */ /* 0x000fe400078e0071 */
[--C-:B------:R-:W-:Y:S01]  /*7800*/  @!P2 IMAD.IADD R30, R30, 0x1, -R4.reuse ;  /* 0x000000011e1ea824 */ /* 0x100fe200078e0a04 */
[C---:B------:R-:W-:Y:S01]  /*7810*/  ISETP.GT.U32.AND P2, PT, R4.reuse, R31, PT ;  /* 0x0000001f0400720c */ /* 0x040fe20003f44070 */
[----:B------:R-:W-:Y:S02]  /*7820*/  @!P3 IMAD.IADD R27, R27, 0x1, -R4 ;  /* 0x000000011b1bb824 */ /* 0x000fe400078e0a04 */
[----:B------:R-:W-:Y:S01]  /*7830*/  @!P5 IMAD.MOV R59, RZ, RZ, -R59 ;  /* 0x000000ffff3bd224 */ /* 0x000fe200078e0a3b */
[C---:B------:R-:W-:Y:S02]  /*7840*/  ISETP.GT.U32.AND P5, PT, R4.reuse, R30, PT ;  /* 0x0000001e0400720c */ /* 0x040fe40003fa4070 */
[----:B------:R-:W-:-:S07]  /*7850*/  ISETP.GT.U32.AND P3, PT, R4, R27, PT ;  /* 0x0000001b0400720c */ /* 0x000fce0003f64070 */
[----:B------:R-:W-:Y:S01]  /*7860*/  @!P2 IMAD.IADD R31, R31, 0x1, -R4 ;  /* 0x000000011f1fa824 */ /* 0x000fe200078e0a04 */
[----:B------:R-:W-:-:S03]  /*7870*/  ISETP.GT.U32.AND P2, PT, R4, R21, PT ;  /* 0x000000150400720c */ /* 0x000fc60003f44070 */
[--C-:B------:R-:W-:Y:S01]  /*7880*/  @!P5 IMAD.IADD R30, R30, 0x1, -R4.reuse ;  /* 0x000000011e1ed824 */ /* 0x100fe200078e0a04 */
[C---:B------:R-:W-:Y:S01]  /*7890*/  ISETP.GT.U32.AND P5, PT, R4.reuse, R18, PT ;  /* 0x000000120400720c */ /* 0x040fe20003fa4070 */
[----:B------:R-:W-:Y:S01]  /*78a0*/  @!P3 IMAD.IADD R27, R27, 0x1, -R4 ;  /* 0x000000011b1bb824 */ /* 0x000fe200078e0a04 */
[----:B------:R-:W-:Y:S01]  /*78b0*/  ISETP.GT.U32.AND P3, PT, R4, R15, PT ;  /* 0x0000000f0400720c */ /* 0x000fe20003f64070 */
[----:B------:R-:W-:-:S06]  /*78c0*/  IMAD.MOV.U32 R60, RZ, RZ, R65 ;  /* 0x000000ffff3c7224 */ /* 0x000fcc00078e0041 */
[----:B------:R-:W-:Y:S01]  /*78d0*/  @!P2 IMAD.IADD R21, R21, 0x1, -R4 ;  /* 0x000000011515a824 */ /* 0x000fe200078e0a04 */
[----:B------:R-:W-:-:S03]  /*78e0*/  ISETP.GT.U32.AND P2, PT, R4, R24, PT ;  /* 0x000000180400720c */ /* 0x000fc60003f44070 */
[--C-:B------:R-:W-:Y:S01]  /*78f0*/  @!P5 IMAD.IADD R18, R18, 0x1, -R4.reuse ;  /* 0x000000011212d824 */ /* 0x100fe200078e0a04 */
[----:B------:R-:W-:Y:S01]  /*7900*/  ISETP.GT.U32.AND P5, PT, R4, R21, PT ;  /* 0x000000150400720c */ /* 0x000fe20003fa4070 */
[----:B------:R-:W-:-:S03]  /*7910*/  @!P3 IMAD.IADD R15, R15, 0x1, -R4 ;  /* 0x000000010f0fb824 */ /* 0x000fc600078e0a04 */
[C---:B------:R-:W-:Y:S01]  /*7920*/  ISETP.GT.U32.AND P3, PT, R4.reuse, R18, PT ;  /* 0x000000120400720c */ /* 0x040fe20003f64070 */
[----:B------:R-:W-:Y:S01]  /*7930*/  @!P4 IMAD.MOV R60, RZ, RZ, -R60 ;  /* 0x000000ffff3cc224 */ /* 0x000fe200078e0a3c */
[----:B------:R-:W-:-:S03]  /*7940*/  ISETP.GT.U32.AND P4, PT, R4, R15, PT ;  /* 0x0000000f0400720c */ /* 0x000fc60003f84070 */
[--C-:B------:R-:W-:Y:S01]  /*7950*/  @!P2 IMAD.IADD R24, R24, 0x1, -R4.reuse ;  /* 0x000000011818a824 */ /* 0x100fe200078e0a04 */
[C---:B------:R-:W-:Y:S02]  /*7960*/  ISETP.GT.U32.AND P2, PT, R4.reuse, R10, PT ;  /* 0x0000000a0400720c */ /* 0x040fe40003f44070 */
[----:B------:R-:W-:Y:S01]  /*7970*/  IABS R123, R161 ;  /* 0x000000a1007b7213 */ /* 0x000fe20000000000 */
[----:B------:R-:W-:Y:S01]  /*7980*/  @!P5 IMAD.IADD R21, R21, 0x1, -R4 ;  /* 0x000000011515d824 */ /* 0x000fe200078e0a04 */
[----:B------:R-:W-:-:S03]  /*7990*/  ISETP.GT.U32.AND P5, PT, R4, R9, PT ;  /* 0x000000090400720c */ /* 0x000fc60003fa4070 */
[----:B------:R-:W-:Y:S01]  /*79a0*/  @!P3 IMAD.IADD R18, R18, 0x1, -R4 ;  /* 0x000000011212b824 */ /* 0x000fe200078e0a04 */
[----:B------:R-:W-:Y:S01]  /*79b0*/  ISETP.GT.U32.AND P3, PT, R4, R7, PT ;  /* 0x000000070400720c */ /* 0x000fe20003f64070 */
[----:B------:R-:W-:-:S04]  /*79c0*/  IMAD.HI.U32 R61, R86, R123, RZ ;  /* 0x0000007b563d7227 */ /* 0x000fc800078e00ff */
[--C-:B------:R-:W-:Y:S01]  /*79d0*/  @!P4 IMAD.IADD R15, R15, 0x1, -R4.reuse ;  /* 0x000000010f0fc824 */ /* 0x100fe200078e0a04 */
[----:B------:R-:W-:Y:S01]  /*79e0*/  ISETP.GT.U32.AND P4, PT, R4, R6, PT ;  /* 0x000000060400720c */ /* 0x000fe20003f84070 */
[----:B------:R-:W-:Y:S02]  /*79f0*/  IMAD.MOV R61, RZ, RZ, -R61 ;  /* 0x000000ffff3d7224 */ /* 0x000fe400078e0a3d */
[--C-:B------:R-:W-:Y:S02]  /*7a00*/  @!P2 IMAD.IADD R10, R10, 0x1, -R4.reuse ;  /* 0x000000010a0aa824 */ /* 0x100fe400078e0a04 */
[C---:B------:R-:W-:Y:S01]  /*7a10*/  IMAD R123, R4.reuse, R61, R123 ;  /* 0x0000003d047b7224 */ /* 0x040fe200078e027b */
[----:B------:R-:W-:Y:S01]  /*7a20*/  ISETP.GE.AND P2, PT, R157, RZ, PT ;  /* 0x000000ff9d00720c */ /* 0x000fe20003f46270 */
[--C-:B------:R-:W-:Y:S01]  /*7a30*/  @!P5 IMAD.IADD R9, R9, 0x1, -R4.reuse ;  /* 0x000000010909d824 */ /* 0x100fe200078e0a04 */
[C---:B------:R-:W-:Y:S01]  /*7a40*/  ISETP.GT.U32.AND P5, PT, R4.reuse, R13, PT ;  /* 0x0000000d0400720c */ /* 0x040fe20003fa4070 */
[--C-:B------:R-:W-:Y:S01]  /*7a50*/  @!P3 IMAD.IADD R7, R7, 0x1, -R4.reuse ;  /* 0x000000010707b824 */ /* 0x100fe200078e0a04 */
[----:B------:R-:W-:Y:S01]  /*7a60*/  ISETP.GT.U32.AND P3, PT, R4, R10, PT ;  /* 0x0000000a0400720c */ /* 0x000fe20003f64070 */
[----:B------:R-:W-:Y:S01]  /*7a70*/  IMAD.MOV.U32 R61, RZ, RZ, R39 ;  /* 0x000000ffff3d7224 */ /* 0x000fe200078e0027 */
[----:B------:R-:W-:Y:S01]  /*7a80*/  IABS R107, R83 ;  /* 0x00000053006b7213 */ /* 0x000fe20000000000 */
[----:B------:R-:W-:-:S02]  /*7a90*/  @!P4 IMAD.IADD R6, R6, 0x1, -R4 ;  /* 0x000000010606c824 */ /* 0x000fc400078e0a04 */
[----:B------:R-:W-:Y:S01]  /*7aa0*/  @!P6 IMAD.MOV R61, RZ, RZ, -R61 ;  /* 0x000000ffff3de224 */ /* 0x000fe200078e0a3d */
[C---:B------:R-:W-:Y:S01]  /*7ab0*/  ISETP.GT.U32.AND P6, PT, R4.reuse, R9, PT ;  /* 0x000000090400720c */ /* 0x040fe20003fc4070 */
[----:B------:R-:W-:Y:S01]  /*7ac0*/  IMAD.MOV.U32 R62, RZ, RZ, R37 ;  /* 0x000000ffff3e7224 */ /* 0x000fe200078e0025 */
[----:B------:R-:W-:Y:S01]  /*7ad0*/  ISETP.GT.U32.AND P4, PT, R4, R6, PT ;  /* 0x000000060400720c */ /* 0x000fe20003f84070 */
[----:B------:R-:W-:Y:S01]  /*7ae0*/  IMAD.HI.U32 R3, R86, R107, RZ ;  /* 0x0000006b56037227 */ /* 0x000fe200078e00ff */
[----:B------:R-:W-:-:S03]  /*7af0*/  IABS R109, R163 ;  /* 0x000000a3006d7213 */ /* 0x000fc60000000000 */
[----:B------:R-:W-:Y:S01]  /*7b00*/  @!P2 IMAD.MOV R62, RZ, RZ, -R62 ;  /* 0x000000ffff3ea224 */ /* 0x000fe200078e0a3e */
[C---:B------:R-:W-:Y:S01]  /*7b10*/  ISETP.GT.U32.AND P2, PT, R4.reuse, R7, PT ;  /* 0x000000070400720c */ /* 0x040fe20003f44070 */
[--C-:B------:R-:W-:Y:S01]  /*7b20*/  @!P5 IMAD.IADD R13, R13, 0x1, -R4.reuse ;  /* 0x000000010d0dd824 */ /* 0x100fe200078e0a04 */
[----:B------:R-:W-:Y:S01]  /*7b30*/  ISETP.GT.U32.AND P5, PT, R4, R19, PT ;  /* 0x000000130400720c */ /* 0x000fe20003fa4070 */
[--C-:B------:R-:W-:Y:S01]  /*7b40*/  @!P3 IMAD.IADD R10, R10, 0x1, -R4.reuse ;  /* 0x000000010a0ab824 */ /* 0x100fe200078e0a04 */
[C---:B------:R-:W-:Y:S01]  /*7b50*/  ISETP.GT.U32.AND P3, PT, R4.reuse, R28, PT ;  /* 0x0000001c0400720c */ /* 0x040fe20003f64070 */
[----:B------:R-:W-:Y:S02]  /*7b60*/  IMAD.MOV R3, RZ, RZ, -R3 ;  /* 0x000000ffff037224 */ /* 0x000fe400078e0a03 */
[----:B------:R-:W-:Y:S01]  /*7b70*/  @!P6 IMAD.IADD R9, R9, 0x1, -R4 ;  /* 0x000000010909e824 */ /* 0x000fe200078e0a04 */
[C---:B------:R-:W-:Y:S01]  /*7b80*/  ISETP.GT.U32.AND P6, PT, R4.reuse, R22, PT ;  /* 0x000000160400720c */ /* 0x040fe20003fc4070 */
[----:B------:R-:W-:-:S02]  /*7b90*/  IMAD R107, R4, R3, R107 ;  /* 0x00000003046b7224 */ /* 0x000fc400078e026b */
[----:B------:R-:W-:Y:S01]  /*7ba0*/  IMAD.HI.U32 R3, R86, R109, RZ ;  /* 0x0000006d56037227 */ /* 0x000fe200078e00ff */
[----:B------:R-:W-:-:S03]  /*7bb0*/  IABS R63, R40 ;  /* 0x00000028003f7213 */ /* 0x000fc60000000000 */
[--C-:B------:R-:W-:Y:S01]  /*7bc0*/  @!P4 IMAD.IADD R6, R6, 0x1, -R4.reuse ;  /* 0x000000010606c824 */ /* 0x100fe200078e0a04 */
[C---:B------:R-:W-:Y:S01]  /*7bd0*/  ISETP.GT.U32.AND P4, PT, R4.reuse, R107, PT ;  /* 0x0000006b0400720c */ /* 0x040fe20003f84070 */
[----:B------:R-:W-:Y:S02]  /*7be0*/  IMAD.MOV R3, RZ, RZ, -R3 ;  /* 0x000000ffff037224 */ /* 0x000fe400078e0a03 */
[--C-:B------:R-:W-:Y:S01]  /*7bf0*/  @!P2 IMAD.IADD R7, R7, 0x1, -R4.reuse ;  /* 0x000000010707a824 */ /* 0x100fe200078e0a04 */
[----:B------:R-:W-:Y:S01]  /*7c00*/  ISETP.GT.U32.AND P2, PT, R4, R104, PT ;  /* 0x000000680400720c */ /* 0x000fe20003f44070 */
[--C-:B------:R-:W-:Y:S01]  /*7c10*/  @!P5 IMAD.IADD R19, R19, 0x1, -R4.reuse ;  /* 0x000000011313d824 */ /* 0x100fe200078e0a04 */
[----:B------:R-:W-:Y:S01]  /*7c20*/  ISETP.GE.AND P5, PT, R136, RZ, PT ;  /* 0x000000ff8800720c */ /* 0x000fe20003fa6270 */
[----:B------:R-:W-:Y:S02]  /*7c30*/  @!P3 IMAD.IADD R28, R28, 0x1, -R4 ;  /* 0x000000011c1cb824 */ /* 0x000fe400078e0a04 */
[----:B------:R-:W-:Y:S01]  /*7c40*/  IMAD R109, R4, R3, R109 ;  /* 0x00000003046d7224 */ /* 0x000fe200078e026d */
[----:B------:R-:W-:Y:S01]  /*7c50*/  IABS R3, R162 ;  /* 0x000000a200037213 */ /* 0x000fe20000000000 */
[----:B------:R-:W-:-:S04]  /*7c60*/  IMAD.HI.U32 R37, R86, R63, RZ ;  /* 0x0000003f56257227 */ /* 0x000fc800078e00ff */
[----:B------:R-:W-:Y:S01]  /*7c70*/  @!P6 IMAD.IADD R22, R22, 0x1, -R4 ;  /* 0x000000011616e824 */ /* 0x000fe200078e0a04 */
[C---:B------:R-:W-:Y:S01]  /*7c80*/  ISETP.GT.U32.AND P6, PT, R4.reuse, R28, PT ;  /* 0x0000001c0400720c */ /* 0x040fe20003fc4070 */
[----:B------:R-:W-:Y:S02]  /*7c90*/  IMAD.MOV R37, RZ, RZ, -R37 ;  /* 0x000000ffff257224 */ /* 0x000fe400078e0a25 */
[----:B------:R-:W-:Y:S02]  /*7ca0*/  IMAD.MOV.U32 R113, RZ, RZ, R3 ;  /* 0x000000ffff717224 */ /* 0x000fe400078e0003 */
[C---:B------:R-:W-:Y:S01]  /*7cb0*/  IMAD R37, R4.reuse, R37, R63 ;  /* 0x0000002504257224 */ /* 0x040fe200078e023f */
[----:B------:R-:W-:Y:S01]  /*7cc0*/  ISETP.GT.U32.AND P3, PT, R4, R19, PT ;  /* 0x000000130400720c */ /* 0x000fe20003f64070 */
[----:B------:R-:W-:Y:S02]  /*7cd0*/  IMAD.MOV.U32 R63, RZ, RZ, R36 ;  /* 0x000000ffff3f7224 */ /* 0x000fe400078e0024 */
[----:B------:R-:W-:-:S02]  /*7ce0*/  @!P4 IMAD.IADD R107, R107, 0x1, -R4 ;  /* 0x000000016b6bc824 */ /* 0x000fc400078e0a04 */
[----:B------:R-:W-:Y:S01]  /*7cf0*/  IMAD.HI.U32 R3, R86, R113, RZ ;  /* 0x0000007156037227 */ /* 0x000fe200078e00ff */
[----:B------:R-:W-:-:S03]  /*7d00*/  IABS R122, R160 ;  /* 0x000000a0007a7213 */ /* 0x000fc60000000000 */
[--C-:B------:R-:W-:Y:S01]  /*7d10*/  @!P2 IMAD.IADD R104, R104, 0x1, -R4.reuse ;  /* 0x000000016868a824 */ /* 0x100fe200078e0a04 */
[C---:B------:R-:W-:Y:S01]  /*7d20*/  ISETP.GT.U32.AND P2, PT, R4.reuse, R22, PT ;  /* 0x000000160400720c */ /* 0x040fe20003f44070 */
[----:B------:R-:W-:Y:S01]  /*7d30*/  @!P5 IMAD.MOV R63, RZ, RZ, -R63 ;  /* 0x000000ffff3fd224 */ /* 0x000fe200078e0a3f */
[----:B------:R-:W-:Y:S01]  /*7d40*/  ISETP.GT.U32.AND P5, PT, R4, R107, PT ;  /* 0x0000006b0400720c */ /* 0x000fe20003fa4070 */
[----:B------:R-:W-:Y:S02]  /*7d50*/  IMAD.MOV R3, RZ, RZ, -R3 ;  /* 0x000000ffff037224 */ /* 0x000fe400078e0a03 */
[----:B------:R-:W-:Y:S01]  /*7d60*/  @!P6 IMAD.IADD R28, R28, 0x1, -R4 ;  /* 0x000000011c1ce824 */ /* 0x000fe200078e0a04 */
[C---:B------:R-:W-:Y:S01]  /*7d70*/  ISETP.GT.U32.AND P6, PT, R4.reuse, R109, PT ;  /* 0x0000006d0400720c */ /* 0x040fe20003fc4070 */
[----:B------:R-:W-:Y:S02]  /*7d80*/  IMAD R113, R4, R3, R113 ;  /* 0x0000000304717224 */ /* 0x000fe400078e0271 */
[----:B------:R-:W-:-:S04]  /*7d90*/  IMAD.HI.U32 R3, R86, R122, RZ ;  /* 0x0000007a56037227 */ /* 0x000fc800078e00ff */
[----:B------:R-:W-:Y:S02]  /*7da0*/  IMAD.MOV R3, RZ, RZ, -R3 ;  /* 0x000000ffff037224 */ /* 0x000fe400078e0a03 */
[----:B------:R-:W-:Y:S01]  /*7db0*/  @!P3 IMAD.IADD R19, R19, 0x1, -R4 ;  /* 0x000000011313b824 */ /* 0x000fe200078e0a04 */
[C---:B------:R-:W-:Y:S01]  /*7dc0*/  ISETP.GT.U32.AND P3, PT, R4.reuse, R110, PT ;  /* 0x0000006e0400720c */ /* 0x040fe20003f64070 */
[C---:B------:R-:W-:Y:S01]  /*7dd0*/  IMAD R122, R4.reuse, R3, R122 ;  /* 0x00000003047a7224 */ /* 0x040fe200078e027a */
[----:B------:R-:W-:Y:S01]  /*7de0*/  ISETP.GT.U32.AND P4, PT, R4, R104, PT ;  /* 0x000000680400720c */ /* 0x000fe20003f84070 */
[--C-:B------:R-:W-:Y:S01]  /*7df0*/  @!P2 IMAD.IADD R22, R22, 0x1, -R4.reuse ;  /* 0x000000011616a824 */ /* 0x100fe200078e0a04 */
[C---:B------:R-:W-:Y:S01]  /*7e00*/  ISETP.GT.U32.AND P2, PT, R4.reuse, R113, PT ;  /* 0x000000710400720c */ /* 0x040fe20003f44070 */
[--C-:B------:R-:W-:Y:S01]  /*7e10*/  @!P5 IMAD.IADD R107, R107, 0x1, -R4.reuse ;  /* 0x000000016b6bd824 */ /* 0x100fe200078e0a04 */
[C---:B------:R-:W-:Y:S01]  /*7e20*/  ISETP.GT.U32.AND P5, PT, R4.reuse, R123, PT ;  /* 0x0000007b0400720c */ /* 0x040fe20003fa4070 */
[----:B------:R-:W-:Y:S01]  /*7e30*/  @!P6 IMAD.IADD R109, R109, 0x1, -R4 ;  /* 0x000000016d6de824 */ /* 0x000fe200078e0a04 */
[----:B------:R-:W-:-:S02]  /*7e40*/  ISETP.GT.U32.AND P6, PT, R4, R122, PT ;  /* 0x0000007a0400720c */ /* 0x000fc40003fc4070 */
[----:B------:R-:W-:Y:S02]  /*7e50*/  IABS R3, R165 ;  /* 0x000000a500037213 */ /* 0x000fe40000000000 */
[----:B------:R-:W-:Y:S01]  /*7e60*/  IABS R64, R164 ;  /* 0x000000a400407213 */ /* 0x000fe20000000000 */
[--C-:B------:R-:W-:Y:S02]  /*7e70*/  @!P3 IMAD.IADD R110, R110, 0x1, -R4.reuse ;  /* 0x000000016e6eb824 */ /* 0x100fe400078e0a04 */
[--C-:B------:R-:W-:Y:S01]  /*7e80*/  @!P4 IMAD.IADD R104, R104, 0x1, -R4.reuse ;  /* 0x000000016868c824 */ /* 0x100fe200078e0a04 */
[----:B------:R-:W-:Y:S01]  /*7e90*/  ISETP.GE.AND P4, PT, R139, RZ, PT ;  /* 0x000000ff8b00720c */ /* 0x000fe20003f86270 */
[--C-:B------:R-:W-:Y:S02]  /*7ea0*/  @!P2 IMAD.IADD R113, R113, 0x1, -R4.reuse ;  /* 0x000000017171a824 */ /* 0x100fe400078e0a04 */
[----:B------:R-:W-:Y:S01]  /*7eb0*/  @!P5 IMAD.IADD R123, R123, 0x1, -R4 ;  /* 0x000000017b7bd824 */ /* 0x000fe200078e0a04 */
[----:B------:R-:W-:Y:S01]  /*7ec0*/  ISETP.GT.U32.AND P5, PT, R4, R110, PT ;  /* 0x0000006e0400720c */ /* 0x000fe20003fa4070 */
[----:B------:R-:W-:-:S02]  /*7ed0*/  IMAD.MOV.U32 R39, RZ, RZ, R3 ;  /* 0x000000ffff277224 */ /* 0x000fc400078e0003 */
[----:B------:R-:W-:Y:S02]  /*7ee0*/  IMAD.MOV.U32 R3, RZ, RZ, R64 ;  /* 0x000000ffff037224 */ /* 0x000fe400078e0040 */
[----:B------:R-:W-:Y:S01]  /*7ef0*/  @!P6 IMAD.IADD R122, R122, 0x1, -R4 ;  /* 0x000000017a7ae824 */ /* 0x000fe200078e0a04 */
[----:B------:R-:W-:Y:S01]  /*7f00*/  ISETP.GT.U32.AND P6, PT, R4, R113, PT ;  /* 0x000000710400720c */ /* 0x000fe20003fc4070 */
[----:B------:R-:W-:Y:S01]  /*7f10*/  IMAD.HI.U32 R65, R86, R3, RZ ;  /* 0x0000000356417227 */ /* 0x000fe200078e00ff */
[----:B------:R-:W-:Y:S02]  /*7f20*/  ISETP.GE.AND P3, PT, R138, RZ, PT ;  /* 0x000000ff8a00720c */ /* 0x000fe40003f66270 */
[----:B------:R-:W-:Y:S01]  /*7f30*/  ISETP.GE.AND P2, PT, R137, RZ, PT ;  /* 0x000000ff8900720c */ /* 0x000fe20003f46270 */
[----:B------:R-:W-:Y:S01]  /*7f40*/  IMAD.MOV.U32 R138, RZ, RZ, R33 ;  /* 0x000000ffff8a7224 */ /* 0x000fe200078e0021 */
[C---:B------:R-:W-:Y:S01]  /*7f50*/  LOP3.LUT R136, R0.reuse, 0xee, RZ, 0xfc, !PT ;  /* 0x000000ee00887812 */ /* 0x040fe200078efcff */
[----:B------:R-:W-:Y:S01]  /*7f60*/  IMAD.MOV R36, RZ, RZ, -R65 ;  /* 0x000000ffff247224 */ /* 0x000fe200078e0a41 */
[----:B------:R-:W-:Y:S01]  /*7f70*/  LOP3.LUT R157, R0, 0xf6, RZ, 0xfc, !PT ;  /* 0x000000f6009d7812 */ /* 0x000fe200078efcff */
[----:B------:R-:W-:Y:S01]  /*7f80*/  @!P4 IMAD.MOV R138, RZ, RZ, -R138 ;  /* 0x000000ffff8ac224 */ /* 0x000fe200078e0a8a */
[C---:B------:R-:W-:Y:S01]  /*7f90*/  ISETP.GT.U32.AND P4, PT, R4.reuse, R109, PT ;  /* 0x0000006d0400720c */ /* 0x040fe20003f84070 */
[----:B------:R-:W-:Y:S01]  /*7fa0*/  IMAD R36, R4, R36, R3 ;  /* 0x0000002404247224 */ /* 0x000fe200078e0203 */
[----:B------:R-:W-:Y:S01]  /*7fb0*/  IABS R65, R136 ;  /* 0x0000008800417213 */ /* 0x000fe20000000000 */
[----:B------:R-:W-:Y:S01]  /*7fc0*/  @!P5 IMAD.IADD R110, R110, 0x1, -R4 ;  /* 0x000000016e6ed824 */ /* 0x000fe200078e0a04 */
[----:B------:R-:W-:Y:S01]  /*7fd0*/  ISETP.GT.U32.AND P5, PT, R4, R37, PT ;  /* 0x000000250400720c */ /* 0x000fe20003fa4070 */
[----:B------:R-:W-:Y:S01]  /*7fe0*/  IMAD.HI.U32 R64, R86, R39, RZ ;  /* 0x0000002756407227 */ /* 0x000fe200078e00ff */
[----:B------:R-:W-:-:S03]  /*7ff0*/  IABS R3, R157 ;  /* 0x0000009d00037213 */ /* 0x000fc60000000000 */
[----:B------:R-:W-:Y:S02]  /*8000*/  IMAD.MOV.U32 R139, RZ, RZ, R31 ;  /* 0x000000ffff8b7224 */ /* 0x000fe400078e001f */
[----:B------:R-:W-:Y:S01]  /*8010*/  @!P6 IMAD.IADD R113, R113, 0x1, -R4 ;  /* 0x000000017171e824 */ /* 0x000fe200078e0a04 */
[C---:B------:R-:W-:Y:S01]  /*8020*/  ISETP.GT.U32.AND P6, PT, R4.reuse, R36, PT ;  /* 0x000000240400720c */ /* 0x040fe20003fc4070 */
[----:B------:R-:W-:Y:S02]  /*8030*/  IMAD.MOV R64, RZ, RZ, -R64 ;  /* 0x000000ffff407224 */ /* 0x000fe400078e0a40 */
[----:B------:R-:W-:Y:S02]  /*8040*/  IMAD.MOV.U32 R137, RZ, RZ, R30 ;  /* 0x000000ffff897224 */ /* 0x000fe400078e001e */
[----:B------:R-:W-:Y:S01]  /*8050*/  @!P3 IMAD.MOV R139, RZ, RZ, -R139 ;  /* 0x000000ffff8bb224 */ /* 0x000fe200078e0a8b */
[----:B------:R-:W-:Y:S01]  /*8060*/  ISETP.GT.U32.AND P3, PT, R4, R122, PT ;  /* 0x0000007a0400720c */ /* 0x000fe20003f64070 */
[----:B------:R-:W-:-:S04]  /*8070*/  IMAD.HI.U32 R33, R86, R65, RZ ;  /* 0x0000004156217227 */ /* 0x000fc800078e00ff */
[----:B------:R-:W-:-:S04]  /*8080*/  IMAD.HI.U32 R86, R86, R3, RZ ;  /* 0x0000000356567227 */ /* 0x000fc800078e00ff */
[C---:B------:R-:W-:Y:S02]  /*8090*/  IMAD R39, R4.reuse, R64, R39 ;  /* 0x0000004004277224 */ /* 0x040fe400078e0227 */
[----:B------:R-:W-:Y:S01]  /*80a0*/  @!P2 IMAD.MOV R137, RZ, RZ, -R137 ;  /* 0x000000ffff89a224 */ /* 0x000fe200078e0a89 */
[C---:B------:R-:W-:Y:S01]  /*80b0*/  ISETP.GT.U32.AND P2, PT, R4.reuse, R123, PT ;  /* 0x0000007b0400720c */ /* 0x040fe20003f44070 */
[----:B------:R-:W-:Y:S02]  /*80c0*/  IMAD.MOV R86, RZ, RZ, -R86 ;  /* 0x000000ffff567224 */ /* 0x000fe400078e0a56 */
[--C-:B------:R-:W-:Y:S01]  /*80d0*/  @!P4 IMAD.IADD R109, R109, 0x1, -R4.reuse ;  /* 0x000000016d6dc824 */ /* 0x100fe200078e0a04 */
[----:B------:R-:W-:Y:S01]  /*80e0*/  ISETP.GT.U32.AND P4, PT, R4, R39, PT ;  /* 0x000000270400720c */ /* 0x000fe20003f84070 */
[----:B------:R-:W-:Y:S02]  /*80f0*/  @!P5 IMAD.IADD R37, R37, 0x1, -R4 ;  /* 0x000000012525d824 */ /* 0x000fe400078e0a04 */
[----:B------:R-:W-:-:S02]  /*8100*/  IMAD.MOV R33, RZ, RZ, -R33 ;  /* 0x000000ffff217224 */ /* 0x000fc400078e0a21 */
[----:B------:R-:W-:Y:S02]  /*8110*/  IMAD R64, R4, R86, R3 ;  /* 0x0000005604407224 */ /* 0x000fe400078e0203 */
[--C-:B------:R-:W-:Y:S01]  /*8120*/  @!P6 IMAD.IADD R36, R36, 0x1, -R4.reuse ;  /* 0x000000012424e824 */ /* 0x100fe200078e0a04 */
[C---:B------:R-:W-:Y:S01]  /*8130*/  ISETP.GT.U32.AND P6, PT, R4.reuse, R37, PT ;  /* 0x000000250400720c */ /* 0x040fe20003fc4070 */
[----:B------:R-:W-:Y:S02]  /*8140*/  IMAD R65, R4, R33, R65 ;  /* 0x0000002104417224 */ /* 0x000fe400078e0241 */
[--C-:B------:R-:W-:Y:S01]  /*8150*/  @!P3 IMAD.IADD R122, R122, 0x1, -R4.reuse ;  /* 0x000000017a7ab824 */ /* 0x100fe200078e0a04 */
[C---:B------:R-:W-:Y:S01]  /*8160*/  ISETP.GT.U32.AND P3, PT, R4.reuse, R64, PT ;  /* 0x000000400400720c */ /* 0x040fe20003f64070 */
[--C-:B------:R-:W-:Y:S01]  /*8170*/  @!P2 IMAD.IADD R123, R123, 0x1, -R4.reuse ;  /* 0x000000017b7ba824 */ /* 0x100fe200078e0a04 */
[----:B------:R-:W-:Y:S01]  /*8180*/  ISETP.GT.U32.AND P2, PT, R4, R65, PT ;  /* 0x000000410400720c */ /* 0x000fe20003f44070 */
[----:B------:R-:W-:Y:S01]  /*8190*/  @!P4 IMAD.IADD R39, R39, 0x1, -R4 ;  /* 0x000000012727c824 */ /* 0x000fe200078e0a04 */
[----:B------:R-:W-:-:S02]  /*81a0*/  ISETP.GE.AND P4, PT, R155, RZ, PT ;  /* 0x000000ff9b00720c */ /* 0x000fc40003f86270 */
[----:B------:R-:W-:-:S03]  /*81b0*/  ISETP.GE.AND P5, PT, R156, RZ, PT ;  /* 0x000000ff9c00720c */ /* 0x000fc60003fa6270 */
[--C-:B------:R-:W-:Y:S01]  /*81c0*/  @!P6 IMAD.IADD R37, R37, 0x1, -R4.reuse ;  /* 0x000000012525e824 */ /* 0x100fe200078e0a04 */
[----:B------:R-:W-:Y:S02]  /*81d0*/  ISETP.GE.AND P6, PT, R151, RZ, PT ;  /* 0x000000ff9700720c */ /* 0x000fe40003fc6270 */
[----:B------:R-:W0:Y:S01]  /*81e0*/  S2R R151, SR_TID.X ;  /* 0x0000000000977919 */ /* 0x000e220000002100 */
[--C-:B------:R-:W-:Y:S01]  /*81f0*/  @!P3 IMAD.IADD R64, R64, 0x1, -R4.reuse ;  /* 0x000000014040b824 */ /* 0x100fe200078e0a04 */
[----:B------:R-:W-:Y:S01]  /*8200*/  ISETP.GT.U32.AND P3, PT, R4, R36, PT ;  /* 0x000000240400720c */ /* 0x000fe20003f64070 */
[----:B------:R-:W-:Y:S02]  /*8210*/  @!P2 IMAD.IADD R65, R65, 0x1, -R4 ;  /* 0x000000014141a824 */ /* 0x000fe400078e0a04 */
[----:B------:R-:W-:Y:S02]  /*8220*/  IMAD.MOV.U32 R155, RZ, RZ, R25 ;  /* 0x000000ffff9b7224 */ /* 0x000fe400078e0019 */
[----:B------:R-:W-:-:S02]  /*8230*/  IMAD.MOV.U32 R156, RZ, RZ, R27 ;  /* 0x000000ffff9c7224 */ /* 0x000fc400078e001b */
[----:B------:R-:W-:Y:S01]  /*8240*/  @!P4 IMAD.MOV R155, RZ, RZ, -R155 ;  /* 0x000000ffff9bc224 */ /* 0x000fe200078e0a9b */
[C---:B------:R-:W-:Y:S01]  /*8250*/  ISETP.GT.U32.AND P4, PT, R4.reuse, R65, PT ;  /* 0x000000410400720c */ /* 0x040fe20003f84070 */
[----:B------:R-:W-:Y:S01]  /*8260*/  @!P5 IMAD.MOV R156, RZ, RZ, -R156 ;  /* 0x000000ffff9cd224 */ /* 0x000fe200078e0a9c */
[----:B------:R-:W-:-:S03]  /*8270*/  ISETP.GT.U32.AND P5, PT, R4, R64, PT ;  /* 0x000000400400720c */ /* 0x000fc60003fa4070 */
[--C-:B------:R-:W-:Y:S01]  /*8280*/  @!P3 IMAD.IADD R36, R36, 0x1, -R4.reuse ;  /* 0x000000012424b824 */ /* 0x100fe200078e0a04 */
[----:B------:R-:W-:Y:S02]  /*8290*/  ISETP.GE.AND P3, PT, R154, RZ, PT ;  /* 0x000000ff9a00720c */ /* 0x000fe40003f66270 */
[----:B------:R-:W-:Y:S02]  /*82a0*/  SHF.R.S32.HI R30, RZ, 0x6, R89 ;  /* 0x00000006ff1e7819 */ /* 0x000fe40000011459 */
[----:B------:R-:W-:Y:S02]  /*82b0*/  LOP3.LUT R89, R89, 0x3f, RZ, 0xc0, !PT ;  /* 0x0000003f59597812 */ /* 0x000fe400078ec0ff */
[----:B------:R-:W-:Y:S01]  /*82c0*/  ISETP.GT.U32.AND P2, PT, R4, R39, PT ;  /* 0x000000270400720c */ /* 0x000fe20003f44070 */
[----:B------:R-:W-:Y:S01]  /*82d0*/  @!P4 IMAD.IADD R65, R65, 0x1, -R4 ;  /* 0x000000014141c824 */ /* 0x000fe200078e0a04 */
[----:B------:R-:W-:Y:S01]  /*82e0*/  ISETP.GE.AND P4, PT, R153, RZ, PT ;  /* 0x000000ff9900720c */ /* 0x000fe20003f86270 */
[----:B------:R-:W-:Y:S01]  /*82f0*/  IMAD.MOV.U32 R153, RZ, RZ, R21 ;  /* 0x000000ffff997224 */ /* 0x000fe200078e0015 */
[----:B------:R-:W-:-:S04]  /*8300*/  @!UP1 UIADD3 UR4, UPT, UPT, -UR6, 0x100000, URZ ;  /* 0x0010000006049890 */ /* 0x000fc8000fffe1ff */
[----:B------:R-:W-:Y:S02]  /*8310*/  @!UP1 USHF.L.U32 UR5, UR4, 0xb, URZ ;  /* 0x0000000b04059899 */ /* 0x000fe400080006ff */
[----:B------:R-:W-:Y:S01]  /*8320*/  @!UP1 USHF.L.U32 UR4, UR4, 0x1, URZ ;  /* 0x0000000104049899 */ /* 0x000fe200080006ff */
[----:B------:R-:W-:Y:S01]  /*8330*/  IMAD.SHL.U32 R3, R89, 0x2, RZ ;  /* 0x0000000259037824 */ /* 0x000fe200078e00ff */
[----:B------:R-:W-:Y:S01]  /*8340*/  SGXT R30, R30, 0x1 ;  /* 0x000000011e1e781a */ /* 0x000fe20000000200 */
[----:B------:R-:W-:Y:S01]  /*8350*/  @!P5 IMAD.IADD R64, R64, 0x1, -R4 ;  /* 0x000000014040d824 */ /* 0x000fe200078e0a04 */
[----:B------:R-:W-:Y:S01]  /*8360*/  ISETP.GE.AND P5, PT, R152, RZ, PT ;  /* 0x000000ff9800720c */ /* 0x000fe20003fa6270 */
[----:B------:R-:W-:Y:S01]  /*8370*/  @!P3 IMAD.MOV R153, RZ, RZ, -R153 ;  /* 0x000000ffff99b224 */ /* 0x000fe200078e0a99 */
[----:B------:R-:W-:Y:S01]  /*8380*/  ISETP.GE.AND P3, PT, R145, RZ, PT ;  /* 0x000000ff9100720c */ /* 0x000fe20003f66270 */
[----:B------:R-:W-:Y:S01]  /*8390*/  VOTEU.ALL UP1, P1 ;  /* 0x0000000000ff7886 */ /* 0x000fe20000820000 */
[----:B------:R-:W-:Y:S01]  /*83a0*/  LOP3.LUT R3, R3, 0x90, R30, 0x78, !PT ;  /* 0x0000009003037812 */ /* 0x000fe200078e781e */
[----:B------:R-:W-:Y:S01]  /*83b0*/  IMAD.MOV.U32 R154, RZ, RZ, R24 ;  /* 0x000000ffff9a7224 */ /* 0x000fe200078e0018 */
[----:B0-----:R-:W-:Y:S01]  /*83c0*/  SHF.R.U32.HI R151, RZ, 0x5, R151 ;  /* 0x00000005ff977819 */ /* 0x001fe20000011697 */
[----:B------:R-:W-:Y:S01]  /*83d0*/  IMAD.MOV.U32 R152, RZ, RZ, R18 ;  /* 0x000000ffff987224 */ /* 0x000fe200078e0012 */
[----:B------:R-:W-:Y:S01]  /*83e0*/  STL [R1+0x384], R136 ;  /* 0x0003848801007387 */ /* 0x000fe20000100800 */
[----:B------:R-:W-:Y:S01]  /*83f0*/  @!P2 IMAD.IADD R39, R39, 0x1, -R4 ;  /* 0x000000012727a824 */ /* 0x000fe200078e0a04 */
[----:B------:R0:W1:Y:S01]  /*8400*/  @!UP1 SYNCS.EXCH.64 URZ, [UR9+0x14008], UR4 ;  /* 0x0140080409ff95b2 */ /* 0x0000620008000100 */
[----:B------:R-:W-:Y:S01]  /*8410*/  ISETP.NE.U32.AND P2, PT, R151, RZ, PT ;  /* 0x000000ff9700720c */ /* 0x000fe20003f45070 */
[----:B------:R-:W-:Y:S01]  /*8420*/  STL [R1+0x4fc], R0 ;  /* 0x0004fc0001007387 */ /* 0x000fe20000100800 */
[----:B------:R-:W-:-:S02]  /*8430*/  @!P6 IMAD.MOV R154, RZ, RZ, -R154 ;  /* 0x000000ffff9ae224 */ /* 0x000fc400078e0a9a */
[----:B------:R-:W-:Y:S01]  /*8440*/  IMAD.MOV.U32 R151, RZ, RZ, R15 ;  /* 0x000000ffff977224 */ /* 0x000fe200078e000f */
[----:B--2---:R2:W-:Y:S01]  /*8450*/  STS.U16 [R3+UR9+0x10400], R150 ;  /* 0x0104009603007988 */ /* 0x0045e20008000409 */
[----:B------:R-:W-:-:S03]  /*8460*/  @!P4 IMAD.MOV R152, RZ, RZ, -R152 ;  /* 0x000000ffff98c224 */ /* 0x000fc600078e0a98 */
[----:B------:R-:W-:Y:S01]  /*8470*/  STL [R1+0x5ec], R0 ;  /* 0x0005ec0001007387 */ /* 0x000fe20000100800 */
[----:B------:R-:W-:Y:S01]  /*8480*/  @!P5 IMAD.MOV R151, RZ, RZ, -R151 ;  /* 0x000000ffff97d224 */ /* 0x000fe200078e0a97 */
[----:B------:R-:W-:Y:S01]  /*8490*/  LOP3.LUT R89, R3, 0x20, RZ, 0x3c, !PT ;  /* 0x0000002003597812 */ /* 0x000fe200078e3cff */
[----:B0-----:R-:W0:Y:S01]  /*84a0*/  LDCU UR4, c[0x0][0x3b0] ;  /* 0x00007600ff0477ac */ /* 0x001e220008000800 */
[----:B------:R-:W-:Y:S01]  /*84b0*/  STL [R1+0x6d8], R0 ;  /* 0x0006d80001007387 */ /* 0x000fe20000100800 */
[----:B--2---:R-:W-:-:S03]  /*84c0*/  IMAD.MOV.U32 R150, RZ, RZ, R13 ;  /* 0x000000ffff967224 */ /* 0x004fc600078e000d */
[----:B------:R-:W-:Y:S01]  /*84d0*/  STL [R1+0x380], R157 ;  /* 0x0003809d01007387 */ /* 0x000fe20000100800 */
[----:B------:R-:W-:-:S03]  /*84e0*/  @!P3 IMAD.MOV R150, RZ, RZ, -R150 ;  /* 0x000000ffff96b224 */ /* 0x000fc600078e0a96 */
[----:B------:R-:W-:Y:S01]  /*84f0*/  STL [R1+0x790], R156 ;  /* 0x0007909c01007387 */ /* 0x000fe20000100800 */
[----:B------:R-:W-:-:S03]  /*8500*/  ISETP.GE.AND P6, PT, R158, RZ, PT ;  /* 0x000000ff9e00720c */ /* 0x000fc60003fc6270 */
[----:B------:R-:W-:Y:S01]  /*8510*/  STL.64 [R1+0x750], R154 ;  /* 0x0007509a01007387 */ /* 0x000fe20000100a00 */
[----:B------:R-:W-:-:S03]  /*8520*/  ISETP.GE.AND P4, PT, R159, RZ, PT ;  /* 0x000000ff9f00720c */ /* 0x000fc60003f86270 */
[----:B------:R-:W2:Y:S01]  /*8530*/  LDL.LU R145, [R1+0x840] ;  /* 0x0008400001917983 */ /* 0x000ea20000300800 */
[----:B------:R-:W-:-:S03]  /*8540*/  ISETP.GE.AND P5, PT, R147, RZ, PT ;  /* 0x000000ff9300720c */ /* 0x000fc60003fa6270 */
[----:B------:R-:W-:Y:S04]  /*8550*/  STL.64 [R1+0x758], R152 ;  /* 0x0007589801007387 */ /* 0x000fe80000100a00 */
[----:B------:R-:W2:Y:S04]  /*8560*/  LDL.LU R158, [R1+0x83c] ;  /* 0x00083c00019e7983 */ /* 0x000ea80000300800 */
[----:B------:R-:W2:Y:S04]  /*8570*/  LDL.LU R159, [R1+0x838] ;  /* 0x00083800019f7983 */ /* 0x000ea80000300800 */
[----:B------:R-:W-:Y:S04]  /*8580*/  STL.64 [R1+0x768], R150 ;  /* 0x0007689601007387 */ /* 0x000fe80000100a00 */
[----:B------:R-:W2:Y:S01]  /*8590*/  LDL.LU R147, [R1+0x834] ;  /* 0x0008340001937983 */ /* 0x000ea20000300800 */
[----:B------:R-:W-:-:S03]  /*85a0*/  ISETP.GE.AND P3, PT, R144, RZ, PT ;  /* 0x000000ff9000720c */ /* 0x000fc60003f66270 */
[----:B------:R-:W2:Y:S04]  /*85b0*/  LDL.LU R144, [R1+0x830] ;  /* 0x0008300001907983 */ /* 0x000ea80000300800 */
[----:B------:R0:W-:Y:S04]  /*85c0*/  STS.U16 [R3+UR9+0x10800], R148 ;  /* 0x0108009403007988 */ /* 0x0001e80008000409 */
[----:B----4-:R4:W-:Y:S04]  /*85d0*/  STS.U16 [R3+UR9+0x10c00], R149 ;  /* 0x010c009503007988 */ /* 0x0109e80008000409 */
[----:B------:R-:W-:Y:S01]  /*85e0*/  STS.U16 [R3+UR9+0x10000], R34 ;  /* 0x0100002203007988 */ /* 0x000fe20008000409 */
[----:B0-----:R-:W-:-:S03]  /*85f0*/  IMAD.MOV.U32 R148, RZ, RZ, R9 ;  /* 0x000000ffff947224 */ /* 0x001fc600078e0009 */
[----:B------:R0:W-:Y:S01]  /*8600*/  STS.U16 [R3+UR9+0x11000], R146 ;  /* 0x0110009203007988 */ /* 0x0001e20008000409 */
[----:B----4-:R-:W-:-:S03]  /*8610*/  IMAD.MOV.U32 R149, RZ, RZ, R10 ;  /* 0x000000ffff957224 */ /* 0x010fc600078e000a */
[----:B---3--:R-:W-:Y:S01]  /*8620*/  STS.U16 [R3+UR9+0x11800], R141 ;  /* 0x0118008d03007988 */ /* 0x008fe20008000409 */
[----:B------:R-:W-:-:S03]  /*8630*/  @!P4 IMAD.MOV R148, RZ, RZ, -R148 ;  /* 0x000000ffff94c224 */ /* 0x000fc600078e0a94 */
[----:B------:R3:W-:Y:S01]  /*8640*/  STS.U16 [R3+UR9+0x11c00], R143 ;  /* 0x011c008f03007988 */ /* 0x0007e20008000409 */
[----:B------:R-:W-:Y:S01]  /*8650*/  @!P6 IMAD.MOV R149, RZ, RZ, -R149 ;  /* 0x000000ffff95e224 */ /* 0x000fe200078e0a95 */
[----:B------:R-:W-:Y:S02]  /*8660*/  ISETP.GE.AND P6, PT, R51, RZ, PT ;  /* 0x000000ff3300720c */ /* 0x000fe40003fc6270 */
[----:B------:R-:W-:Y:S01]  /*8670*/  ISETP.GE.AND P4, PT, R80, RZ, PT ;  /* 0x000000ff5000720c */ /* 0x000fe20003f86270 */
[----:B0-----:R-:W-:Y:S01]  /*8680*/  IMAD.MOV.U32 R146, RZ, RZ, R6 ;  /* 0x000000ffff927224 */ /* 0x001fe200078e0006 */
[----:B------:R-:W-:Y:S03]  /*8690*/  STL [R1+0x794], R3 ;  /* 0x0007940301007387 */ /* 0x000fe60000100800 */
[----:B------:R-:W-:Y:S01]  /*86a0*/  @!P3 IMAD.MOV R146, RZ, RZ, -R146 ;  /* 0x000000ffff92b224 */ /* 0x000fe200078e0a92 */
[----:B------:R0:W-:Y:S01]  /*86b0*/  STL.64 [R1+0x770], R148 ;  /* 0x0007709401007387 */ /* 0x0001e20000100a00 */
[----:B---3--:R-:W-:Y:S01]  /*86c0*/  IMAD.MOV.U32 R143, RZ, RZ, R22 ;  /* 0x000000ffff8f7224 */ /* 0x008fe200078e0016 */
[----:B------:R-:W-:-:S02]  /*86d0*/  PRMT R152, RZ, 0x7610, R152 ;  /* 0x00007610ff987816 */ /* 0x000fc40000000098 */
[----:B------:R-:W3:Y:S01]  /*86e0*/  LDL.LU R51, [R1+0x82c] ;  /* 0x00082c0001337983 */ /* 0x000ee20000300800 */
[----:B------:R-:W-:-:S03]  /*86f0*/  PRMT R151, RZ, 0x7610, R151 ;  /* 0x00007610ff977816 */ /* 0x000fc60000000097 */
[----:B------:R-:W4:Y:S01]  /*8700*/  LDL.LU R80, [R1+0x828] ;  /* 0x0008280001507983 */ /* 0x000f220000300800 */
[----:B------:R-:W-:Y:S02]  /*8710*/  PRMT R150, RZ, 0x7610, R150 ;  /* 0x00007610ff967816 */ /* 0x000fe40000000096 */
[----:B------:R-:W-:Y:S02]  /*8720*/  PRMT R141, RZ, 0x7610, R141 ;  /* 0x00007610ff8d7816 */ /* 0x000fe4000000008d */
[----:B0-----:R-:W-:Y:S02]  /*8730*/  PRMT R149, RZ, 0x7610, R149 ;  /* 0x00007610ff957816 */ /* 0x001fe40000000095 */
[----:B------:R-:W-:Y:S01]  /*8740*/  PRMT R148, RZ, 0x7610, R148 ;  /* 0x00007610ff947816 */ /* 0x000fe20000000094 */
[----:B--2---:R0:W-:Y:S04]  /*8750*/  STS.U16 [R3+UR9+0x11400], R145 ;  /* 0x0114009103007988 */ /* 0x0041e80008000409 */
[----:B------:R-:W-:Y:S04]  /*8760*/  STS.U16 [R89+UR9+0x10d00], R159 ;  /* 0x010d009f59007988 */ /* 0x000fe80008000409 */
[----:B------:R2:W-:Y:S01]  /*8770*/  STS.U16 [R89+UR9+0x11100], R147 ;  /* 0x0111009359007988 */ /* 0x0005e20008000409 */
[----:B0-----:R-:W-:-:S02]  /*8780*/  IMAD.MOV.U32 R145, RZ, RZ, R19 ;  /* 0x000000ffff917224 */ /* 0x001fc400078e0013 */
[----:B--2---:R-:W-:Y:S01]  /*8790*/  IMAD.MOV.U32 R147, RZ, RZ, R7 ;  /* 0x000000ffff937224 */ /* 0x004fe200078e0007 */
[----:B------:R-:W-:Y:S03]  /*87a0*/  STS.U16 [R89+UR9+0x11500], R158 ;  /* 0x0115009e59007988 */ /* 0x000fe60008000409 */
[----:B------:R-:W-:Y:S01]  /*87b0*/  @!P5 IMAD.MOV R147, RZ, RZ, -R147 ;  /* 0x000000ffff93d224 */ /* 0x000fe200078e0a93 */
[----:B------:R-:W-:Y:S01]  /*87c0*/  ISETP.GE.AND P5, PT, R81, RZ, PT ;  /* 0x000000ff5100720c */ /* 0x000fe20003fa6270 */
[----:B------:R0:W-:Y:S01]  /*87d0*/  STS.U16 [R89+UR9+0x11900], R144 ;  /* 0x0119009059007988 */ /* 0x0001e20008000409 */
[----:B------:R-:W-:Y:S02]  /*87e0*/  @!P6 IMAD.MOV R145, RZ, RZ, -R145 ;  /* 0x000000ffff91e224 */ /* 0x000fe400078e0a91 */
[----:B0-----:R-:W-:Y:S01]  /*87f0*/  IMAD.MOV.U32 R144, RZ, RZ, R28 ;  /* 0x000000ffff907224 */ /* 0x001fe200078e001c */
[----:B------:R-:W-:Y:S03]  /*8800*/  STL.64 [R1+0x778], R146 ;  /* 0x0007789201007387 */ /* 0x000fe60000100a00 */
[----:B------:R-:W-:Y:S01]  /*8810*/  @!P4 IMAD.MOV R144, RZ, RZ, -R144 ;  /* 0x000000ffff90c224 */ /* 0x000fe200078e0a90 */
[----:B------:R-:W-:Y:S01]  /*8820*/  ISETP.GE.AND P4, PT, R82, RZ, PT ;  /* 0x000000ff5200720c */ /* 0x000fe20003f86270 */
[----:B------:R-:W2:Y:S03]  /*8830*/  LDL.LU R81, [R1+0x824] ;  /* 0x0008240001517983 */ /* 0x000ea60000300800 */
[----:B------:R-:W-:Y:S01]  /*8840*/  @!P5 IMAD.MOV R143, RZ, RZ, -R143 ;  /* 0x000000ffff8fd224 */ /* 0x000fe200078e0a8f */
[----:B------:R-:W-:Y:S01]  /*8850*/  ISETP.GE.AND P5, PT, R83, RZ, PT ;  /* 0x000000ff5300720c */ /* 0x000fe20003fa6270 */
[----:B------:R-:W-:Y:S04]  /*8860*/  STS.U16 [R89+UR9+0x11d00], R140 ;  /* 0x011d008c59007988 */ /* 0x000fe80008000409 */
[----:B------:R0:W-:Y:S04]  /*8870*/  STS.U16 [R89+UR9+0x10500], R142 ;  /* 0x0105008e59007988 */ /* 0x0001e80008000409 */
[----:B------:R-:W-:Y:S04]  /*8880*/  STL.64 [R1+0x780], R144 ;  /* 0x0007809001007387 */ /* 0x000fe80000100a00 */
[----:B------:R-:W2:Y:S01]  /*8890*/  LDL.LU R82, [R1+0x820] ;  /* 0x0008200001527983 */ /* 0x000ea20000300800 */
[----:B0-----:R-:W-:-:S03]  /*88a0*/  PRMT R142, RZ, 0x7610, R142 ;  /* 0x00007610ff8e7816 */ /* 0x001fc6000000008e */
[----:B------:R-:W2:Y:S04]  /*88b0*/  LDL.LU R83, [R1+0x81c] ;  /* 0x00081c0001537983 */ /* 0x000ea80000300800 */
[----:B------:R-:W-:Y:S04]  /*88c0*/  STL.S16 [R1+0x228], R152 ;  /* 0x0002289801007387 */ /* 0x000fe80000100600 */
[----:B------:R-:W-:Y:S04]  /*88d0*/  STL.S16 [R1+0x224], R151 ;  /* 0x0002249701007387 */ /* 0x000fe80000100600 */
[----:B------:R-:W-:Y:S04]  /*88e0*/  STL.S16 [R1+0x220], R150 ;  /* 0x0002209601007387 */ /* 0x000fe80000100600 */
[----:B------:R0:W-:Y:S04]  /*88f0*/  STL.S16 [R1+0x21c], R142 ;  /* 0x00021c8e01007387 */ /* 0x0001e80000100600 */
[----:B------:R-:W-:Y:S01]  /*8900*/  STL.S16 [R1+0x218], R149 ;  /* 0x0002189501007387 */ /* 0x000fe20000100600 */
[----:B------:R-:W-:-:S03]  /*8910*/  PRMT R147, RZ, 0x7610, R147 ;  /* 0x00007610ff937816 */ /* 0x000fc60000000093 */
[----:B------:R1:W-:Y:S01]  /*8920*/  STL.S16 [R1+0x164], R141 ;  /* 0x0001648d01007387 */ /* 0x0003e20000100600 */
[----:B0-----:R-:W-:-:S04]  /*8930*/  IMAD.MOV.U32 R142, RZ, RZ, R104 ;  /* 0x000000ffff8e7224 */ /* 0x001fc800078e0068 */
[----:B------:R-:W-:Y:S02]  /*8940*/  @!P4 IMAD.MOV R142, RZ, RZ, -R142 ;  /* 0x000000ffff8ec224 */ /* 0x000fe400078e0a8e */
[----:B-1----:R-:W-:Y:S01]  /*8950*/  IMAD.MOV.U32 R141, RZ, RZ, R107 ;  /* 0x000000ffff8d7224 */ /* 0x002fe200078e006b */
[----:B------:R-:W-:Y:S01]  /*8960*/  STL.S16 [R1+0x140], R148 ;  /* 0x0001409401007387 */ /* 0x000fe20000100600 */
[----:B------:R-:W-:Y:S02]  /*8970*/  ISETP.GE.AND P4, PT, R85, RZ, PT ;  /* 0x000000ff5500720c */ /* 0x000fe40003f86270 */
[----:B------:R-:W-:Y:S01]  /*8980*/  @!P5 IMAD.MOV R141, RZ, RZ, -R141 ;  /* 0x000000ffff8dd224 */ /* 0x000fe200078e0a8d */
[----:B------:R0:W-:Y:S01]  /*8990*/  STL.64 [R1+0x788], R142 ;  /* 0x0007888e01007387 */ /* 0x0001e20000100a00 */
[----:B------:R-:W-:Y:S02]  /*89a0*/  PRMT R146, RZ, 0x7610, R146 ;  /* 0x00007610ff927816 */ /* 0x000fe40000000092 */
[----:B------:R-:W-:Y:S01]  /*89b0*/  PRMT R145, RZ, 0x7610, R145 ;  /* 0x00007610ff917816 */ /* 0x000fe20000000091 */
[----:B------:R-:W-:Y:S01]  /*89c0*/  STL.S16 [R1+0x124], R147 ;  /* 0x0001249301007387 */ /* 0x000fe20000100600 */
[----:B------:R-:W-:-:S02]  /*89d0*/  PRMT R144, RZ, 0x7610, R144 ;  /* 0x00007610ff907816 */ /* 0x000fc40000000090 */
[----:B------:R-:W-:Y:S01]  /*89e0*/  ISETP.GE.AND P5, PT, R163, RZ, PT ;  /* 0x000000ffa300720c */ /* 0x000fe20003fa6270 */
[----:B------:R-:W2:Y:S01]  /*89f0*/  LDL.LU R85, [R1+0x818] ;  /* 0x0008180001557983 */ /* 0x000ea20000300800 */
[----:B------:R-:W-:-:S03]  /*8a00*/  PRMT R140, RZ, 0x7610, R140 ;  /* 0x00007610ff8c7816 */ /* 0x000fc6000000008c */
[----:B------:R-:W-:Y:S04]  /*8a10*/  STL [R1+0x798], R141 ;  /* 0x0007988d01007387 */ /* 0x000fe80000100800 */
[----:B------:R-:W2:Y:S04]  /*8a20*/  LDL.LU R163, [R1+0x814] ;  /* 0x0008140001a37983 */ /* 0x000ea80000300800 */
[----:B------:R-:W-:Y:S04]  /*8a30*/  STL.S16 [R1+0x120], R146 ;  /* 0x0001209201007387 */ /* 0x000fe80000100600 */
[----:B------:R-:W-:Y:S01]  /*8a40*/  STL.S16 [R1+0x104], R145 ;  /* 0x0001049101007387 */ /* 0x000fe20000100600 */
[----:B0-----:R-:W-:-:S03]  /*8a50*/  PRMT R143, RZ, 0x7610, R143 ;  /* 0x00007610ff8f7816 */ /* 0x001fc6000000008f */
[----:B------:R-:W-:Y:S01]  /*8a60*/  STL.S16 [R1+0x100], R144 ;  /* 0x0001009001007387 */ /* 0x000fe20000100600 */
[----:B------:R-:W-:-:S03]  /*8a70*/  PRMT R142, RZ, 0x7610, R142 ;  /* 0x00007610ff8e7816 */ /* 0x000fc6000000008e */
[----:B------:R0:W-:Y:S01]  /*8a80*/  STL.S16 [R1+0xe4], R140 ;  /* 0x0000e48c01007387 */ /* 0x0001e20000100600 */
[----:B------:R-:W-:Y:S02]  /*8a90*/  PRMT R107, RZ, 0x7610, R107 ;  /* 0x00007610ff6b7816 */ /* 0x000fe4000000006b */
[----:B------:R-:W-:Y:S01]  /*8aa0*/  PRMT R104, RZ, 0x7610, R104 ;  /* 0x00007610ff687816 */ /* 0x000fe20000000068 */
[----:B------:R-:W-:Y:S01]  /*8ab0*/  STL.S16 [R1+0xe0], R143 ;  /* 0x0000e08f01007387 */ /* 0x000fe20000100600 */
[----:B0-----:R-:W-:-:S03]  /*8ac0*/  IMAD.MOV.U32 R140, RZ, RZ, R110 ;  /* 0x000000ffff8c7224 */ /* 0x001fc600078e006e */
[----:B------:R-:W-:Y:S01]  /*8ad0*/  STL.S16 [R1+0xc4], R142 ;  /* 0x0000c48e01007387 */ /* 0x000fe20000100600 */
[----:B------:R-:W-:-:S03]  /*8ae0*/  @!P4 IMAD.MOV R140, RZ, RZ, -R140 ;  /* 0x000000ffff8cc224 */ /* 0x000fc600078e0a8c */
[----:B------:R0:W-:Y:S01]  /*8af0*/  STL.S16 [R1+0xc0], R107 ;  /* 0x0000c06b01007387 */ /* 0x0001e20000100600 */
[----:B------:R-:W-:-:S03]  /*8b00*/  ISETP.GE.AND P4, PT, R162, RZ, PT ;  /* 0x000000ffa200720c */ /* 0x000fc60003f86270 */
[----:B------:R-:W-:Y:S04]  /*8b10*/  STL [R1+0x79c], R140 ;  /* 0x00079c8c01007387 */ /* 0x000fe80000100800 */
[----:B------:R1:W-:Y:S04]  /*8b20*/  STL.S16 [R1+0xa4], R104 ;  /* 0x0000a46801007387 */ /* 0x0003e80000100600 */
[----:B------:R-:W2:Y:S01]  /*8b30*/  LDL.LU R162, [R1+0x810] ;  /* 0x0008100001a27983 */ /* 0x000ea20000300800 */
[----:B------:R-:W-:-:S04]  /*8b40*/  IMAD.MOV.U32 R110, RZ, RZ, R109 ;  /* 0x000000ffff6e7224 */ /* 0x000fc800078e006d */
[----:B------:R-:W-:Y:S01]  /*8b50*/  @!P5 IMAD.MOV R110, RZ, RZ, -R110 ;  /* 0x000000ffff6ed224 */ /* 0x000fe200078e0a6e */
[----:B------:R-:W-:Y:S01]  /*8b60*/  ISETP.GE.AND P5, PT, R161, RZ, PT ;  /* 0x000000ffa100720c */ /* 0x000fe20003fa6270 */
[----:B------:R-:W-:Y:S01]  /*8b70*/  @!P4 IMAD.MOV R113, RZ, RZ, -R113 ;  /* 0x000000ffff71c224 */ /* 0x000fe200078e0a71 */
[----:B------:R-:W-:Y:S02]  /*8b80*/  PRMT R34, RZ, 0x7610, R34 ;  /* 0x00007610ff227816 */ /* 0x000fe40000000022 */
[----:B------:R-:W-:Y:S02]  /*8b90*/  PRMT R33, RZ, 0x7610, R33 ;  /* 0x00007610ff217816 */ /* 0x000fe40000000021 */
[----:B------:R-:W-:Y:S01]  /*8ba0*/  ISETP.GE.AND P4, PT, R160, RZ, PT ;  /* 0x000000ffa000720c */ /* 0x000fe20003f86270 */
[----:B------:R-:W-:Y:S01]  /*8bb0*/  STL [R1+0x7a0], R110 ;  /* 0x0007a06e01007387 */ /* 0x000fe20000100800 */
[----:B------:R-:W-:Y:S02]  /*8bc0*/  PRMT R31, RZ, 0x7610, R31 ;  /* 0x00007610ff1f7816 */ /* 0x000fe4000000001f */
[----:B------:R-:W-:Y:S01]  /*8bd0*/  PRMT R30, RZ, 0x7610, R30 ;  /* 0x00007610ff1e7816 */ /* 0x000fe2000000001e */
[----:B------:R-:W2:Y:S02]  /*8be0*/  LDL.LU R161, [R1+0x80c] ;  /* 0x00080c0001a17983 */ /* 0x000ea40000300800 */
[----:B------:R-:W-:Y:S01]  /*8bf0*/  @!P5 IMAD.MOV R123, RZ, RZ, -R123 ;  /* 0x000000ffff7bd224 */ /* 0x000fe200078e0a7b */
[----:B------:R-:W-:Y:S01]  /*8c00*/  ISETP.GE.AND P5, PT, R40, RZ, PT ;  /* 0x000000ff2800720c */ /* 0x000fe20003fa6270 */
[----:B------:R-:W-:Y:S01]  /*8c10*/  STL.S16 [R1+0xa0], R34 ;  /* 0x0000a02201007387 */ /* 0x000fe20000100600 */
[----:B------:R-:W-:-:S02]  /*8c20*/  PRMT R28, RZ, 0x7610, R28 ;  /* 0x00007610ff1c7816 */ /* 0x000fc4000000001c */
[----:B------:R-:W-:Y:S01]  /*8c30*/  PRMT R27, RZ, 0x7610, R27 ;  /* 0x00007610ff1b7816 */ /* 0x000fe2000000001b */
[----:B------:R-:W-:Y:S01]  /*8c40*/  STL.S16 [R1+0x84], R33 ;  /* 0x0000842101007387 */ /* 0x000fe20000100600 */
[----:B------:R-:W-:Y:S02]  /*8c50*/  PRMT R25, RZ, 0x7610, R25 ;  /* 0x00007610ff197816 */ /* 0x000fe40000000019 */
[----:B------:R-:W-:Y:S01]  /*8c60*/  PRMT R24, RZ, 0x7610, R24 ;  /* 0x00007610ff187816 */ /* 0x000fe20000000018 */
[----:B------:R-:W-:Y:S01]  /*8c70*/  STL.S16 [R1+0x80], R31 ;  /* 0x0000801f01007387 */ /* 0x000fe20000100600 */
[----:B------:R-:W-:-:S03]  /*8c80*/  PRMT R22, RZ, 0x7610, R22 ;  /* 0x00007610ff167816 */ /* 0x000fc60000000016 */
[----:B------:R-:W-:Y:S01]  /*8c90*/  STL.S16 [R1+0x64], R30 ;  /* 0x0000641e01007387 */ /* 0x000fe20000100600 */
[----:B------:R-:W-:-:S03]  /*8ca0*/  PRMT R21, RZ, 0x7610, R21 ;  /* 0x00007610ff157816 */ /* 0x000fc60000000015 */
[----:B------:R-:W-:Y:S01]  /*8cb0*/  STL.S16 [R1+0x60], R28 ;  /* 0x0000601c01007387 */ /* 0x000fe20000100600 */
[----:B------:R-:W-:-:S03]  /*8cc0*/  IMAD.MOV.U32 R109, RZ, RZ, R37 ;  /* 0x000000ffff6d7224 */ /* 0x000fc600078e0025 */
[----:B------:R-:W-:Y:S01]  /*8cd0*/  STL.S16 [R1+0x44], R27 ;  /* 0x0000441b01007387 */ /* 0x000fe20000100600 */
[----:B------:R-:W-:-:S03]  /*8ce0*/  PRMT R19, RZ, 0x7610, R19 ;  /* 0x00007610ff137816 */ /* 0x000fc60000000013 */
[----:B------:R-:W-:Y:S01]  /*8cf0*/  STL.S16 [R1+0x40], R25 ;  /* 0x0000401901007387 */ /* 0x000fe20000100600 */
[----:B------:R-:W-:-:S03]  /*8d00*/  @!P4 IMAD.MOV R122, RZ, RZ, -R122 ;  /* 0x000000ffff7ac224 */ /* 0x000fc600078e0a7a */
[----:B------:R-:W-:Y:S01]  /*8d10*/  STL [R1+0x7a4], R113 ;  /* 0x0007a47101007387 */ /* 0x000fe20000100800 */
[----:B------:R-:W-:-:S03]  /*8d20*/  PRMT R18, RZ, 0x7610, R18 ;  /* 0x00007610ff127816 */ /* 0x000fc60000000012 */
[----:B------:R-:W-:Y:S01]  /*8d30*/  STL.S16 [R1+0x24], R24 ;  /* 0x0000241801007387 */ /* 0x000fe20000100600 */
[----:B------:R-:W-:-:S03]  /*8d40*/  @!P5 IMAD.MOV R109, RZ, RZ, -R109 ;  /* 0x000000ffff6dd224 */ /* 0x000fc600078e0a6d */
[----:B------:R-:W2:Y:S01]  /*8d50*/  LDL.LU R160, [R1+0x808] ;  /* 0x0008080001a07983 */ /* 0x000ea20000300800 */
[----:B------:R-:W-:-:S03]  /*8d60*/  PRMT R15, RZ, 0x7610, R15 ;  /* 0x00007610ff0f7816 */ /* 0x000fc6000000000f */
[----:B------:R-:W-:Y:S01]  /*8d70*/  STL [R1+0x7a8], R123 ;  /* 0x0007a87b01007387 */ /* 0x000fe20000100800 */
[----:B------:R-:W-:-:S03]  /*8d80*/  PRMT R13, RZ, 0x7610, R13 ;  /* 0x00007610ff0d7816 */ /* 0x000fc6000000000d */
[----:B------:R-:W-:Y:S01]  /*8d90*/  STL.S16 [R1+0x20], R22 ;  /* 0x0000201601007387 */ /* 0x000fe20000100600 */
[----:B------:R-:W-:-:S03]  /*8da0*/  PRMT R10, RZ, 0x7610, R10 ;  /* 0x00007610ff0a7816 */ /* 0x000fc6000000000a */
[----:B------:R-:W-:Y:S01]  /*8db0*/  STL.S16 [R1+0x4], R21 ;  /* 0x0000041501007387 */ /* 0x000fe20000100600 */
[----:B------:R-:W-:-:S03]  /*8dc0*/  PRMT R9, RZ, 0x7610, R9 ;  /* 0x00007610ff097816 */ /* 0x000fc60000000009 */
[----:B------:R-:W-:Y:S01]  /*8dd0*/  STL.S16 [R1], R19 ;  /* 0x0000001301007387 */ /* 0x000fe20000100600 */
[----:B------:R-:W-:-:S03]  /*8de0*/  PRMT R7, RZ, 0x7610, R7 ;  /* 0x00007610ff077816 */ /* 0x000fc60000000007 */
[----:B------:R-:W-:Y:S01]  /*8df0*/  STL [R1+0x7ac], R122 ;  /* 0x0007ac7a01007387 */ /* 0x000fe20000100800 */
[----:B------:R-:W-:-:S03]  /*8e00*/  PRMT R4, RZ, 0x7610, R4 ;  /* 0x00007610ff047816 */ /* 0x000fc60000000004 */
[----:B------:R-:W-:Y:S01]  /*8e10*/  STL.S16 [R1+0x284], R18 ;  /* 0x0002841201007387 */ /* 0x000fe20000100600 */
[----:B------:R-:W-:-:S03]  /*8e20*/  ISETP.GE.AND P4, PT, R165, RZ, PT ;  /* 0x000000ffa500720c */ /* 0x000fc60003f86270 */
[----:B------:R-:W-:Y:S01]  /*8e30*/  STL [R1+0x7b8], R109 ;  /* 0x0007b86d01007387 */ /* 0x000fe20000100800 */
[----:B---3--:R-:W-:-:S03]  /*8e40*/  ISETP.NE.AND P3, PT, R51, RZ, PT ;  /* 0x000000ff3300720c */ /* 0x008fc60003f65270 */
[----:B------:R3:W-:Y:S01]  /*8e50*/  STL.S16 [R1+0x260], R15 ;  /* 0x0002600f01007387 */ /* 0x0007e20000100600 */
[----:B------:R-:W-:-:S03]  /*8e60*/  LOP3.LUT R89, RZ, R51, RZ, 0x33, !PT ;  /* 0x00000033ff597212 */ /* 0x000fc600078e33ff */
[----:B------:R-:W-:Y:S04]  /*8e70*/  STL.S16 [R1+0x298], R13 ;  /* 0x0002980d01007387 */ /* 0x000fe80000100600 */
[----:B------:R-:W-:Y:S01]  /*8e80*/  STL.S16 [R1+0x294], R10 ;  /* 0x0002940a01007387 */ /* 0x000fe20000100600 */
[----:B------:R-:W-:-:S03]  /*8e90*/  ISETP.GE.AND P5, PT, R164, RZ, PT ;  /* 0x000000ffa400720c */ /* 0x000fc60003fa6270 */
[----:B------:R-:W-:Y:S04]  /*8ea0*/  STL.S16 [R1+0x290], R9 ;  /* 0x0002900901007387 */ /* 0x000fe80000100600 */
[----:B------:R-:W-:Y:S04]  /*8eb0*/  STL.S16 [R1+0x28c], R7 ;  /* 0x00028c0701007387 */ /* 0x000fe80000100600 */
[----:B------:R2:W-:Y:S01]  /*8ec0*/  STL.S16 [R1+0x288], R4 ;  /* 0x0002880401007387 */ /* 0x0005e20000100600 */
[----:B0-----:R-:W-:Y:S01]  /*8ed0*/  IMAD.MOV.U32 R107, RZ, RZ, R39 ;  /* 0x000000ffff6b7224 */ /* 0x001fe200078e0027 */
[----:B------:R-:W-:Y:S01]  /*8ee0*/  PRMT R6, RZ, 0x7610, R6 ;  /* 0x00007610ff067816 */ /* 0x000fe20000000006 */
[----:B-1----:R-:W-:Y:S01]  /*8ef0*/  IMAD.MOV.U32 R104, RZ, RZ, R36 ;  /* 0x000000ffff687224 */ /* 0x002fe200078e0024 */
[C---:B------:R-:W-:Y:S01]  /*8f00*/  SEL R37, R89.reuse, R106, !P3 ;  /* 0x0000006a59257207 */ /* 0x040fe20005800000 */
[----:B------:R-:W-:Y:S01]  /*8f10*/  @!P4 IMAD.MOV R107, RZ, RZ, -R107 ;  /* 0x000000ffff6bc224 */ /* 0x000fe200078e0a6b */
[C---:B----4-:R-:W-:Y:S01]  /*8f20*/  SEL R80, R89.reuse, R80, !P3 ;  /* 0x0000005059507207 */ /* 0x050fe20005800000 */
[----:B------:R-:W-:Y:S01]  /*8f30*/  STL.S16 [R1+0x25c], R6 ;  /* 0x00025c0601007387 */ /* 0x000fe20000100600 */
[----:B------:R-:W-:Y:S01]  /*8f40*/  @!P5 IMAD.MOV R104, RZ, RZ, -R104 ;  /* 0x000000ffff68d224 */ /* 0x000fe200078e0a68 */
[----:B------:R-:W-:-:S02]  /*8f50*/  SEL R90, R89, R90, !P3 ;  /* 0x0000005a595a7207 */ /* 0x000fc40005800000 */
[----:B------:R0:W-:Y:S01]  /*8f60*/  STL [R1+0x7e8], R107 ;  /* 0x0007e86b01007387 */ /* 0x0001e20000100800 */
[C---:B------:R-:W-:Y:S01]  /*8f70*/  SEL R79, R89.reuse, R79, !P3 ;  /* 0x0000004f594f7207 */ /* 0x040fe20005800000 */
[----:B------:R-:W-:Y:S01]  /*8f80*/  IMAD R80, R80, UR4, RZ ;  /* 0x0000000450507c24 */ /* 0x000fe2000f8e02ff */
[C---:B------:R-:W-:Y:S02]  /*8f90*/  SEL R78, R89.reuse, R78, !P3 ;  /* 0x0000004e594e7207 */ /* 0x040fe40005800000 */
[C---:B------:R-:W-:Y:S02]  /*8fa0*/  SEL R91, R89.reuse, R91, !P3 ;  /* 0x0000005b595b7207 */ /* 0x040fe40005800000 */
[C---:B---3--:R-:W-:Y:S01]  /*8fb0*/  SEL R15, R89.reuse, R26, !P3 ;  /* 0x0000001a590f7207 */ /* 0x048fe20005800000 */
[----:B------:R-:W-:Y:S01]  /*8fc0*/  IMAD R26, R90, UR4, RZ ;  /* 0x000000045a1a7c24 */ /* 0x000fe2000f8e02ff */
[----:B------:R-:W-:Y:S01]  /*8fd0*/  SEL R77, R89, R77, !P3 ;  /* 0x0000004d594d7207 */ /* 0x000fe20005800000 */
[----:B------:R-:W-:Y:S01]  /*8fe0*/  IMAD R79, R79, UR4, RZ ;  /* 0x000000044f4f7c24 */ /* 0x000fe2000f8e02ff */
[----:B------:R-:W-:Y:S01]  /*8ff0*/  STL [R1+0x7f8], R104 ;  /* 0x0007f86801007387 */ /* 0x000fe20000100800 */
[C---:B------:R-:W-:Y:S01]  /*9000*/  SEL R76, R89.reuse, R76, !P3 ;  /* 0x0000004c594c7207 */ /* 0x040fe20005800000 */
[----:B------:R-:W-:Y:S01]  /*9010*/  IMAD R78, R78, UR4, RZ ;  /* 0x000000044e4e7c24 */ /* 0x000fe2000f8e02ff */
[----:B------:R-:W-:Y:S01]  /*9020*/  SEL R28, R89, R11, !P3 ;  /* 0x0000000b591c7207 */ /* 0x000fe20005800000 */
[----:B------:R-:W-:Y:S01]  /*9030*/  IMAD R11, R91, UR4, RZ ;  /* 0x000000045b0b7c24 */ /* 0x000fe2000f8e02ff */
[----:B------:R-:W-:Y:S01]  /*9040*/  SEL R75, R89, R75, !P3 ;  /* 0x0000004b594b7207 */ /* 0x000fe20005800000 */
[----:B------:R-:W-:Y:S01]  /*9050*/  IMAD R77, R77, UR4, RZ ;  /* 0x000000044d4d7c24 */ /* 0x000fe2000f8e02ff */
[C---:B------:R-:W-:Y:S01]  /*9060*/  SEL R95, R89.reuse, R95, !P3 ;  /* 0x0000005f595f7207 */ /* 0x040fe20005800000 */
[----:B------:R-:W-:Y:S01]  /*9070*/  IMAD R76, R76, UR4, RZ ;  /* 0x000000044c4c7c24 */ /* 0x000fe2000f8e02ff */
[----:B------:R-:W-:-:S02]  /*9080*/  SEL R22, R89, R94, !P3 ;  /* 0x0000005e59167207 */ /* 0x000fc40005800000 */
[----:B------:R-:W-:Y:S01]  /*9090*/  SEL R74, R89, R74, !P3 ;  /* 0x0000004a594a7207 */ /* 0x000fe20005800000 */
[----:B------:R-:W-:Y:S01]  /*90a0*/  IMAD R75, R75, UR4, RZ ;  /* 0x000000044b4b7c24 */ /* 0x000fe2000f8e02ff */
[----:B------:R-:W-:Y:S01]  /*90b0*/  SEL R19, R89, R20, !P3 ;  /* 0x0000001459137207 */ /* 0x000fe20005800000 */
[----:B------:R-:W-:Y:S01]  /*90c0*/  IMAD R20, R95, UR4, RZ ;  /* 0x000000045f147c24 */ /* 0x000fe2000f8e02ff */
[----:B------:R-:W-:Y:S01]  /*90d0*/  SEL R84, R89, R84, !P3 ;  /* 0x0000005459547207 */ /* 0x000fe20005800000 */
[----:B------:R-:W-:-:S04]  /*90e0*/  IMAD R74, R74, UR4, RZ ;  /* 0x000000044a4a7c24 */ /* 0x000fc8000f8e02ff */
[----:B------:R-:W-:Y:S01]  /*90f0*/  IMAD R84, R84, UR4, RZ ;  /* 0x0000000454547c24 */ /* 0x000fe2000f8e02ff */
[----:B--2---:R-:W-:-:S05]  /*9100*/  SEL R81, R89, R81, !P3 ;  /* 0x0000005159517207 */ /* 0x004fca0005800000 */
[----:B------:R-:W-:Y:S01]  /*9110*/  IMAD R81, R81, UR4, RZ ;  /* 0x0000000451517c24 */ /* 0x000fe2000f8e02ff */
[C---:B------:R-:W-:Y:S02]  /*9120*/  SEL R82, R89.reuse, R82, !P3 ;  /* 0x0000005259527207 */ /* 0x040fe40005800000 */
[----:B------:R-:W-:-:S03]  /*9130*/  SEL R83, R89, R83, !P3 ;  /* 0x0000005359537207 */ /* 0x000fc60005800000 */
[----:B------:R-:W-:Y:S02]  /*9140*/  IMAD R82, R82, UR4, RZ ;  /* 0x0000000452527c24 */ /* 0x000fe4000f8e02ff */
[----:B------:R-:W-:Y:S01]  /*9150*/  IMAD R83, R83, UR4, RZ ;  /* 0x0000000453537c24 */ /* 0x000fe2000f8e02ff */
[----:B------:R-:W-:-:S05]  /*9160*/  SEL R4, R89, R85, !P3 ;  /* 0x0000005559047207 */ /* 0x000fca0005800000 */
[----:B------:R-:W-:Y:S02]  /*9170*/  IMAD R4, R4, UR4, RZ ;  /* 0x0000000404047c24 */ /* 0x000fe4000f8e02ff */
[----:B------:R-:W-:Y:S01]  /*9180*/  IMAD.MOV.U32 R85, RZ, RZ, R79 ;  /* 0x000000ffff557224 */ /* 0x000fe200078e004f */
[C---:B------:R-:W-:Y:S02]  /*9190*/  SEL R25, R89.reuse, R92, !P3 ;  /* 0x0000005c59197207 */ /* 0x040fe40005800000 */
[----:B------:R-:W-:Y:S02]  /*91a0*/  SEL R24, R89, R93, !P3 ;  /* 0x0000005d59187207 */ /* 0x000fe40005800000 */
[CC--:B------:R-:W-:Y:S02]  /*91b0*/  LEA R106, P4, R4.reuse, R162.reuse, 0x1 ;  /* 0x000000a2046a7211 */ /* 0x0c0fe400078808ff */
[----:B------:R-:W-:Y:S02]  /*91c0*/  LEA R144, P5, R83, R162, 0x1 ;  /* 0x000000a253907211 */ /* 0x000fe400078a08ff */
[----:B0-----:R-:W-:-:S02]  /*91d0*/  LEA.HI.X.SX32 R107, R4, R163, 0x1, P4 ;  /* 0x000000a3046b7211 */ /* 0x001fc400020f0eff */
[CC--:B------:R-:W-:Y:S02]  /*91e0*/  LEA R142, P4, R82.reuse, R162.reuse, 0x1 ;  /* 0x000000a2528e7211 */ /* 0x0c0fe400078808ff */
[-C--:B------:R-:W-:Y:S02]  /*91f0*/  LEA.HI.X.SX32 R145, R83, R163.reuse, 0x1, P5 ;  /* 0x000000a353917211 */ /* 0x080fe400028f0eff */
[CC--:B------:R-:W-:Y:S02]  /*9200*/  LEA R4, P5, R81.reuse, R162.reuse, 0x1 ;  /* 0x000000a251047211 */ /* 0x0c0fe400078a08ff */
[-C--:B------:R-:W-:Y:S02]  /*9210*/  LEA.HI.X.SX32 R143, R82, R163.reuse, 0x1, P4 ;  /* 0x000000a3528f7211 */ /* 0x080fe400020f0eff */
[----:B------:R-:W-:Y:S01]  /*9220*/  LEA R90, P4, R80, R162, 0x1 ;  /* 0x000000a2505a7211 */ /* 0x000fe200078808ff */
[----:B------:R-:W-:Y:S01]  /*9230*/  IMAD.MOV.U32 R83, RZ, RZ, R5 ;  /* 0x000000ffff537224 */ /* 0x000fe200078e0005 */
[----:B------:R-:W-:Y:S01]  /*9240*/  STL.64 [R1+0x178], R106 ;  /* 0x0001786a01007387 */ /* 0x000fe20000100a00 */
[----:B------:R-:W-:-:S02]  /*9250*/  LEA.HI.X.SX32 R83, R81, R163, 0x1, P5 ;  /* 0x000000a351537211 */ /* 0x000fc400028f0eff */
[----:B------:R-:W-:Y:S01]  /*9260*/  LEA.HI.X.SX32 R91, R80, R163, 0x1, P4 ;  /* 0x000000a3505b7211 */ /* 0x000fe200020f0eff */
[----:B------:R0:W-:Y:S01]  /*9270*/  STL.64 [R1+0x170], R144 ;  /* 0x0001709001007387 */ /* 0x0001e20000100a00 */
[----:B------:R-:W-:-:S03]  /*9280*/  LEA R94, P4, R78, R162, 0x1 ;  /* 0x000000a24e5e7211 */ /* 0x000fc600078808ff */
[----:B------:R-:W-:Y:S04]  /*9290*/  STL [R1+0x158], R4 ;  /* 0x0001580401007387 */ /* 0x000fe80000100800 */
[----:B------:R-:W-:Y:S01]  /*92a0*/  STL.64 [R1+0x168], R142 ;  /* 0x0001688e01007387 */ /* 0x000fe20000100a00 */
[----:B0-----:R-:W-:-:S03]  /*92b0*/  LEA R144, P5, R79, R162, 0x1 ;  /* 0x000000a24f907211 */ /* 0x001fc600078a08ff */
[----:B------:R-:W-:Y:S01]  /*92c0*/  STL.64 [R1+0x7b0], R142 ;  /* 0x0007b08e01007387 */ /* 0x000fe20000100a00 */
[-C--:B------:R-:W-:Y:S02]  /*92d0*/  LEA.HI.X.SX32 R95, R78, R163.reuse, 0x1, P4 ;  /* 0x000000a34e5f7211 */ /* 0x080fe400020f0eff */
[----:B------:R-:W-:Y:S01]  /*92e0*/  LEA.HI.X.SX32 R145, R79, R163, 0x1, P5 ;  /* 0x000000a34f917211 */ /* 0x000fe200028f0eff */
[----:B------:R-:W-:Y:S01]  /*92f0*/  STL [R1+0x15c], R83 ;  /* 0x00015c5301007387 */ /* 0x000fe20000100800 */
[----:B------:R-:W-:-:S03]  /*9300*/  LEA R146, P4, R76, R162, 0x1 ;  /* 0x000000a24c927211 */ /* 0x000fc600078808ff */
[----:B------:R0:W-:Y:S01]  /*9310*/  STL.64 [R1+0x150], R90 ;  /* 0x0001505a01007387 */ /* 0x0001e20000100a00 */
[----:B------:R-:W-:Y:S02]  /*9320*/  LEA.HI.X.SX32 R147, R76, R163, 0x1, P4 ;  /* 0x000000a34c937211 */ /* 0x000fe400020f0eff */
[-C--:B------:R-:W-:Y:S02]  /*9330*/  LEA R80, P4, R74, R162.reuse, 0x1 ;  /* 0x000000a24a507211 */ /* 0x080fe400078808ff */
[----:B0-----:R-:W-:-:S04]  /*9340*/  LEA R90, P5, R77, R162, 0x1 ;  /* 0x000000a24d5a7211 */ /* 0x001fc800078a08ff */
[-C--:B------:R-:W-:Y:S02]  /*9350*/  LEA.HI.X.SX32 R91, R77, R163.reuse, 0x1, P5 ;  /* 0x000000a34d5b7211 */ /* 0x080fe400028f0eff */
[CC--:B------:R-:W-:Y:S01]  /*9360*/  LEA R154, P5, R75.reuse, R162.reuse, 0x1 ;  /* 0x000000a24b9a7211 */ /* 0x0c0fe200078a08ff */
[----:B------:R-:W-:Y:S01]  /*9370*/  STL.64 [R1+0x148], R144 ;  /* 0x0001489001007387 */ /* 0x000fe20000100a00 */
[-C--:B------:R-:W-:Y:S02]  /*9380*/  LEA.HI.X.SX32 R81, R74, R163.reuse, 0x1, P4 ;  /* 0x000000a34a517211 */ /* 0x080fe400020f0eff */
[-C--:B------:R-:W-:Y:S01]  /*9390*/  LEA.HI.X.SX32 R155, R75, R163.reuse, 0x1, P5 ;  /* 0x000000a34b9b7211 */ /* 0x080fe200028f0eff */
[----:B------:R-:W-:Y:S01]  /*93a0*/  STL.64 [R1+0x7c0], R144 ;  /* 0x0007c09001007387 */ /* 0x000fe20000100a00 */
[-C--:B------:R-:W-:Y:S02]  /*93b0*/  LEA R148, P5, R84, R162.reuse, 0x1 ;  /* 0x000000a254947211 */ /* 0x080fe400078a08ff */
[----:B------:R-:W-:Y:S01]  /*93c0*/  LEA R78, P4, R26, R162, 0x1 ;  /* 0x000000a21a4e7211 */ /* 0x000fe200078808ff */
[----:B------:R-:W-:Y:S01]  /*93d0*/  STL.64 [R1+0x138], R94 ;  /* 0x0001385e01007387 */ /* 0x000fe20000100a00 */
[----:B------:R-:W-:-:S03]  /*93e0*/  LEA.HI.X.SX32 R149, R84, R163, 0x1, P5 ;  /* 0x000000a354957211 */ /* 0x000fc600028f0eff */
[----:B------:R-:W-:Y:S01]  /*93f0*/  STL.64 [R1+0x130], R90 ;  /* 0x0001305a01007387 */ /* 0x000fe20000100a00 */
[----:B------:R-:W-:-:S03]  /*9400*/  LEA.HI.X.SX32 R85, R26, R163, 0x1, P4 ;  /* 0x000000a31a557211 */ /* 0x000fc600020f0eff */
[----:B------:R-:W-:Y:S04]  /*9410*/  STL.64 [R1+0x128], R146 ;  /* 0x0001289201007387 */ /* 0x000fe80000100a00 */
[----:B------:R-:W-:Y:S04]  /*9420*/  STL.64 [R1+0x7c8], R146 ;  /* 0x0007c89201007387 */ /* 0x000fe80000100a00 */
[----:B------:R-:W-:Y:S04]  /*9430*/  STL.64 [R1+0x118], R154 ;  /* 0x0001189a01007387 */ /* 0x000fe80000100a00 */
[----:B------:R-:W-:Y:S04]  /*9440*/  STL [R1+0xf8], R78 ;  /* 0x0000f84e01007387 */ /* 0x000fe80000100800 */
[----:B------:R0:W-:Y:S04]  /*9450*/  STL.64 [R1+0x110], R80 ;  /* 0x0001105001007387 */ /* 0x0001e80000100a00 */
[----:B------:R-:W-:Y:S04]  /*9460*/  STL.64 [R1+0x108], R148 ;  /* 0x0001089401007387 */ /* 0x000fe80000100a00 */
[----:B------:R-:W-:Y:S04]  /*9470*/  STL.64 [R1+0x7d0], R148 ;  /* 0x0007d09401007387 */ /* 0x000fe80000100a00 */
[----:B------:R-:W-:Y:S04]  /*9480*/  STL [R1+0xfc], R85 ;  /* 0x0000fc5501007387 */ /* 0x000fe80000100800 */
[----:B------:R-:W2:Y:S01]  /*9490*/  LDL.64 R92, [R1+0x190] ;  /* 0x00019000015c7983 */ /* 0x000ea20000100a00 */
[----:B------:R-:W-:Y:S01]  /*94a0*/  IMAD R24, R24, UR4, RZ ;  /* 0x0000000418187c24 */ /* 0x000fe2000f8e02ff */
[----:B------:R-:W-:Y:S01]  /*94b0*/  LEA R76, P5, R11, R162, 0x1 ;  /* 0x000000a20b4c7211 */ /* 0x000fe200078a08ff */
[----:B------:R-:W-:Y:S01]  /*94c0*/  IMAD R25, R25, UR4, RZ ;  /* 0x0000000419197c24 */ /* 0x000fe2000f8e02ff */
[----:B------:R-:W-:-:S02]  /*94d0*/  SEL R97, R89, R97, !P3 ;  /* 0x0000006159617207 */ /* 0x000fc40005800000 */
[----:B------:R-:W-:Y:S02]  /*94e0*/  LEA.HI.X.SX32 R77, R11, R163, 0x1, P5 ;  /* 0x000000a30b4d7211 */ /* 0x000fe400028f0eff */
[-C--:B0-----:R-:W-:Y:S01]  /*94f0*/  LEA R80, P5, R24, R162.reuse, 0x1 ;  /* 0x000000a218507211 */ /* 0x081fe200078a08ff */
[----:B------:R-:W-:Y:S01]  /*9500*/  IMAD R22, R22, UR4, RZ ;  /* 0x0000000416167c24 */ /* 0x000fe2000f8e02ff */
[----:B------:R-:W-:Y:S02]  /*9510*/  LEA R150, P4, R25, R162, 0x1 ;  /* 0x000000a219967211 */ /* 0x000fe400078808ff */
[----:B------:R-:W-:Y:S01]  /*9520*/  SEL R21, R89, R17, !P3 ;  /* 0x0000001159157207 */ /* 0x000fe20005800000 */
[----:B------:R-:W-:Y:S01]  /*9530*/  IMAD R17, R97, UR4, RZ ;  /* 0x0000000461117c24 */ /* 0x000fe2000f8e02ff */
[----:B------:R-:W-:Y:S02]  /*9540*/  LEA.HI.X.SX32 R81, R24, R163, 0x1, P5 ;  /* 0x000000a318517211 */ /* 0x000fe400028f0eff */
[----:B------:R-:W-:-:S02]  /*9550*/  SEL R18, R89, R96, !P3 ;  /* 0x0000006059127207 */ /* 0x000fc40005800000 */
[----:B------:R-:W-:Y:S02]  /*9560*/  SEL R99, R89, R99, !P3 ;  /* 0x0000006359637207 */ /* 0x000fe40005800000 */
[-C--:B------:R-:W-:Y:S02]  /*9570*/  LEA R164, P5, R20, R162.reuse, 0x1 ;  /* 0x000000a214a47211 */ /* 0x080fe400078a08ff */
[-C--:B------:R-:W-:Y:S02]  /*9580*/  LEA.HI.X.SX32 R151, R25, R163.reuse, 0x1, P4 ;  /* 0x000000a319977211 */ /* 0x080fe400020f0eff */
[----:B------:R-:W-:Y:S01]  /*9590*/  LEA R146, P4, R22, R162, 0x1 ;  /* 0x000000a216927211 */ /* 0x000fe200078808ff */
[----:B------:R-:W-:Y:S01]  /*95a0*/  IMAD R18, R18, UR4, RZ ;  /* 0x0000000412127c24 */ /* 0x000fe2000f8e02ff */
[----:B------:R-:W-:Y:S01]  /*95b0*/  SEL R27, R89, R14, !P3 ;  /* 0x0000000e591b7207 */ /* 0x000fe20005800000 */
[----:B------:R-:W-:Y:S01]  /*95c0*/  IMAD R14, R99, UR4, RZ ;  /* 0x00000004630e7c24 */ /* 0x000fe2000f8e02ff */
[----:B------:R-:W-:-:S02]  /*95d0*/  LEA.HI.X.SX32 R165, R20, R163, 0x1, P5 ;  /* 0x000000a314a57211 */ /* 0x000fc400028f0eff */
[C---:B------:R-:W-:Y:S02]  /*95e0*/  SEL R98, R89.reuse, R98, !P3 ;  /* 0x0000006259627207 */ /* 0x040fe40005800000 */
[----:B------:R-:W-:Y:S02]  /*95f0*/  SEL R10, R89, R102, !P3 ;  /* 0x00000066590a7207 */ /* 0x000fe40005800000 */
[----:B------:R-:W-:Y:S01]  /*9600*/  LEA R144, P5, R17, R162, 0x1 ;  /* 0x000000a211907211 */ /* 0x000fe200078a08ff */
[----:B------:R0:W-:Y:S01]  /*9610*/  STL.64 [R1+0xf0], R76 ;  /* 0x0000f04c01007387 */ /* 0x0001e20000100a00 */
[-C--:B------:R-:W-:Y:S01]  /*9620*/  LEA.HI.X.SX32 R147, R22, R163.reuse, 0x1, P4 ;  /* 0x000000a316937211 */ /* 0x080fe200020f0eff */
[----:B------:R-:W-:Y:S01]  /*9630*/  IMAD R10, R10, UR4, RZ ;  /* 0x000000040a0a7c24 */ /* 0x000fe2000f8e02ff */
[----:B------:R-:W-:Y:S01]  /*9640*/  SEL R33, R89, R16, !P3 ;  /* 0x0000001059217207 */ /* 0x000fe20005800000 */
[----:B------:R-:W-:Y:S01]  /*9650*/  STL.64 [R1+0xe8], R150 ;  /* 0x0000e89601007387 */ /* 0x000fe20000100a00 */
[----:B------:R-:W-:Y:S01]  /*9660*/  LEA.HI.X.SX32 R145, R17, R163, 0x1, P5 ;  /* 0x000000a311917211 */ /* 0x000fe200028f0eff */
[----:B------:R-:W-:Y:S01]  /*9670*/  IMAD R16, R98, UR4, RZ ;  /* 0x0000000462107c24 */ /* 0x000fe2000f8e02ff */
[C---:B------:R-:W-:Y:S01]  /*9680*/  SEL R100, R89.reuse, R100, !P3 ;  /* 0x0000006459647207 */ /* 0x040fe20005800000 */
[----:B------:R-:W-:Y:S01]  /*9690*/  STL.64 [R1+0x7d8], R150 ;  /* 0x0007d89601007387 */ /* 0x000fe20000100a00 */
[----:B------:R-:W-:-:S02]  /*96a0*/  SEL R108, R89, R108, !P3 ;  /* 0x0000006c596c7207 */ /* 0x000fc40005800000 */
[-C--:B------:R-:W-:Y:S01]  /*96b0*/  LEA R74, P5, R14, R162.reuse, 0x1 ;  /* 0x000000a20e4a7211 */ /* 0x080fe200078a08ff */
[----:B------:R-:W-:Y:S01]  /*96c0*/  STL.64 [R1+0xd8], R80 ;  /* 0x0000d85001007387 */ /* 0x000fe20000100a00 */
[C---:B0-----:R-:W-:Y:S01]  /*96d0*/  LEA R76, P4, R18.reuse, R162, 0x1 ;  /* 0x000000a2124c7211 */ /* 0x041fe200078808ff */
[--C-:B------:R-:W-:Y:S02]  /*96e0*/  IMAD.MOV.U32 R82, RZ, RZ, R4.reuse ;  /* 0x000000ffff527224 */ /* 0x100fe400078e0004 */
[----:B------:R-:W-:Y:S01]  /*96f0*/  STL.64 [R1+0xd0], R146 ;  /* 0x0000d09201007387 */ /* 0x000fe20000100a00 */
[C---:B------:R-:W-:Y:S01]  /*9700*/  SEL R31, R89.reuse, R12, !P3 ;  /* 0x0000000c591f7207 */ /* 0x040fe20005800000 */
[----:B------:R-:W-:Y:S02]  /*9710*/  IMAD.MOV.U32 R82, RZ, RZ, R4 ;  /* 0x000000ffff527224 */ /* 0x000fe400078e0004 */
[----:B------:R-:W-:Y:S01]  /*9720*/  STL.64 [R1+0x7e0], R146 ;  /* 0x0007e09201007387 */ /* 0x000fe20000100a00 */
[-C--:B------:R-:W-:Y:S01]  /*9730*/  LEA.HI.X.SX32 R77, R18, R163.reuse, 0x1, P4 ;  /* 0x000000a3124d7211 */ /* 0x080fe200020f0eff */
[----:B------:R-:W-:Y:S01]  /*9740*/  IMAD R12, R100, UR4, RZ ;  /* 0x00000004640c7c24 */ /* 0x000fe2000f8e02ff */
[----:B------:R-:W-:Y:S01]  /*9750*/  LEA.HI.X.SX32 R75, R14, R163, 0x1, P5 ;  /* 0x000000a30e4b7211 */ /* 0x000fe200028f0eff */
[----:B------:R-:W-:Y:S01]  /*9760*/  STL.64 [R1+0xc8], R164 ;  /* 0x0000c8a401007387 */ /* 0x000fe20000100a00 */
[C---:B------:R-:W-:Y:S01]  /*9770*/  SEL R105, R89.reuse, R105, !P3 ;  /* 0x0000006959697207 */ /* 0x040fe20005800000 */
[----:B------:R-:W-:Y:S01]  /*9780*/  IMAD R4, R108, UR4, RZ ;  /* 0x000000046c047c24 */ /* 0x000fe2000f8e02ff */
[----:B------:R-:W-:Y:S01]  /*9790*/  SEL R112, R89, R112, !P3 ;  /* 0x0000007059707207 */ /* 0x000fe20005800000 */
[----:B------:R0:W-:Y:S01]  /*97a0*/  STL.64 [R1+0x7f0], R164 ;  /* 0x0007f0a401007387 */ /* 0x0001e20000100a00 */
[----:B------:R-:W-:-:S02]  /*97b0*/  LEA R152, P4, R16, R162, 0x1 ;  /* 0x000000a210987211 */ /* 0x000fc400078808ff */
[C---:B------:R-:W-:Y:S02]  /*97c0*/  SEL R13, R89.reuse, R29, !P3 ;  /* 0x0000001d590d7207 */ /* 0x040fe40005800000 */
[----:B------:R-:W-:Y:S01]  /*97d0*/  SEL R29, R89, R8, !P3 ;  /* 0x00000008591d7207 */ /* 0x000fe20005800000 */
[----:B------:R-:W-:Y:S01]  /*97e0*/  IMAD R8, R105, UR4, RZ ;  /* 0x0000000469087c24 */ /* 0x000fe2000f8e02ff */
[C---:B------:R-:W-:Y:S02]  /*97f0*/  SEL R30, R89.reuse, R5, !P3 ;  /* 0x00000005591e7207 */ /* 0x040fe40005800000 */
[----:B0-----:R-:W-:Y:S01]  /*9800*/  LEA R164, P5, R10, R162, 0x1 ;  /* 0x000000a20aa47211 */ /* 0x001fe200078a08ff */
[----:B------:R-:W-:Y:S01]  /*9810*/  IMAD R5, R112, UR4, RZ ;  /* 0x0000000470057c24 */ /* 0x000fe2000f8e02ff */
[-C--:B------:R-:W-:Y:S02]  /*9820*/  LEA.HI.X.SX32 R153, R16, R163.reuse, 0x1, P4 ;  /* 0x000000a310997211 */ /* 0x080fe400020f0eff */
[----:B------:R-:W-:Y:S01]  /*9830*/  LEA.HI.X.SX32 R165, R10, R163, 0x1, P5 ;  /* 0x000000a30aa57211 */ /* 0x000fe200028f0eff */
[----:B------:R-:W0:Y:S01]  /*9840*/  S2R R40, SR_TID.X ;  /* 0x0000000000287919 */ /* 0x000e220000002100 */
[----:B------:R-:W-:-:S02]  /*9850*/  SEL R9, R89, R35, !P3 ;  /* 0x0000002359097207 */ /* 0x000fc40005800000 */
[-C--:B------:R-:W-:Y:S02]  /*9860*/  LEA R142, P4, R12, R162.reuse, 0x1 ;  /* 0x000000a20c8e7211 */ /* 0x080fe400078808ff */
[-C--:B------:R-:W-:Y:S01]  /*9870*/  LEA R150, P5, R4, R162.reuse, 0x1 ;  /* 0x000000a204967211 */ /* 0x080fe200078a08ff */
[----:B------:R-:W-:Y:S01]  /*9880*/  IMAD R9, R9, UR4, RZ ;  /* 0x0000000409097c24 */ /* 0x000fe2000f8e02ff */
[-C--:B------:R-:W-:Y:S02]  /*9890*/  LEA.HI.X.SX32 R143, R12, R163.reuse, 0x1, P4 ;  /* 0x000000a30c8f7211 */ /* 0x080fe400020f0eff */
[-C--:B------:R-:W-:Y:S02]  /*98a0*/  LEA.HI.X.SX32 R151, R4, R163.reuse, 0x1, P5 ;  /* 0x000000a304977211 */ /* 0x080fe400028f0eff */
[CC--:B------:R-:W-:Y:S02]  /*98b0*/  LEA R146, P4, R8.reuse, R162.reuse, 0x1 ;  /* 0x000000a208927211 */ /* 0x0c0fe400078808ff */
[----:B------:R-:W-:Y:S01]  /*98c0*/  LEA R4, P5, R5, R162, 0x1 ;  /* 0x000000a205047211 */ /* 0x000fe200078a08ff */
[----:B------:R-:W-:Y:S01]  /*98d0*/  IMAD R13, R13, UR4, RZ ;  /* 0x000000040d0d7c24 */ /* 0x000fe2000f8e02ff */
[----:B------:R-:W-:-:S02]  /*98e0*/  LEA.HI.X.SX32 R147, R8, R163, 0x1, P4 ;  /* 0x000000a308937211 */ /* 0x000fc400020f0eff */
[----:B------:R-:W-:Y:S02]  /*98f0*/  LEA.HI.X.SX32 R5, R5, R163, 0x1, P5 ;  /* 0x000000a305057211 */ /* 0x000fe400028f0eff */
[----:B------:R-:W-:Y:S02]  /*9900*/  SEL R23, R89, R23, !P3 ;  /* 0x0000001759177207 */ /* 0x000fe40005800000 */
[----:B------:R-:W-:-:S03]  /*9910*/  LEA R8, P5, R9, R162, 0x1 ;  /* 0x000000a209087211 */ /* 0x000fc600078a08ff */
[----:B------:R-:W-:Y:S01]  /*9920*/  IMAD R17, R23, UR4, RZ ;  /* 0x0000000417117c24 */ /* 0x000fe2000f8e02ff */
[----:B------:R-:W-:Y:S02]  /*9930*/  LEA.HI.X.SX32 R9, R9, R163, 0x1, P5 ;  /* 0x000000a309097211 */ /* 0x000fe400028f0eff */
[----:B------:R-:W-:Y:S01]  /*9940*/  LEA R12, P5, R13, R162, 0x1 ;  /* 0x000000a20d0c7211 */ /* 0x000fe200078a08ff */
[----:B------:R-:W-:-:S03]  /*9950*/  IMAD R21, R21, UR4, RZ ;  /* 0x0000000415157c24 */ /* 0x000fc6000f8e02ff */
[----:B------:R-:W-:Y:S02]  /*9960*/  LEA.HI.X.SX32 R13, R13, R163, 0x1, P5 ;  /* 0x000000a30d0d7211 */ /* 0x000fe400028f0eff */
[----:B------:R-:W-:Y:S01]  /*9970*/  LEA R16, P5, R17, R162, 0x1 ;  /* 0x000000a211107211 */ /* 0x000fe200078a08ff */
[----:B------:R-:W-:-:S03]  /*9980*/  IMAD R25, R28, UR4, RZ ;  /* 0x000000041c197c24 */ /* 0x000fc6000f8e02ff */
[-C--:B------:R-:W-:Y:S02]  /*9990*/  LEA.HI.X.SX32 R17, R17, R163.reuse, 0x1, P5 ;  /* 0x000000a311117211 */ /* 0x080fe400028f0eff */
[-C--:B------:R-:W-:Y:S01]  /*99a0*/  LEA R20, P5, R21, R162.reuse, 0x1 ;  /* 0x000000a215147211 */ /* 0x080fe200078a08ff */
[----:B------:R-:W-:Y:S02]  /*99b0*/  IMAD R23, R27, UR4, RZ ;  /* 0x000000041b177c24 */ /* 0x000fe4000f8e02ff */
[----:B------:R-:W-:Y:S01]  /*99c0*/  IMAD R27, R29, UR4, RZ ;  /* 0x000000041d1b7c24 */ /* 0x000fe2000f8e02ff */
[----:B------:R-:W-:Y:S01]  /*99d0*/  LEA.HI.X.SX32 R21, R21, R163, 0x1, P5 ;  /* 0x000000a315157211 */ /* 0x000fe200028f0eff */
[----:B------:R-:W-:Y:S01]  /*99e0*/  IMAD R29, R30, UR4, RZ ;  /* 0x000000041e1d7c24 */ /* 0x000fe2000f8e02ff */
[----:B------:R-:W-:Y:S02]  /*99f0*/  LEA R24, P5, R25, R162, 0x1 ;  /* 0x000000a219187211 */ /* 0x000fe400078a08ff */
[----:B------:R-:W-:-:S02]  /*9a00*/  SEL R6, R89, R111, !P3 ;  /* 0x0000006f59067207 */ /* 0x000fc40005800000 */
[----:B0-----:R-:W-:Y:S01]  /*9a10*/  SHF.R.U32.HI R40, RZ, 0x6, R40 ;  /* 0x00000006ff287819 */ /* 0x001fe20000011628 */
[----:B------:R-:W-:Y:S01]  /*9a20*/  IMAD R33, R33, UR4, RZ ;  /* 0x0000000421217c24 */ /* 0x000fe2000f8e02ff */
[----:B------:R-:W-:Y:S02]  /*9a30*/  SEL R32, R89, R32, !P3 ;  /* 0x0000002059207207 */ /* 0x000fe40005800000 */
[-C--:B------:R-:W-:Y:S01]  /*9a40*/  LEA.HI.X.SX32 R25, R25, R163.reuse, 0x1, P5 ;  /* 0x000000a319197211 */ /* 0x080fe200028f0eff */
[----:B------:R-:W-:Y:S01]  /*9a50*/  IMAD R6, R6, UR4, RZ ;  /* 0x0000000406067c24 */ /* 0x000fe2000f8e02ff */
[----:B------:R-:W-:Y:S02]  /*9a60*/  LEA R28, P5, R29, R162, 0x1 ;  /* 0x000000a21d1c7211 */ /* 0x000fe400078a08ff */
[----:B------:R-:W-:Y:S02]  /*9a70*/  SEL R7, R89, R38, !P3 ;  /* 0x0000002659077207 */ /* 0x000fe40005800000 */
[----:B------:R-:W-:Y:S01]  /*9a80*/  SGXT.U32 R40, R40, 0x1 ;  /* 0x000000012828781a */ /* 0x000fe20000000000 */
[----:B------:R-:W-:Y:S01]  /*9a90*/  IMAD R11, R32, UR4, RZ ;  /* 0x00000004200b7c24 */ /* 0x000fe2000f8e02ff */
[----:B------:R-:W-:Y:S01]  /*9aa0*/  LEA.HI.X.SX32 R29, R29, R163, 0x1, P5 ;  /* 0x000000a31d1d7211 */ /* 0x000fe200028f0eff */
[----:B------:R-:W-:Y:S01]  /*9ab0*/  IMAD R7, R7, UR4, RZ ;  /* 0x0000000407077c24 */ /* 0x000fe2000f8e02ff */
[----:B------:R-:W-:-:S02]  /*9ac0*/  LEA R32, P5, R33, R162, 0x1 ;  /* 0x000000a221207211 */ /* 0x000fc400078a08ff */
[----:B------:R-:W-:Y:S02]  /*9ad0*/  LOP3.LUT R36, R40, 0x2, RZ, 0xfc, !PT ;  /* 0x0000000228247812 */ /* 0x000fe400078efcff */
[C---:B------:R-:W-:Y:S02]  /*9ae0*/  LEA R148, P4, R6.reuse, R162, 0x1 ;  /* 0x000000a206947211 */ /* 0x040fe400078808ff */
[-C--:B------:R-:W-:Y:S02]  /*9af0*/  LEA.HI.X.SX32 R33, R33, R163.reuse, 0x1, P5 ;  /* 0x000000a321217211 */ /* 0x080fe400028f0eff */
[----:B------:R-:W-:Y:S02]  /*9b00*/  LEA.HI.X.SX32 R149, R6, R163, 0x1, P4 ;  /* 0x000000a306957211 */ /* 0x000fe400020f0eff */
[----:B------:R-:W-:Y:S02]  /*9b10*/  ISETP.LT.AND P5, PT, R36, R2, P0 ;  /* 0x000000022400720c */ /* 0x000fe400007a1270 */
[----:B------:R-:W-:Y:S01]  /*9b20*/  LEA R6, P4, R7, R162, 0x1 ;  /* 0x000000a207067211 */ /* 0x000fe200078808ff */
[----:B------:R-:W-:Y:S01]  /*9b30*/  IMAD R15, R15, UR4, RZ ;  /* 0x000000040f0f7c24 */ /* 0x000fe2000f8e02ff */
[----:B------:R-:W-:-:S02]  /*9b40*/  PRMT R51, RZ, 0x7610, R51 ;  /* 0x00007610ff337816 */ /* 0x000fc40000000033 */
[----:B------:R-:W-:Y:S02]  /*9b50*/  LEA.HI.X.SX32 R7, R7, R163, 0x1, P4 ;  /* 0x000000a307077211 */ /* 0x000fe400020f0eff */
[----:B------:R-:W-:Y:S01]  /*9b60*/  LEA R10, P4, R11, R162, 0x1 ;  /* 0x000000a20b0a7211 */ /* 0x000fe200078808ff */
[----:B------:R-:W-:-:S03]  /*9b70*/  IMAD R19, R19, UR4, RZ ;  /* 0x0000000413137c24 */ /* 0x000fc6000f8e02ff */
[----:B------:R-:W-:Y:S02]  /*9b80*/  LEA.HI.X.SX32 R11, R11, R163, 0x1, P4 ;  /* 0x000000a30b0b7211 */ /* 0x000fe400020f0eff */
[----:B------:R-:W-:-:S04]  /*9b90*/  LEA R14, P4, R15, R162, 0x1 ;  /* 0x000000a20f0e7211 */ /* 0x000fc800078808ff */
[----:B------:R-:W-:Y:S02]  /*9ba0*/  LEA.HI.X.SX32 R15, R15, R163, 0x1, P4 ;  /* 0x000000a30f0f7211 */ /* 0x000fe400020f0eff */
[----:B------:R-:W-:-:S04]  /*9bb0*/  LEA R18, P4, R19, R162, 0x1 ;  /* 0x000000a213127211 */ /* 0x000fc800078808ff */
[----:B------:R-:W-:Y:S02]  /*9bc0*/  LEA.HI.X.SX32 R19, R19, R163, 0x1, P4 ;  /* 0x000000a313137211 */ /* 0x000fe400020f0eff */
[-C--:B------:R-:W-:Y:S01]  /*9bd0*/  LEA R22, P4, R23, R162.reuse, 0x1 ;  /* 0x000000a217167211 */ /* 0x080fe200078808ff */
[----:B------:R-:W-:Y:S01]  /*9be0*/  IMAD R31, R31, UR4, RZ ;  /* 0x000000041f1f7c24 */ /* 0x000fe2000f8e02ff */
[----:B------:R-:W-:Y:S02]  /*9bf0*/  SEL R35, R89, R101, !P3 ;  /* 0x0000006559237207 */ /* 0x000fe40005800000 */
[----:B------:R-:W-:Y:S02]  /*9c00*/  LEA.HI.X.SX32 R23, R23, R163, 0x1, P4 ;  /* 0x000000a317177211 */ /* 0x000fe400020f0eff */
[----:B------:R-:W-:Y:S01]  /*9c10*/  LEA R26, P4, R27, R162, 0x1 ;  /* 0x000000a21b1a7211 */ /* 0x000fe200078808ff */
[----:B------:R-:W-:-:S03]  /*9c20*/  IMAD R35, R35, UR4, RZ ;  /* 0x0000000423237c24 */ /* 0x000fc6000f8e02ff */
[----:B------:R-:W-:Y:S02]  /*9c30*/  LEA.HI.X.SX32 R27, R27, R163, 0x1, P4 ;  /* 0x000000a31b1b7211 */ /* 0x000fe400020f0eff */
[-C--:B------:R-:W-:Y:S01]  /*9c40*/  LEA R30, P4, R31, R162.reuse, 0x1 ;  /* 0x000000a21f1e7211 */ /* 0x080fe200078808ff */
[----:B------:R-:W-:Y:S01]  /*9c50*/  IMAD R37, R37, UR4, RZ ;  /* 0x0000000425257c24 */ /* 0x000fe2000f8e02ff */
[----:B------:R-:W-:Y:S02]  /*9c60*/  SEL R39, R89, R103, !P3 ;  /* 0x0000006759277207 */ /* 0x000fe40005800000 */
[-C--:B------:R-:W-:Y:S02]  /*9c70*/  LEA.HI.X.SX32 R31, R31, R163.reuse, 0x1, P4 ;  /* 0x000000a31f1f7211 */ /* 0x080fe400020f0eff */
[----:B------:R-:W-:Y:S01]  /*9c80*/  LEA R34, P4, R35, R162, 0x1 ;  /* 0x000000a223227211 */ /* 0x000fe200078808ff */
[----:B------:R-:W-:Y:S01]  /*9c90*/  IMAD R39, R39, UR4, RZ ;  /* 0x0000000427277c24 */ /* 0x000fe2000f8e02ff */
[----:B------:R-:W-:Y:S02]  /*9ca0*/  STL.64 [R1+0xb8], R76 ;  /* 0x0000b84c01007387 */ /* 0x000fe40000100a00 */
[----:B------:R-:W-:-:S02]  /*9cb0*/  LEA.HI.X.SX32 R35, R35, R163, 0x1, P4 ;  /* 0x000000a323237211 */ /* 0x000fc400020f0eff */
[CC--:B------:R-:W-:Y:S01]  /*9cc0*/  LEA R36, P4, R37.reuse, R162.reuse, 0x1 ;  /* 0x000000a225247211 */ /* 0x0c0fe200078808ff */
[----:B------:R-:W-:Y:S03]  /*9cd0*/  STL.64 [R1+0xb0], R144 ;  /* 0x0000b09001007387 */ /* 0x000fe60000100a00 */
[----:B------:R-:W-:Y:S01]  /*9ce0*/  LEA.HI.X.SX32 R37, R37, R163, 0x1, P4 ;  /* 0x000000a325257211 */ /* 0x000fe200020f0eff */
[----:B------:R-:W-:Y:S01]  /*9cf0*/  STL [R1+0x7fc], R145 ;  /* 0x0007fc9101007387 */ /* 0x000fe20000100800 */
[----:B------:R-:W-:-:S03]  /*9d00*/  LEA R38, P4, R39, R162, 0x1 ;  /* 0x000000a227267211 */ /* 0x000fc600078808ff */
[----:B------:R-:W-:Y:S04]  /*9d10*/  STL.64 [R1+0xa8], R152 ;  /* 0x0000a89801007387 */ /* 0x000fe80000100a00 */
[----:B------:R0:W-:Y:S01]  /*9d20*/  STL.64 [R1+0x98], R74 ;  /* 0x0000984a01007387 */ /* 0x0001e20000100a00 */
[----:B------:R-:W-:-:S03]  /*9d30*/  LEA.HI.X.SX32 R39, R39, R163, 0x1, P4 ;  /* 0x000000a327277211 */ /* 0x000fc600020f0eff */
[----:B------:R-:W-:Y:S01]  /*9d40*/  STL.64 [R1+0x90], R142 ;  /* 0x0000908e01007387 */ /* 0x000fe20000100a00 */
[----:B------:R-:W-:-:S03]  /*9d50*/  ISETP.GE.AND P4, PT, R136, RZ, PT ;  /* 0x000000ff8800720c */ /* 0x000fc60003f86270 */
[----:B------:R-:W-:Y:S01]  /*9d60*/  STL.64 [R1+0x78], R164 ;  /* 0x000078a401007387 */ /* 0x000fe20000100a00 */
[----:B------:R-:W-:-:S03]  /*9d70*/  ISETP.GE.AND P6, PT, R157, RZ, PT ;  /* 0x000000ff9d00720c */ /* 0x000fc60003fc6270 */
[----:B------:R-:W-:Y:S04]  /*9d80*/  STL.64 [R1+0x58], R146 ;  /* 0x0000589201007387 */ /* 0x000fe80000100a00 */
[----:B------:R-:W-:Y:S04]  /*9d90*/  STL.64 [R1+0x38], R150 ;  /* 0x0000389601007387 */ /* 0x000fe80000100a00 */
[----:B------:R-:W-:Y:S04]  /*9da0*/  STL.64 [R1+0x18], R148 ;  /* 0x0000189401007387 */ /* 0x000fe80000100a00 */
[----:B------:R-:W3:Y:S04]  /*9db0*/  LDL.LU R136, [R1+0x804] ;  /* 0x0008040001887983 */ /* 0x000ee80000300800 */
[----:B------:R-:W4:Y:S04]  /*9dc0*/  LDL.LU R157, [R1+0x800] ;  /* 0x00080000019d7983 */ /* 0x000f280000300800 */
[----:B--2---:R4:W2:Y:S01]  /*9dd0*/  @P5 LDG.E.U16 R51, desc[UR20][R92.64] ;  /* 0x000000145c335981 */ /* 0x0048a2000c1e1500 */
[--C-:B------:R-:W-:Y:S01]  /*9de0*/  IMAD.MOV.U32 R84, RZ, RZ, R78.reuse ;  /* 0x000000ffff547224 */ /* 0x100fe200078e004e */
[C---:B------:R-:W-:Y:S01]  /*9df0*/  LOP3.LUT R79, R40.reuse, 0x4, RZ, 0xfc, !PT ;  /* 0x00000004284f7812 */ /* 0x040fe200078efcff */
[----:B------:R-:W-:Y:S01]  /*9e00*/  IMAD.MOV.U32 R84, RZ, RZ, R78 ;  /* 0x000000ffff547224 */ /* 0x000fe200078e004e */
[----:B------:R-:W-:Y:S01]  /*9e10*/  LOP3.LUT R78, R40, 0x6, RZ, 0xfc, !PT ;  /* 0x00000006284e7812 */ /* 0x000fe200078efcff */
[----:B------:R-:W-:Y:S01]  /*9e20*/  IMAD.MOV.U32 R91, RZ, RZ, R65 ;  /* 0x000000ffff5b7224 */ /* 0x000fe200078e0041 */
[----:B------:R-:W-:-:S03]  /*9e30*/  ISETP.LT.AND P5, PT, R79, R2, P0 ;  /* 0x000000024f00720c */ /* 0x000fc600007a1270 */
[----:B------:R-:W-:Y:S01]  /*9e40*/  @!P4 IMAD.MOV R91, RZ, RZ, -R91 ;  /* 0x000000ffff5bc224 */ /* 0x000fe200078e0a5b */
[----:B------:R-:W-:Y:S02]  /*9e50*/  ISETP.LT.AND P4, PT, R78, R2, P0 ;  /* 0x000000024e00720c */ /* 0x000fe40000781270 */
[C---:B------:R-:W-:Y:S02]  /*9e60*/  SEL R97, R89.reuse, R118, !P3 ;  /* 0x0000007659617207 */ /* 0x040fe40005800000 */
[C---:B------:R-:W-:Y:S02]  /*9e70*/  SEL R99, R89.reuse, R116, !P3 ;  /* 0x0000007459637207 */ /* 0x040fe40005800000 */
[C---:B------:R-:W-:Y:S02]  /*9e80*/  SEL R101, R89.reuse, R114, !P3 ;  /* 0x0000007259657207 */ /* 0x040fe40005800000 */
[C---:B------:R-:W-:Y:S02]  /*9e90*/  SEL R103, R89.reuse, R73, !P3 ;  /* 0x0000004959677207 */ /* 0x040fe40005800000 */
[----:B------:R-:W-:-:S02]  /*9ea0*/  SEL R105, R89, R71, !P3 ;  /* 0x0000004759697207 */ /* 0x000fc40005800000 */
[C---:B------:R-:W-:Y:S02]  /*9eb0*/  SEL R111, R89.reuse, R69, !P3 ;  /* 0x00000045596f7207 */ /* 0x040fe40005800000 */
[C---:B------:R-:W-:Y:S02]  /*9ec0*/  SEL R112, R89.reuse, R67, !P3 ;  /* 0x0000004359707207 */ /* 0x040fe40005800000 */
[C---:B------:R-:W-:Y:S01]  /*9ed0*/  SEL R40, R89.reuse, R134, !P3 ;  /* 0x0000008659287207 */ /* 0x040fe20005800000 */
[----:B------:R-:W-:Y:S01]  /*9ee0*/  IMAD.MOV.U32 R134, RZ, RZ, R74 ;  /* 0x000000ffff867224 */ /* 0x000fe200078e004a */
[C---:B------:R-:W-:Y:S01]  /*9ef0*/  SEL R67, R89.reuse, R42, !P3 ;  /* 0x0000002a59437207 */ /* 0x040fe20005800000 */
[----:B------:R-:W-:Y:S01]  /*9f00*/  IMAD.MOV.U32 R42, RZ, RZ, R106 ;  /* 0x000000ffff2a7224 */ /* 0x000fe200078e006a */
[C---:B------:R-:W-:Y:S02]  /*9f10*/  SEL R114, R89.reuse, R41, !P3 ;  /* 0x0000002959727207 */ /* 0x040fe40005800000 */
[C---:B0-----:R-:W-:Y:S01]  /*9f20*/  SEL R74, R89.reuse, R132, !P3 ;  /* 0x00000084594a7207 */ /* 0x041fe20005800000 */
[----:B------:R-:W-:Y:S01]  /*9f30*/  IMAD.MOV.U32 R132, RZ, RZ, R76 ;  /* 0x000000ffff847224 */ /* 0x000fe200078e004c */
[C---:B------:R-:W-:Y:S01]  /*9f40*/  SEL R106, R89.reuse, R45, !P3 ;  /* 0x0000002d596a7207 */ /* 0x040fe20005800000 */
        /* <DEDUP_REMOVED lines=9> */
[----:B----4-:R-:W-:Y:S01]  /*9fe0*/  SEL R93, R89, R157, !P3 ;  /* 0x0000009d595d7207 */ /* 0x010fe20005800000 */
[----:B--2---:R0:W-:Y:S02]  /*9ff0*/  STL [R1+0x160], R51 ;  /* 0x0001603301007387 */ /* 0x0041e40000100800 */
[----:B0-----:R-:W0:Y:S02]  /*a000*/  S2R R51, SR_TID.X ;  /* 0x0000000000337919 */ /* 0x001e240000002100 */
[----:B------:R-:W-:Y:S04]  /*a010*/  STL [R1+0x500], R2 ;  /* 0x0005000201007387 */ /* 0x000fe80000100800 */
[----:B------:R-:W-:Y:S04]  /*a020*/  STL [R1+0x658], R2 ;  /* 0x0006580201007387 */ /* 0x000fe80000100800 */
[----:B------:R1:W-:Y:S04]  /*a030*/  STL [R1+0x724], R93 ;  /* 0x0007245d01007387 */ /* 0x0003e80000100800 */
[----:B-1----:R-:W2:Y:S01]  /*a040*/  LDL.LU R93, [R1+0x104] ;  /* 0x00010400015d7983 */ /* 0x002ea20000300800 */
[----:B0-----:R-:W-:-:S04]  /*a050*/  LOP3.LUT R51, R51, 0x3f, RZ, 0xc0, !PT ;  /* 0x0000003f33337812 */ /* 0x001fc800078ec0ff */
[----:B------:R-:W-:Y:S02]  /*a060*/  ISETP.LT.AND P0, PT, R51, R2, P0 ;  /* 0x000000023300720c */ /* 0x000fe40000701270 */
[C---:B------:R-:W-:Y:S01]  /*a070*/  SEL R51, R89.reuse, R135, !P3 ;  /* 0x0000008759337207 */ /* 0x040fe20005800000 */
[----:B------:R-:W-:Y:S01]  /*a080*/  IMAD.MOV.U32 R135, RZ, RZ, R75 ;  /* 0x000000ffff877224 */ /* 0x000fe200078e004b */
[C---:B------:R-:W-:Y:S01]  /*a090*/  SEL R75, R89.reuse, R131, !P3 ;  /* 0x00000083594b7207 */ /* 0x040fe20005800000 */
[----:B------:R-:W-:Y:S01]  /*a0a0*/  IMAD.MOV.U32 R131, RZ, RZ, R95 ;  /* 0x000000ffff837224 */ /* 0x000fe200078e005f */
[----:B------:R-:W-:-:S05]  /*a0b0*/  SEL R95, R89, R120, !P3 ;  /* 0x00000078595f7207 */ /* 0x000fca0005800000 */
[----:B------:R0:W-:Y:S04]  /*a0c0*/  STL [R1+0x728], R95 ;  /* 0x0007285f01007387 */ /* 0x0001e80000100800 */
[----:B0-----:R-:W4:Y:S04]  /*a0d0*/  LDL.LU R95, [R1+0x120] ;  /* 0x00012000015f7983 */ /* 0x001f280000300800 */
[----:B------:R0:W-:Y:S04]  /*a0e0*/  STL [R1+0x72c], R97 ;  /* 0x00072c6101007387 */ /* 0x0001e80000100800 */
[----:B0-----:R-:W3:Y:S04]  /*a0f0*/  LDL.LU R97, [R1+0x124] ;  /* 0x0001240001617983 */ /* 0x001ee80000300800 */
        /* <DEDUP_REMOVED lines=14> */
[----:B------:R-:W3:Y:S01]  /*a1e0*/  LDL.64 R154, [R1+0x188] ;  /* 0x00018800019a7983 */ /* 0x000ee20000100a00 */
[----:B------:R-:W-:-:S02]  /*a1f0*/  SEL R129, R89, R129, !P3 ;  /* 0x0000008159817207 */ /* 0x000fc40005800000 */
[C---:B------:R-:W-:Y:S02]  /*a200*/  SEL R128, R89.reuse, R128, !P3 ;  /* 0x0000008059807207 */ /* 0x040fe40005800000 */
[C---:B------:R-:W-:Y:S02]  /*a210*/  SEL R125, R89.reuse, R125, !P3 ;  /* 0x0000007d597d7207 */ /* 0x040fe40005800000 */
[C---:B------:R-:W-:Y:S02]  /*a220*/  SEL R124, R89.reuse, R124, !P3 ;  /* 0x0000007c597c7207 */ /* 0x040fe40005800000 */
[C---:B------:R-:W-:Y:S01]  /*a230*/  SEL R102, R89.reuse, R47, !P3 ;  /* 0x0000002f59667207 */ /* 0x040fe20005800000 */
[----:B------:R-:W-:Y:S01]  /*a240*/  IMAD R47, R74, UR4, RZ ;  /* 0x000000044a2f7c24 */ /* 0x000fe2000f8e02ff */
[C---:B------:R-:W-:Y:S01]  /*a250*/  SEL R121, R89.reuse, R121, !P3 ;  /* 0x0000007959797207 */ /* 0x040fe20005800000 */
[----:B------:R-:W-:Y:S01]  /*a260*/  IMAD.MOV.U32 R74, RZ, RZ, R42 ;  /* 0x000000ffff4a7224 */ /* 0x000fe200078e002a */
[C---:B------:R-:W-:Y:S01]  /*a270*/  SEL R108, R89.reuse, R50, !P3 ;  /* 0x00000032596c7207 */ /* 0x040fe20005800000 */
[----:B------:R-:W-:Y:S01]  /*a280*/  IMAD R50, R40, UR4, RZ ;  /* 0x0000000428327c24 */ /* 0x000fe2000f8e02ff */
[----:B------:R-:W-:Y:S01]  /*a290*/  SEL R119, R89, R119, !P3 ;  /* 0x0000007759777207 */ /* 0x000fe20005800000 */
[----:B------:R-:W-:Y:S01]  /*a2a0*/  IMAD R40, R129, UR4, RZ ;  /* 0x0000000481287c24 */ /* 0x000fe2000f8e02ff */
[C---:B------:R-:W-:Y:S01]  /*a2b0*/  SEL R92, R89.reuse, R63, !P3 ;  /* 0x0000003f595c7207 */ /* 0x040fe20005800000 */
[----:B------:R-:W-:Y:S01]  /*a2c0*/  IMAD.MOV.U32 R63, RZ, RZ, R45 ;  /* 0x000000ffff3f7224 */ /* 0x000fe200078e002d */
[C---:B------:R-:W-:Y:S01]  /*a2d0*/  SEL R100, R89.reuse, R49, !P3 ;  /* 0x0000003159647207 */ /* 0x040fe20005800000 */
[----:B------:R-:W-:Y:S01]  /*a2e0*/  IMAD R42, R128, UR4, RZ ;  /* 0x00000004802a7c24 */ /* 0x000fe2000f8e02ff */
[----:B------:R-:W-:Y:S01]  /*a2f0*/  SEL R78, R89, R52, !P3 ;  /* 0x00000034594e7207 */ /* 0x000fe20005800000 */
[----:B------:R-:W3:Y:S01]  /*a300*/  LDL.64 R128, [R1+0x180] ;  /* 0x0001800001807983 */ /* 0x000ee20000100a00 */
[----:B------:R-:W-:Y:S01]  /*a310*/  IMAD R45, R125, UR4, RZ ;  /* 0x000000047d2d7c24 */ /* 0x000fe2000f8e02ff */
[----:B------:R-:W-:Y:S01]  /*a320*/  SEL R98, R89, R53, !P3 ;  /* 0x0000003559627207 */ /* 0x000fe20005800000 */
[----:B------:R-:W-:Y:S01]  /*a330*/  IMAD R52, R51, UR4, RZ ;  /* 0x0000000433347c24 */ /* 0x000fe2000f8e02ff */
[----:B------:R-:W3:Y:S01]  /*a340*/  LDL.LU R125, [R1+0xc4] ;  /* 0x0000c400017d7983 */ /* 0x000ee20000300800 */
[----:B------:R-:W-:-:S02]  /*a350*/  IMAD R49, R124, UR4, RZ ;  /* 0x000000047c317c24 */ /* 0x000fc4000f8e02ff */
[----:B------:R-:W-:Y:S01]  /*a360*/  IMAD R51, R121, UR4, RZ ;  /* 0x0000000479337c24 */ /* 0x000fe2000f8e02ff */
[----:B------:R-:W3:Y:S01]  /*a370*/  LDL.LU R124, [R1+0xe0] ;  /* 0x0000e000017c7983 */ /* 0x000ee20000300800 */
[----:B------:R-:W-:Y:S01]  /*a380*/  IMAD R53, R119, UR4, RZ ;  /* 0x0000000477357c24 */ /* 0x000fe2000f8e02ff */
[----:B------:R-:W-:Y:S02]  /*a390*/  PRMT R86, RZ, 0x7610, R86 ;  /* 0x00007610ff567816 */ /* 0x000fe40000000056 */
[----:B------:R-:W3:Y:S04]  /*a3a0*/  LDL.LU R121, [R1+0xe4] ;  /* 0x0000e40001797983 */ /* 0x000ee80000300800 */
[----:B------:R-:W3:Y:S01]  /*a3b0*/  LDL.LU R119, [R1+0x100] ;  /* 0x0001000001777983 */ /* 0x000ee20000300800 */
[----:B------:R-:W-:-:S02]  /*a3c0*/  SEL R116, R89, R43, !P3 ;  /* 0x0000002b59747207 */ /* 0x000fc40005800000 */
[C---:B------:R-:W-:Y:S02]  /*a3d0*/  SEL R126, R89.reuse, R126, !P3 ;  /* 0x0000007e597e7207 */ /* 0x040fe40005800000 */
[C---:B------:R-:W-:Y:S02]  /*a3e0*/  SEL R127, R89.reuse, R127, !P3 ;  /* 0x0000007f597f7207 */ /* 0x040fe40005800000 */
[C---:B------:R-:W-:Y:S02]  /*a3f0*/  SEL R73, R89.reuse, R46, !P3 ;  /* 0x0000002e59497207 */ /* 0x040fe40005800000 */
[C---:B------:R-:W-:Y:S02]  /*a400*/  SEL R65, R89.reuse, R133, !P3 ;  /* 0x0000008559417207 */ /* 0x040fe40005800000 */
[C---:B------:R-:W-:Y:S01]  /*a410*/  SEL R69, R89.reuse, R88, !P3 ;  /* 0x0000005859457207 */ /* 0x040fe20005800000 */
[----:B------:R-:W-:Y:S01]  /*a420*/  IMAD.MOV.U32 R90, RZ, RZ, R64 ;  /* 0x000000ffff5a7224 */ /* 0x000fe200078e0040 */
[----:B--2---:R-:W2:Y:S04]  /*a430*/  @P0 LDG.E.U16 R93, desc[UR20][R164.64] ;  /* 0x00000014a45d0981 */ /* 0x004ea8000c1e1500 */
[----:B----4-:R-:W4:Y:S01]  /*a440*/  @P0 LDG.E.U16 R95, desc[UR20][R134.64] ;  /* 0x00000014865f0981 */ /* 0x010f22000c1e1500 */
[----:B------:R-:W-:-:S02]  /*a450*/  SEL R71, R89, R44, !P3 ;  /* 0x0000002c59477207 */ /* 0x000fc40005800000 */
[C---:B------:R-:W-:Y:S02]  /*a460*/  SEL R79, R89.reuse, R54, !P3 ;  /* 0x00000036594f7207 */ /* 0x040fe40005800000 */
[C---:B------:R-:W-:Y:S02]  /*a470*/  SEL R117, R89.reuse, R117, !P3 ;  /* 0x0000007559757207 */ /* 0x040fe40005800000 */
[C---:B------:R-:W-:Y:S02]  /*a480*/  SEL R87, R89.reuse, R87, !P3 ;  /* 0x0000005759577207 */ /* 0x040fe40005800000 */
[C---:B------:R-:W-:Y:S02]  /*a490*/  SEL R96, R89.reuse, R55, !P3 ;  /* 0x0000003759607207 */ /* 0x040fe40005800000 */
[C---:B------:R-:W-:Y:S02]  /*a4a0*/  SEL R70, R89.reuse, R70, !P3 ;  /* 0x0000004659467207 */ /* 0x040fe40005800000 */
[----:B------:R-:W-:-:S02]  /*a4b0*/  SEL R115, R89, R115, !P3 ;  /* 0x0000007359737207 */ /* 0x000fc40005800000 */
[C---:B------:R-:W-:Y:S02]  /*a4c0*/  SEL R66, R89.reuse, R66, !P3 ;  /* 0x0000004259427207 */ /* 0x040fe40005800000 */
[C---:B------:R-:W-:Y:S02]  /*a4d0*/  SEL R72, R89.reuse, R72, !P3 ;  /* 0x0000004859487207 */ /* 0x040fe40005800000 */
[----:B------:R-:W-:Y:S02]  /*a4e0*/  SEL R68, R89, R68, !P3 ;  /* 0x0000004459447207 */ /* 0x000fe40005800000 */
[----:B------:R-:W-:Y:S02]  /*a4f0*/  PRMT R161, RZ, 0x7610, R161 ;  /* 0x00007610ffa17816 */ /* 0x000fe400000000a1 */
[----:B------:R-:W-:Y:S01]  /*a500*/  PRMT R160, RZ, 0x7610, R160 ;  /* 0x00007610ffa07816 */ /* 0x000fe200000000a0 */
[----:B------:R-:W-:Y:S01]  /*a510*/  IMAD R85, R85, UR4, RZ ;  /* 0x0000000455557c24 */ /* 0x000fe2000f8e02ff */
[----:B------:R-:W-:Y:S01]  /*a520*/  PRMT R159, RZ, 0x7610, R159 ;  /* 0x00007610ff9f7816 */ /* 0x000fe2000000009f */
[----:B---3--:R-:W3:Y:S04]  /*a530*/  @P0 LDG.E.U16 R103, desc[UR20][R58.64] ;  /* 0x000000143a670981 */ /* 0x008ee8000c1e1500 */
[----:B------:R-:W2:Y:S01]  /*a540*/  @P5 LDG.E.U16 R86, desc[UR20][R154.64] ;  /* 0x000000149a565981 */ /* 0x000ea2000c1e1500 */
[----:B------:R-:W-:-:S02]  /*a550*/  IMAD.MOV.U32 R43, RZ, RZ, R107 ;  /* 0x000000ffff2b7224 */ /* 0x000fc400078e006b */
[----:B------:R-:W-:Y:S02]  /*a560*/  IMAD R46, R75, UR4, RZ ;  /* 0x000000044b2e7c24 */ /* 0x000fe4000f8e02ff */
[----:B------:R-:W-:Y:S02]  /*a570*/  IMAD R41, R127, UR4, RZ ;  /* 0x000000047f297c24 */ /* 0x000fe4000f8e02ff */
[----:B------:R-:W-:Y:S01]  /*a580*/  IMAD.MOV.U32 R133, RZ, RZ, R77 ;  /* 0x000000ffff857224 */ /* 0x000fe200078e004d */
[C---:B------:R-:W-:Y:S01]  /*a590*/  SEL R88, R89.reuse, R61, !P3 ;  /* 0x0000003d59587207 */ /* 0x040fe20005800000 */
[----:B------:R-:W-:Y:S01]  /*a5a0*/  IMAD.MOV.U32 R75, RZ, RZ, R43 ;  /* 0x000000ffff4b7224 */ /* 0x000fe200078e002b */
[----:B------:R-:W-:Y:S01]  /*a5b0*/  SEL R64, R89, R136, !P3 ;  /* 0x0000008859407207 */ /* 0x000fe20005800000 */
[----:B------:R-:W-:Y:S01]  /*a5c0*/  IMAD R43, R126, UR4, RZ ;  /* 0x000000047e2b7c24 */ /* 0x000fe2000f8e02ff */
[----:B------:R-:W3:Y:S04]  /*a5d0*/  @P0 LDG.E.U16 R97, desc[UR20][R132.64] ;  /* 0x0000001484610981 */ /* 0x000ee8000c1e1500 */
[----:B------:R-:W3:Y:S04]  /*a5e0*/  LDL.LU R126, [R1+0xc0] ;  /* 0x0000c000017e7983 */ /* 0x000ee80000300800 */
[----:B------:R-:W3:Y:S04]  /*a5f0*/  LDL.LU R127, [R1+0xa4] ;  /* 0x0000a400017f7983 */ /* 0x000ee80000300800 */
[----:B------:R-:W3:Y:S01]  /*a600*/  @P4 LDG.E.U16 R114, desc[UR20][R128.64] ;  /* 0x0000001480724981 */ /* 0x000ee2000c1e1500 */
[----:B------:R-:W-:Y:S01]  /*a610*/  IMAD.MOV.U32 R61, RZ, RZ, R131 ;  /* 0x000000ffff3d7224 */ /* 0x000fe200078e0083 */
[----:B------:R-:W-:-:S02]  /*a620*/  PRMT R109, RZ, 0x7610, R109 ;  /* 0x00007610ff6d7816 */ /* 0x000fc4000000006d */
[----:B------:R-:W-:Y:S02]  /*a630*/  PRMT R122, RZ, 0x7610, R122 ;  /* 0x00007610ff7a7816 */ /* 0x000fe4000000007a */
[----:B------:R-:W-:Y:S01]  /*a640*/  PRMT R123, RZ, 0x7610, R123 ;  /* 0x00007610ff7b7816 */ /* 0x000fe2000000007b */
[----:B------:R-:W3:Y:S04]  /*a650*/  @P0 LDG.E.U16 R124, desc[UR20][R148.64] ;  /* 0x00000014947c0981 */ /* 0x000ee8000c1e1500 */
[----:B------:R-:W3:Y:S04]  /*a660*/  LDL.LU R128, [R1+0xa0] ;  /* 0x0000a00001807983 */ /* 0x000ee80000300800 */
[----:B------:R-:W3:Y:S04]  /*a670*/  LDL.LU R129, [R1+0x84] ;  /* 0x0000840001817983 */ /* 0x000ee80000300800 */
[----:B------:R-:W3:Y:S04]  /*a680*/  @P0 LDG.E.U16 R119, desc[UR20][R146.64] ;  /* 0x0000001492770981 */ /* 0x000ee8000c1e1500 */
[----:B------:R-:W3:Y:S04]  /*a690*/  LDL.LU R118, [R1+0x80] ;  /* 0x0000800001767983 */ /* 0x000ee80000300800 */
[----:B------:R-:W3:Y:S04]  /*a6a0*/  @P0 LDG.E.U16 R121, desc[UR20][R150.64] ;  /* 0x0000001496790981 */ /* 0x000ee8000c1e1500 */
[----:B------:R-:W3:Y:S04]  /*a6b0*/  LDL R145, [R1+0x284] ;  /* 0x0002840001917983 */ /* 0x000ee80000100800 */
[----:B------:R-:W3:Y:S04]  /*a6c0*/  LDL R104, [R1+0x260] ;  /* 0x0002600001687983 */ /* 0x000ee80000100800 */
[----:B------:R-:W3:Y:S04]  /*a6d0*/  LDL.64 R164, [R1+0x170] ;  /* 0x0001700001a47983 */ /* 0x000ee80000100a00 */
[----:B------:R-:W3:Y:S04]  /*a6e0*/  LDL R107, [R1+0x298] ;  /* 0x00029800016b7983 */ /* 0x000ee80000100800 */
[----:B------:R-:W3:Y:S04]  /*a6f0*/  LDL.64 R146, [R1+0x150] ;  /* 0x0001500001927983 */ /* 0x000ee80000100a00 */
[----:B------:R-:W3:Y:S04]  /*a700*/  LDL.64 R150, [R1+0x130] ;  /* 0x0001300001967983 */ /* 0x000ee80000100a00 */
[----:B------:R-:W3:Y:S04]  /*a710*/  LDL.64 R148, [R1+0x110] ;  /* 0x0001100001947983 */ /* 0x000ee80000100a00 */
[----:B------:R-:W3:Y:S04]  /*a720*/  LDL.LU R120, [R1+0x64] ;  /* 0x0000640001787983 */ /* 0x000ee80000300800 */
[----:B------:R-:W3:Y:S04]  /*a730*/  LDL.LU R131, [R1+0x60] ;  /* 0x0000600001837983 */ /* 0x000ee80000300800 */
[----:B------:R-:W3:Y:S04]  /*a740*/  LDL.LU R132, [R1+0x44] ;  /* 0x0000440001847983 */ /* 0x000ee80000300800 */
[----:B------:R-:W3:Y:S04]  /*a750*/  LDL.LU R133, [R1+0x40] ;  /* 0x0000400001857983 */ /* 0x000ee80000300800 */
[----:B------:R-:W3:Y:S01]  /*a760*/  LDL.LU R134, [R1+0x24] ;  /* 0x0000240001867983 */ /* 0x000ee20000300800 */
[----:B------:R-:W-:Y:S01]  /*a770*/  IMAD R64, R64, UR4, RZ ;  /* 0x0000000440407c24 */ /* 0x000fe2000f8e02ff */
[----:B------:R-:W-:Y:S01]  /*a780*/  SEL R77, R89, R48, !P3 ;  /* 0x00000030594d7207 */ /* 0x000fe20005800000 */
[----:B------:R-:W-:Y:S01]  /*a790*/  IMAD.MOV.U32 R44, RZ, RZ, R82 ;  /* 0x000000ffff2c7224 */ /* 0x000fe200078e0052 */
[----:B------:R-:W3:Y:S01]  /*a7a0*/  @P0 LDG.E.U16 R112, desc[UR20][R74.64] ;  /* 0x000000144a700981 */ /* 0x000ee2000c1e1500 */
[----:B------:R-:W-:-:S02]  /*a7b0*/  IMAD.MOV.U32 R54, RZ, RZ, R80 ;  /* 0x000000ffff367224 */ /* 0x000fc400078e0050 */
[----:B------:R-:W-:Y:S01]  /*a7c0*/  IMAD R117, R117, UR4, RZ ;  /* 0x0000000475757c24 */ /* 0x000fe2000f8e02ff */
[----:B------:R-:W3:Y:S01]  /*a7d0*/  @P0 LDG.E.U16 R161, desc[UR20][R32.64] ;  /* 0x0000001420a10981 */ /* 0x000ee2000c1e1500 */
[----:B------:R-:W-:Y:S02]  /*a7e0*/  IMAD.MOV.U32 R55, RZ, RZ, R81 ;  /* 0x000000ffff377224 */ /* 0x000fe400078e0051 */
[----:B------:R-:W-:Y:S01]  /*a7f0*/  IMAD R87, R87, UR4, RZ ;  /* 0x0000000457577c24 */ /* 0x000fe2000f8e02ff */
[----:B------:R-:W3:Y:S01]  /*a800*/  @P0 LDG.E.U16 R160, desc[UR20][R34.64] ;  /* 0x0000001422a00981 */ /* 0x000ee2000c1e1500 */
[----:B------:R-:W-:Y:S02]  /*a810*/  IMAD R70, R70, UR4, RZ ;  /* 0x0000000446467c24 */ /* 0x000fe4000f8e02ff */
[----:B------:R-:W-:Y:S01]  /*a820*/  IMAD R115, R115, UR4, RZ ;  /* 0x0000000473737c24 */ /* 0x000fe2000f8e02ff */
[----:B------:R-:W3:Y:S01]  /*a830*/  @P0 LDG.E.U16 R159, desc[UR20][R36.64] ;  /* 0x00000014249f0981 */ /* 0x000ee2000c1e1500 */
[----:B------:R-:W-:-:S02]  /*a840*/  IMAD R72, R72, UR4, RZ ;  /* 0x0000000448487c24 */ /* 0x000fc4000f8e02ff */
[----:B------:R-:W-:Y:S01]  /*a850*/  IMAD R69, R69, UR4, RZ ;  /* 0x0000000445457c24 */ /* 0x000fe2000f8e02ff */
[----:B------:R-:W-:Y:S01]  /*a860*/  PRMT R113, RZ, 0x7610, R113 ;  /* 0x00007610ff717816 */ /* 0x000fe20000000071 */
[----:B------:R-:W-:Y:S01]  /*a870*/  IMAD R73, R73, UR4, RZ ;  /* 0x0000000449497c24 */ /* 0x000fe2000f8e02ff */
[----:B------:R-:W-:Y:S01]  /*a880*/  PRMT R110, RZ, 0x7610, R110 ;  /* 0x00007610ff6e7816 */ /* 0x000fe2000000006e */
[----:B------:R-:W3:Y:S01]  /*a890*/  @P0 LDG.E.U16 R122, desc[UR20][R142.64] ;  /* 0x000000148e7a0981 */ /* 0x000ee2000c1e1500 */
[----:B------:R-:W-:Y:S02]  /*a8a0*/  PRMT R140, RZ, 0x7610, R140 ;  /* 0x00007610ff8c7816 */ /* 0x000fe4000000008c */
[----:B------:R-:W-:Y:S02]  /*a8b0*/  PRMT R0, RZ, 0x7610, R0 ;  /* 0x00007610ff007816 */ /* 0x000fe40000000000 */
[----:B------:R-:W-:Y:S02]  /*a8c0*/  PRMT R141, RZ, 0x7610, R141 ;  /* 0x00007610ff8d7816 */ /* 0x000fe4000000008d */
[----:B------:R-:W-:-:S02]  /*a8d0*/  PRMT R3, RZ, 0x7610, R3 ;  /* 0x00007610ff037816 */ /* 0x000fc40000000003 */
[----:B------:R-:W-:Y:S01]  /*a8e0*/  PRMT R156, RZ, 0x7610, R156 ;  /* 0x00007610ff9c7816 */ /* 0x000fe2000000009c */
[----:B------:R-:W-:Y:S01]  /*a8f0*/  IMAD R67, R67, UR4, RZ ;  /* 0x0000000443437c24 */ /* 0x000fe2000f8e02ff */
[----:B------:R-:W3:Y:S04]  /*a900*/  @P0 LDG.E.U16 R125, desc[UR20][R4.64] ;  /* 0x00000014047d0981 */ /* 0x000ee8000c1e1500 */
[----:B--2---:R-:W-:Y:S04]  /*a910*/  STL [R1+0x144], R86 ;  /* 0x0001445601007387 */ /* 0x004fe80000100800 */
[----:B------:R-:W2:Y:S04]  /*a920*/  LDL.LU R135, [R1+0x20] ;  /* 0x0000200001877983 */ /* 0x000ea80000300800 */
[----:B------:R-:W4:Y:S04]  /*a930*/  LDL.LU R136, [R1+0x4] ;  /* 0x0000040001887983 */ /* 0x000f280000300800 */
[----:B------:R-:W4:Y:S04]  /*a940*/  LDL.LU R157, [R1] ;  /* 0x00000000019d7983 */ /* 0x000f280000300800 */
[----:B------:R-:W-:Y:S04]  /*a950*/  STL.64 [R1+0x508], R4 ;  /* 0x0005080401007387 */ /* 0x000fe80000100a00 */
[----:B------:R-:W-:Y:S04]  /*a960*/  STL [R1+0x660], R4 ;  /* 0x0006600401007387 */ /* 0x000fe80000100800 */
[----:B------:R-:W-:Y:S04]  /*a970*/  STL [R1+0x65c], R5 ;  /* 0x00065c0501007387 */ /* 0x000fe80000100800 */
[----:B------:R-:W-:Y:S04]  /*a980*/  STL [R1+0x520], R6 ;  /* 0x0005200601007387 */ /* 0x000fe80000100800 */
[----:B------:R-:W-:Y:S04]  /*a990*/  STL [R1+0x510], R7 ;  /* 0x0005100701007387 */ /* 0x000fe80000100800 */
[----:B------:R-:W-:Y:S04]  /*a9a0*/  STL.64 [R1+0x600], R6 ;  /* 0x0006000601007387 */ /* 0x000fe80000100a00 */
[----:B------:R-:W-:Y:S04]  /*a9b0*/  STL.64 [R1+0x518], R8 ;  /* 0x0005180801007387 */ /* 0x000fe80000100a00 */
[----:B------:R-:W-:Y:S04]  /*a9c0*/  STL [R1+0x668], R8 ;  /* 0x0006680801007387 */ /* 0x000fe80000100800 */
[----:B------:R-:W-:Y:S04]  /*a9d0*/  STL [R1+0x664], R9 ;  /* 0x0006640901007387 */ /* 0x000fe80000100800 */
[----:B------:R-:W-:Y:S04]  /*a9e0*/  STL.64 [R1+0x528], R10 ;  /* 0x0005280a01007387 */ /* 0x000fe80000100a00 */
[----:B------:R-:W-:Y:S04]  /*a9f0*/  STL [R1+0x670], R10 ;  /* 0x0006700a01007387 */ /* 0x000fe80000100800 */
[----:B------:R-:W-:Y:S04]  /*aa00*/  STL [R1+0x66c], R11 ;  /* 0x00066c0b01007387 */ /* 0x000fe80000100800 */
[----:B------:R-:W-:Y:S04]  /*aa10*/  STL.64 [R1+0x538], R12 ;  /* 0x0005380c01007387 */ /* 0x000fe80000100a00 */
[----:B------:R-:W-:Y:S04]  /*aa20*/  STL [R1+0x678], R12 ;  /* 0x0006780c01007387 */ /* 0x000fe80000100800 */
[----:B------:R-:W-:Y:S04]  /*aa30*/  STL [R1+0x674], R13 ;  /* 0x0006740d01007387 */ /* 0x000fe80000100800 */
[----:B------:R-:W-:Y:S04]  /*aa40*/  STL [R1+0x550], R14 ;  /* 0x0005500e01007387 */ /* 0x000fe80000100800 */
[----:B------:R-:W-:Y:S04]  /*aa50*/  STL [R1+0x540], R15 ;  /* 0x0005400f01007387 */ /* 0x000fe80000100800 */
[----:B------:R-:W-:Y:S04]  /*aa60*/  STL.64 [R1+0x640], R14 ;  /* 0x0006400e01007387 */ /* 0x000fe80000100a00 */
[----:B------:R-:W-:Y:S04]  /*aa70*/  STL.64 [R1+0x548], R16 ;  /* 0x0005481001007387 */ /* 0x000fe80000100a00 */
[----:B------:R-:W-:Y:S04]  /*aa80*/  STL.64 [R1+0x5f0], R16 ;  /* 0x0005f01001007387 */ /* 0x000fe80000100a00 */
[----:B------:R-:W-:Y:S04]  /*aa90*/  STL.64 [R1+0x558], R18 ;  /* 0x0005581201007387 */ /* 0x000fe80000100a00 */
[----:B------:R-:W-:Y:S04]  /*aaa0*/  STL [R1+0x67c], R18 ;  /* 0x00067c1201007387 */ /* 0x000fe80000100800 */
[----:B------:R-:W-:Y:S04]  /*aab0*/  STL.64 [R1+0x560], R20 ;  /* 0x0005601401007387 */ /* 0x000fe80000100a00 */
[----:B------:R-:W-:Y:S04]  /*aac0*/  STL [R1+0x684], R20 ;  /* 0x0006841401007387 */ /* 0x000fe80000100800 */
[----:B------:R-:W-:Y:S04]  /*aad0*/  STL [R1+0x680], R21 ;  /* 0x0006801501007387 */ /* 0x000fe80000100800 */
[----:B------:R-:W-:Y:S04]  /*aae0*/  STL.64 [R1+0x568], R22 ;  /* 0x0005681601007387 */ /* 0x000fe80000100a00 */
[----:B------:R0:W-:Y:S04]  /*aaf0*/  STL.64 [R1+0x608], R22 ;  /* 0x0006081601007387 */ /* 0x0001e80000100a00 */
[----:B------:R-:W-:Y:S04]  /*ab00*/  STL.64 [R1+0x570], R24 ;  /* 0x0005701801007387 */ /* 0x000fe80000100a00 */
[----:B------:R-:W-:Y:S04]  /*ab10*/  STL.64 [R1+0x5f8], R24 ;  /* 0x0005f81801007387 */ /* 0x000fe80000100a00 */
[----:B------:R-:W-:Y:S04]  /*ab20*/  STL.64 [R1+0x578], R26 ;  /* 0x0005781a01007387 */ /* 0x000fe80000100a00 */
[----:B------:R-:W-:Y:S04]  /*ab30*/  STL.64 [R1+0x610], R26 ;  /* 0x0006101a01007387 */ /* 0x000fe80000100a00 */
[----:B------:R-:W-:Y:S01]  /*ab40*/  STL [R1+0x584], R28 ;  /* 0x0005841c01007387 */ /* 0x000fe20000100800 */
[----:B------:R-:W-:-:S03]  /*ab50*/  LEA R154, P5, R64, R162, 0x1 ;  /* 0x000000a2409a7211 */ /* 0x000fc600078a08ff */
[----:B------:R-:W-:Y:S01]  /*ab60*/  STL [R1+0x580], R29 ;  /* 0x0005801d01007387 */ /* 0x000fe20000100800 */
[----:B------:R-:W-:-:S03]  /*ab70*/  IMAD R48, R65, UR4, RZ ;  /* 0x0000000441307c24 */ /* 0x000fc6000f8e02ff */
[----:B------:R-:W-:Y:S04]  /*ab80*/  STL.64 [R1+0x618], R28 ;  /* 0x0006181c01007387 */ /* 0x000fe80000100a00 */
[----:B------:R-:W-:Y:S04]  /*ab90*/  STL.64 [R1+0x588], R30 ;  /* 0x0005881e01007387 */ /* 0x000fe80000100a00 */
[----:B------:R-:W-:Y:S01]  /*aba0*/  STL.64 [R1+0x620], R30 ;  /* 0x0006201e01007387 */ /* 0x000fe20000100a00 */
[----:B------:R-:W-:-:S03]  /*abb0*/  LEA.HI.X.SX32 R155, R64, R163, 0x1, P5 ;  /* 0x000000a3409b7211 */ /* 0x000fc600028f0eff */
[----:B---3--:R0:W3:Y:S01]  /*abc0*/  @P0 LDG.E.U16 R133, desc[UR20][R22.64] ;  /* 0x0000001416850981 */ /* 0x0080e2000c1e1500 */
[C---:B------:R-:W-:Y:S01]  /*abd0*/  SEL R80, R89.reuse, R60, !P3 ;  /* 0x0000003c59507207 */ /* 0x040fe20005800000 */
[----:B------:R-:W-:Y:S01]  /*abe0*/  IMAD.MOV.U32 R60, RZ, RZ, R130 ;  /* 0x000000ffff3c7224 */ /* 0x000fe200078e0082 */
[----:B------:R-:W-:Y:S01]  /*abf0*/  SEL R130, R89, R62, !P3 ;  /* 0x0000003e59827207 */ /* 0x000fe20005800000 */
[----:B------:R-:W-:Y:S01]  /*ac00*/  IMAD.MOV.U32 R62, RZ, RZ, R44 ;  /* 0x000000ffff3e7224 */ /* 0x000fe200078e002c */
[----:B------:R1:W3:Y:S04]  /*ac10*/  @P0 LDG.E.U16 R120, desc[UR20][R16.64] ;  /* 0x0000001410780981 */ /* 0x0002e8000c1e1500 */
[----:B------:R1:W3:Y:S01]  /*ac20*/  @P0 LDG.E.U16 R118, desc[UR20][R14.64] ;  /* 0x000000140e760981 */ /* 0x0002e2000c1e1500 */
[----:B0-----:R-:W-:Y:S01]  /*ac30*/  LEA R22, P5, R50, R162, 0x1 ;  /* 0x000000a232167211 */ /* 0x001fe200078a08ff */
[----:B------:R-:W-:-:S02]  /*ac40*/  IMAD R44, R76, UR4, RZ ;  /* 0x000000044c2c7c24 */ /* 0x000fc4000f8e02ff */
[----:B------:R-:W3:Y:S01]  /*ac50*/  @P0 LDG.E.U16 R134, desc[UR20][R24.64] ;  /* 0x0000001418860981 */ /* 0x000ee2000c1e1500 */
[-C--:B------:R-:W-:Y:S02]  /*ac60*/  LEA.HI.X.SX32 R23, R50, R163.reuse, 0x1, P5 ;  /* 0x000000a332177211 */ /* 0x080fe400028f0eff */
[CC--:B-1----:R-:W-:Y:S01]  /*ac70*/  LEA R16, P5, R47.reuse, R162.reuse, 0x1 ;  /* 0x000000a22f107211 */ /* 0x0c2fe200078a08ff */
[----:B------:R0:W3:Y:S03]  /*ac80*/  @P0 LDG.E.U16 R126, desc[UR20][R6.64] ;  /* 0x00000014067e0981 */ /* 0x0000e6000c1e1500 */
[-C--:B------:R-:W-:Y:S01]  /*ac90*/  LEA.HI.X.SX32 R17, R47, R163.reuse, 0x1, P5 ;  /* 0x000000a32f117211 */ /* 0x080fe200028f0eff */
[----:B------:R-:W3:Y:S01]  /*aca0*/  @P0 LDG.E.U16 R105, desc[UR20][R60.64] ;  /* 0x000000143c690981 */ /* 0x000ee2000c1e1500 */
[----:B------:R-:W-:Y:S02]  /*acb0*/  LEA R14, P5, R44, R162, 0x1 ;  /* 0x000000a22c0e7211 */ /* 0x000fe400078a08ff */
[----:B------:R-:W-:Y:S01]  /*acc0*/  SEL R81, R89, R56, !P3 ;  /* 0x0000003859517207 */ /* 0x000fe20005800000 */
[----:B------:R-:W-:Y:S01]  /*acd0*/  IMAD R65, R66, UR4, RZ ;  /* 0x0000000442417c24 */ /* 0x000fe2000f8e02ff */
[----:B------:R-:W-:Y:S01]  /*ace0*/  LEA.HI.X.SX32 R15, R44, R163, 0x1, P5 ;  /* 0x000000a32c0f7211 */ /* 0x000fe200028f0eff */
[----:B------:R-:W3:Y:S01]  /*acf0*/  @P0 LDG.E.U16 R99, desc[UR20][R54.64] ;  /* 0x0000001436630981 */ /* 0x000ee2000c1e1500 */
[----:B0-----:R-:W-:-:S03]  /*ad00*/  LEA R6, P5, R42, R162, 0x1 ;  /* 0x000000a22a067211 */ /* 0x001fc600078a08ff */
[----:B------:R0:W3:Y:S01]  /*ad10*/  @P0 LDG.E.U16 R111, desc[UR20][R62.64] ;  /* 0x000000143e6f0981 */ /* 0x0000e2000c1e1500 */
[-C--:B------:R-:W-:Y:S02]  /*ad20*/  LEA.HI.X.SX32 R7, R42, R163.reuse, 0x1, P5 ;  /* 0x000000a32a077211 */ /* 0x080fe400028f0eff */
[C---:B------:R-:W-:Y:S01]  /*ad30*/  LEA R42, P5, R43.reuse, R162, 0x1 ;  /* 0x000000a22b2a7211 */ /* 0x040fe200078a08ff */
[----:B------:R-:W3:Y:S03]  /*ad40*/  @P0 LDG.E.U16 R107, desc[UR20][R164.64] ;  /* 0x00000014a46b0981 */ /* 0x000ee6000c1e1500 */
[----:B------:R-:W-:Y:S01]  /*ad50*/  LEA.HI.X.SX32 R43, R43, R163, 0x1, P5 ;  /* 0x000000a32b2b7211 */ /* 0x000fe200028f0eff */
[----:B------:R-:W-:Y:S01]  /*ad60*/  IMAD.MOV.U32 R56, RZ, RZ, R84 ;  /* 0x000000ffff387224 */ /* 0x000fe200078e0054 */
[----:B------:R-:W3:Y:S04]  /*ad70*/  @P0 LDG.E.U16 R131, desc[UR20][R18.64] ;  /* 0x0000001412830981 */ /* 0x000ee8000c1e1500 */
[----:B------:R-:W3:Y:S01]  /*ad80*/  @P0 LDG.E.U16 R101, desc[UR20][R56.64] ;  /* 0x0000001438650981 */ /* 0x000ee2000c1e1500 */
[----:B0-----:R-:W-:-:S02]  /*ad90*/  IMAD R63, R68, UR4, RZ ;  /* 0x00000004443f7c24 */ /* 0x001fc4000f8e02ff */
[----:B------:R-:W-:Y:S01]  /*ada0*/  IMAD R75, R77, UR4, RZ ;  /* 0x000000044d4b7c24 */ /* 0x000fe2000f8e02ff */
[----:B------:R-:W3:Y:S01]  /*adb0*/  @P0 LDG.E.U16 R132, desc[UR20][R20.64] ;  /* 0x0000001414840981 */ /* 0x000ee2000c1e1500 */
[----:B------:R-:W-:Y:S02]  /*adc0*/  IMAD R77, R78, UR4, RZ ;  /* 0x000000044e4d7c24 */ /* 0x000fe4000f8e02ff */
[----:B------:R-:W-:Y:S01]  /*add0*/  IMAD R81, R81, UR4, RZ ;  /* 0x0000000451517c24 */ /* 0x000fe2000f8e02ff */
[----:B------:R-:W-:Y:S04]  /*ade0*/  STL [R1+0x5a0], R32 ;  /* 0x0005a02001007387 */ /* 0x000fe80000100800 */
[----:B------:R-:W-:Y:S04]  /*adf0*/  STL [R1+0x590], R33 ;  /* 0x0005902101007387 */ /* 0x000fe80000100800 */
[----:B------:R0:W-:Y:S01]  /*ae00*/  STL.64 [R1+0x628], R32 ;  /* 0x0006282001007387 */ /* 0x0001e20000100a00 */
[----:B------:R-:W-:-:S03]  /*ae10*/  IMAD R71, R71, UR4, RZ ;  /* 0x0000000447477c24 */ /* 0x000fc6000f8e02ff */
[----:B------:R-:W3:Y:S04]  /*ae20*/  @P0 LDG.E.U16 R129, desc[UR20][R12.64] ;  /* 0x000000140c810981 */ /* 0x000ee8000c1e1500 */
[----:B------:R-:W3:Y:S04]  /*ae30*/  @P0 LDG.E.U16 R128, desc[UR20][R10.64] ;  /* 0x000000140a800981 */ /* 0x000ee8000c1e1500 */
[----:B0-----:R-:W3:Y:S04]  /*ae40*/  LDL R32, [R1+0x288] ;  /* 0x0002880001207983 */ /* 0x001ee80000100800 */
[----:B------:R-:W3:Y:S04]  /*ae50*/  LDL R33, [R1+0x25c] ;  /* 0x00025c0001217983 */ /* 0x000ee80000100800 */
[----:B------:R-:W3:Y:S04]  /*ae60*/  @P0 LDG.E.U16 R127, desc[UR20][R8.64] ;  /* 0x00000014087f0981 */ /* 0x000ee8000c1e1500 */
[----:B--2---:R-:W2:Y:S04]  /*ae70*/  @P0 LDG.E.U16 R135, desc[UR20][R26.64] ;  /* 0x000000141a870981 */ /* 0x004ea8000c1e1500 */
[----:B----4-:R-:W4:Y:S04]  /*ae80*/  @P0 LDG.E.U16 R136, desc[UR20][R28.64] ;  /* 0x000000141c880981 */ /* 0x010f28000c1e1500 */
[----:B------:R0:W2:Y:S02]  /*ae90*/  @P0 LDG.E.U16 R157, desc[UR20][R30.64] ;  /* 0x000000141e9d0981 */ /* 0x0000a4000c1e1500 */
[----:B0-----:R-:W-:-:S04]  /*aea0*/  LEA R30, P4, R52, R162, 0x1 ;  /* 0x000000a2341e7211 */ /* 0x001fc800078808ff */
[-C--:B------:R-:W-:Y:S02]  /*aeb0*/  LEA.HI.X.SX32 R31, R52, R163.reuse, 0x1, P4 ;  /* 0x000000a3341f7211 */ /* 0x080fe400020f0eff */
[CC--:B------:R-:W-:Y:S01]  /*aec0*/  LEA R28, P4, R48.reuse, R162.reuse, 0x1 ;  /* 0x000000a2301c7211 */ /* 0x0c0fe200078808ff */
[----:B------:R-:W-:Y:S03]  /*aed0*/  STL.64 [R1+0x598], R34 ;  /* 0x0005982201007387 */ /* 0x000fe60000100a00 */
[----:B------:R-:W-:Y:S01]  /*aee0*/  LEA.HI.X.SX32 R29, R48, R163, 0x1, P4 ;  /* 0x000000a3301d7211 */ /* 0x000fe200020f0eff */
[----:B------:R-:W2:Y:S01]  /*aef0*/  @P0 LDG.E.U16 R123, desc[UR20][R30.64] ;  /* 0x000000141e7b0981 */ /* 0x000ea2000c1e1500 */
[----:B------:R-:W-:-:S03]  /*af00*/  LEA R26, P4, R46, R162, 0x1 ;  /* 0x000000a22e1a7211 */ /* 0x000fc600078808ff */
[----:B------:R0:W-:Y:S01]  /*af10*/  STL.64 [R1+0x648], R34 ;  /* 0x0006482201007387 */ /* 0x0001e20000100a00 */
[-C--:B------:R-:W-:Y:S02]  /*af20*/  LEA.HI.X.SX32 R27, R46, R163.reuse, 0x1, P4 ;  /* 0x000000a32e1b7211 */ /* 0x080fe400020f0eff */
[CC--:B------:R-:W-:Y:S01]  /*af30*/  LEA R24, P4, R40.reuse, R162.reuse, 0x1 ;  /* 0x000000a228187211 */ /* 0x0c0fe200078808ff */
[----:B------:R-:W2:Y:S03]  /*af40*/  @P0 LDG.E.U16 R113, desc[UR20][R28.64] ;  /* 0x000000141c710981 */ /* 0x000ea6000c1e1500 */
[-C--:B------:R-:W-:Y:S01]  /*af50*/  LEA.HI.X.SX32 R25, R40, R163.reuse, 0x1, P4 ;  /* 0x000000a328197211 */ /* 0x080fe200020f0eff */
[----:B------:R-:W2:Y:S01]  /*af60*/  @P0 LDG.E.U16 R110, desc[UR20][R26.64] ;  /* 0x000000141a6e0981 */ /* 0x000ea2000c1e1500 */
[-C--:B------:R-:W-:Y:S02]  /*af70*/  LEA R40, P4, R41, R162.reuse, 0x1 ;  /* 0x000000a229287211 */ /* 0x080fe400078808ff */
[----:B------:R-:W-:Y:S01]  /*af80*/  LEA R46, P5, R49, R162, 0x1 ;  /* 0x000000a2312e7211 */ /* 0x000fe200078a08ff */
[----:B0-----:R-:W3:Y:S01]  /*af90*/  LDL.64 R34, [R1+0xf0] ;  /* 0x0000f00001227983 */ /* 0x001ee20000100a00 */
[----:B------:R-:W-:-:S02]  /*afa0*/  LEA.HI.X.SX32 R41, R41, R163, 0x1, P4 ;  /* 0x000000a329297211 */ /* 0x000fc400020f0eff */
[CC--:B------:R-:W-:Y:S01]  /*afb0*/  LEA R44, P4, R45.reuse, R162.reuse, 0x1 ;  /* 0x000000a22d2c7211 */ /* 0x0c0fe200078808ff */
[----:B------:R-:W2:Y:S03]  /*afc0*/  @P0 LDG.E.U16 R140, desc[UR20][R24.64] ;  /* 0x00000014188c0981 */ /* 0x000ea6000c1e1500 */
[-C--:B------:R-:W-:Y:S02]  /*afd0*/  LEA.HI.X.SX32 R45, R45, R163.reuse, 0x1, P4 ;  /* 0x000000a32d2d7211 */ /* 0x080fe400020f0eff */
[-C--:B------:R-:W-:Y:S01]  /*afe0*/  LEA.HI.X.SX32 R47, R49, R163.reuse, 0x1, P5 ;  /* 0x000000a3312f7211 */ /* 0x080fe200028f0eff */
[----:B------:R-:W-:Y:S01]  /*aff0*/  STL.64 [R1+0x5a8], R36 ;  /* 0x0005a82401007387 */ /* 0x000fe20000100a00 */
[-C--:B------:R-:W-:Y:S02]  /*b000*/  LEA R48, P4, R51, R162.reuse, 0x1 ;  /* 0x000000a233307211 */ /* 0x080fe400078808ff */
[----:B------:R-:W-:Y:S01]  /*b010*/  LEA R50, P5, R53, R162, 0x1 ;  /* 0x000000a235327211 */ /* 0x000fe200078a08ff */
[----:B------:R-:W2:Y:S01]  /*b020*/  @P0 LDG.E.U16 R0, desc[UR20][R40.64] ;  /* 0x0000001428000981 */ /* 0x000ea2000c1e1500 */
[----:B------:R-:W-:-:S02]  /*b030*/  LEA.HI.X.SX32 R49, R51, R163, 0x1, P4 ;  /* 0x000000a333317211 */ /* 0x000fc400020f0eff */
[-C--:B------:R-:W-:Y:S01]  /*b040*/  LEA R52, P4, R117, R162.reuse, 0x1 ;  /* 0x000000a275347211 */ /* 0x080fe200078808ff */
[----:B------:R-:W2:Y:S01]  /*b050*/  @P0 LDG.E.U16 R141, desc[UR20][R44.64] ;  /* 0x000000142c8d0981 */ /* 0x000ea2000c1e1500 */
[-C--:B------:R-:W-:Y:S02]  /*b060*/  LEA.HI.X.SX32 R51, R53, R163.reuse, 0x1, P5 ;  /* 0x000000a335337211 */ /* 0x080fe400028f0eff */
[-C--:B------:R-:W-:Y:S01]  /*b070*/  LEA.HI.X.SX32 R53, R117, R163.reuse, 0x1, P4 ;  /* 0x000000a375357211 */ /* 0x080fe200020f0eff */
[----:B------:R0:W-:Y:S01]  /*b080*/  STL [R1+0x68c], R36 ;  /* 0x00068c2401007387 */ /* 0x0001e20000100800 */
[-C--:B------:R-:W-:Y:S02]  /*b090*/  LEA R56, P4, R87, R162.reuse, 0x1 ;  /* 0x000000a257387211 */ /* 0x080fe400078808ff */
[----:B------:R-:W-:Y:S01]  /*b0a0*/  LEA R54, P5, R115, R162, 0x1 ;  /* 0x000000a273367211 */ /* 0x000fe200078a08ff */
[----:B------:R-:W2:Y:S01]  /*b0b0*/  @P0 LDG.E.U16 R3, desc[UR20][R48.64] ;  /* 0x0000001430030981 */ /* 0x000ea2000c1e1500 */
[----:B------:R-:W-:-:S02]  /*b0c0*/  LEA.HI.X.SX32 R57, R87, R163, 0x1, P4 ;  /* 0x000000a357397211 */ /* 0x000fc400020f0eff */
[CC--:B------:R-:W-:Y:S01]  /*b0d0*/  LEA R60, P4, R70.reuse, R162.reuse, 0x1 ;  /* 0x000000a2463c7211 */ /* 0x0c0fe200078808ff */
[----:B------:R-:W2:Y:S03]  /*b0e0*/  @P0 LDG.E.U16 R156, desc[UR20][R50.64] ;  /* 0x00000014329c0981 */ /* 0x000ea6000c1e1500 */
[-C--:B------:R-:W-:Y:S01]  /*b0f0*/  LEA.HI.X.SX32 R61, R70, R163.reuse, 0x1, P4 ;  /* 0x000000a3463d7211 */ /* 0x080fe200020f0eff */
[----:B0-----:R-:W2:Y:S01]  /*b100*/  LDL R36, [R1+0x28c] ;  /* 0x00028c0001247983 */ /* 0x001ea20000100800 */
[----:B------:R-:W-:Y:S02]  /*b110*/  LEA R64, P4, R65, R162, 0x1 ;  /* 0x000000a241407211 */ /* 0x000fe400078808ff */
[-C--:B------:R-:W-:Y:S02]  /*b120*/  LEA.HI.X.SX32 R55, R115, R163.reuse, 0x1, P5 ;  /* 0x000000a373377211 */ /* 0x080fe400028f0eff */
[----:B------:R-:W-:-:S02]  /*b130*/  LEA.HI.X.SX32 R65, R65, R163, 0x1, P4 ;  /* 0x000000a341417211 */ /* 0x000fc400020f0eff */
[CC--:B------:R-:W-:Y:S02]  /*b140*/  LEA R58, P5, R72.reuse, R162.reuse, 0x1 ;  /* 0x000000a2483a7211 */ /* 0x0c0fe400078a08ff */
[CC--:B------:R-:W-:Y:S02]  /*b150*/  LEA R68, P4, R69.reuse, R162.reuse, 0x1 ;  /* 0x000000a245447211 */ /* 0x0c0fe400078808ff */
[-C--:B------:R-:W-:Y:S02]  /*b160*/  LEA.HI.X.SX32 R59, R72, R163.reuse, 0x1, P5 ;  /* 0x000000a3483b7211 */ /* 0x080fe400028f0eff */
[----:B------:R-:W-:Y:S02]  /*b170*/  LEA.HI.X.SX32 R69, R69, R163, 0x1, P4 ;  /* 0x000000a345457211 */ /* 0x000fe400020f0eff */
[----:B------:R-:W-:-:S04]  /*b180*/  LEA R72, P4, R73, R162, 0x1 ;  /* 0x000000a249487211 */ /* 0x000fc800078808ff */
[----:B------:R-:W-:Y:S02]  /*b190*/  LEA.HI.X.SX32 R73, R73, R163, 0x1, P4 ;  /* 0x000000a349497211 */ /* 0x000fe400020f0eff */
[----:B------:R-:W-:Y:S01]  /*b1a0*/  LEA R76, P4, R77, R162, 0x1 ;  /* 0x000000a24d4c7211 */ /* 0x000fe200078808ff */
[----:B------:R-:W-:-:S03]  /*b1b0*/  IMAD R87, R80, UR4, RZ ;  /* 0x0000000450577c24 */ /* 0x000fc6000f8e02ff */
[----:B------:R-:W-:Y:S02]  /*b1c0*/  LEA.HI.X.SX32 R77, R77, R163, 0x1, P4 ;  /* 0x000000a34d4d7211 */ /* 0x000fe400020f0eff */
[----:B------:R-:W-:-:S04]  /*b1d0*/  LEA R80, P4, R81, R162, 0x1 ;  /* 0x000000a251507211 */ /* 0x000fc800078808ff */
[----:B------:R-:W-:-:S05]  /*b1e0*/  LEA.HI.X.SX32 R81, R81, R163, 0x1, P4 ;  /* 0x000000a351517211 */ /* 0x000fca00020f0eff */
[----:B------:R-:W4:Y:S01]  /*b1f0*/  @P0 LDG.E.U16 R145, desc[UR20][R80.64] ;  /* 0x0000001450910981 */ /* 0x000f22000c1e1500 */
[----:B------:R-:W-:-:S03]  /*b200*/  LEA R84, P4, R85, R162, 0x1 ;  /* 0x000000a255547211 */ /* 0x000fc600078808ff */
[----:B------:R-:W-:Y:S01]  /*b210*/  STL [R1+0x688], R37 ;  /* 0x0006882501007387 */ /* 0x000fe20000100800 */
[----:B------:R-:W-:-:S03]  /*b220*/  LEA.HI.X.SX32 R85, R85, R163, 0x1, P4 ;  /* 0x000000a355557211 */ /* 0x000fc600020f0eff */
[----:B------:R-:W-:Y:S04]  /*b230*/  STL.64 [R1+0x5b0], R38 ;  /* 0x0005b02601007387 */ /* 0x000fe80000100a00 */
[----:B------:R-:W-:Y:S04]  /*b240*/  STL [R1+0x694], R38 ;  /* 0x0006942601007387 */ /* 0x000fe80000100800 */
[----:B------:R-:W-:Y:S04]  /*b250*/  STL [R1+0x690], R39 ;  /* 0x0006902701007387 */ /* 0x000fe80000100800 */
[----:B------:R-:W-:Y:S04]  /*b260*/  STL.64 [R1+0x88], R154 ;  /* 0x0000889a01007387 */ /* 0x000fe80000100a00 */
[----:B------:R-:W-:Y:S04]  /*b270*/  STL.64 [R1+0x70], R30 ;  /* 0x0000701e01007387 */ /* 0x000fe80000100a00 */
[----:B------:R-:W-:Y:S04]  /*b280*/  STL.64 [R1+0x68], R22 ;  /* 0x0000681601007387 */ /* 0x000fe80000100a00 */
[----:B------:R-:W4:Y:S04]  /*b290*/  @P0 LDG.E.U16 R104, desc[UR20][R84.64] ;  /* 0x0000001454680981 */ /* 0x000f28000c1e1500 */
[----:B------:R-:W-:Y:S04]  /*b2a0*/  STL.64 [R1+0x50], R28 ;  /* 0x0000501c01007387 */ /* 0x000fe80000100a00 */
[----:B------:R-:W-:Y:S04]  /*b2b0*/  STL.64 [R1+0x48], R16 ;  /* 0x0000481001007387 */ /* 0x000fe80000100a00 */
[----:B------:R-:W-:Y:S04]  /*b2c0*/  STL.64 [R1+0x30], R26 ;  /* 0x0000301a01007387 */ /* 0x000fe80000100a00 */
[----:B------:R-:W-:Y:S04]  /*b2d0*/  STL.64 [R1+0x28], R14 ;  /* 0x0000280e01007387 */ /* 0x000fe80000100a00 */
[----:B------:R-:W-:Y:S04]  /*b2e0*/  STL.64 [R1+0x10], R24 ;  /* 0x0000101801007387 */ /* 0x000fe80000100a00 */
[----:B------:R-:W-:Y:S04]  /*b2f0*/  STL.64 [R1+0x8], R6 ;  /* 0x0000080601007387 */ /* 0x000fe80000100a00 */
[----:B------:R-:W4:Y:S04]  /*b300*/  LDL R115, [R1+0x294] ;  /* 0x0002940001737983 */ /* 0x000f280000100800 */
[----:B------:R-:W4:Y:S04]  /*b310*/  LDL R117, [R1+0x290] ;  /* 0x0002900001757983 */ /* 0x000f280000100800 */
[----:B---3--:R-:W3:Y:S04]  /*b320*/  @P0 LDG.E.U16 R32, desc[UR20][R34.64] ;  /* 0x0000001422200981 */ /* 0x008ee8000c1e1500 */
[----:B--2---:R-:W2:Y:S04]  /*b330*/  @P0 LDG.E.U16 R36, desc[UR20][R148.64] ;  /* 0x0000001494240981 */ /* 0x004ea8000c1e1500 */
[----:B----4-:R0:W-:Y:S04]  /*b340*/  @P0 STL [R1+0x284], R145 ;  /* 0x0002849101000387 */ /* 0x0101e80000100800 */
[----:B0-----:R-:W4:Y:S04]  /*b350*/  LDL.LU R145, [R1+0x7fc] ;  /* 0x0007fc0001917983 */ /* 0x001f280000300800 */
[----:B------:R-:W-:Y:S04]  /*b360*/  STL.64 [R1+0x5b8], R80 ;  /* 0x0005b85001007387 */ /* 0x000fe80000100a00 */
[----:B------:R-:W-:Y:S04]  /*b370*/  STL [R1+0x69c], R80 ;  /* 0x00069c5001007387 */ /* 0x000fe80000100800 */
[----:B------:R-:W-:Y:S04]  /*b380*/  STL [R1+0x698], R81 ;  /* 0x0006985101007387 */ /* 0x000fe80000100800 */
[----:B------:R0:W-:Y:S04]  /*b390*/  @P0 STL [R1+0x260], R104 ;  /* 0x0002606801000387 */ /* 0x0001e80000100800 */
[----:B0-----:R-:W2:Y:S04]  /*b3a0*/  LDL.LU R104, [R1+0x7f8] ;  /* 0x0007f80001687983 */ /* 0x001ea80000300800 */
[----:B------:R-:W-:Y:S04]  /*b3b0*/  STL.64 [R1+0x5c0], R84 ;  /* 0x0005c05401007387 */ /* 0x000fe80000100a00 */
[----:B------:R-:W-:Y:S04]  /*b3c0*/  STL [R1+0x6a4], R84 ;  /* 0x0006a45401007387 */ /* 0x000fe80000100800 */
[----:B------:R-:W-:Y:S04]  /*b3d0*/  STL [R1+0x6a0], R85 ;  /* 0x0006a05501007387 */ /* 0x000fe80000100800 */
[----:B------:R-:W2:Y:S04]  /*b3e0*/  LDL.LU.64 R164, [R1+0x7f0] ;  /* 0x0007f00001a47983 */ /* 0x000ea80000300a00 */
[----:B------:R0:W-:Y:S04]  /*b3f0*/  @P0 STL [R1+0x298], R107 ;  /* 0x0002986b01000387 */ /* 0x0001e80000100800 */
[----:B------:R-:W2:Y:S04]  /*b400*/  @P0 LDG.E.U16 R115, desc[UR20][R146.64] ;  /* 0x0000001492730981 */ /* 0x000ea8000c1e1500 */
[----:B------:R-:W2:Y:S04]  /*b410*/  @P0 LDG.E.U16 R117, desc[UR20][R150.64] ;  /* 0x0000001496750981 */ /* 0x000ea8000c1e1500 */
[----:B0-----:R-:W2:Y:S04]  /*b420*/  LDL.LU R107, [R1+0x7e8] ;  /* 0x0007e800016b7983 */ /* 0x001ea80000300800 */
[----:B------:R-:W2:Y:S04]  /*b430*/  LDL.LU.64 R146, [R1+0x7e0] ;  /* 0x0007e00001927983 */ /* 0x000ea80000300a00 */
[----:B------:R-:W3:Y:S04]  /*b440*/  LDL.LU.64 R150, [R1+0x7d8] ;  /* 0x0007d80001967983 */ /* 0x000ee80000300a00 */
[----:B------:R-:W3:Y:S04]  /*b450*/  LDL.LU.64 R148, [R1+0x7d0] ;  /* 0x0007d00001947983 */ /* 0x000ee80000300a00 */
[----:B----4-:R-:W4:Y:S04]  /*b460*/  @P0 LDG.E.U16 R109, desc[UR20][R144.64] ;  /* 0x00000014906d0981 */ /* 0x010f28000c1e1500 */
[----:B--2---:R-:W2:Y:S04]  /*b470*/  @P0 LDG.E.U16 R33, desc[UR20][R146.64] ;  /* 0x0000001492210981 */ /* 0x004ea8000c1e1500 */
[----:B------:R-:W2:Y:S04]  /*b480*/  LDL.LU.64 R146, [R1+0x7c8] ;  /* 0x0007c80001927983 */ /* 0x000ea80000300a00 */
[----:B------:R-:W2:Y:S01]  /*b490*/  LDL.LU.64 R144, [R1+0x7c0] ;  /* 0x0007c00001907983 */ /* 0x000ea20000300a00 */
[----:B------:R-:W-:-:S04]  /*b4a0*/  LEA R62, P5, R63, R162, 0x1 ;  /* 0x000000a23f3e7211 */ /* 0x000fc800078a08ff */
[-C--:B------:R-:W-:Y:S02]  /*b4b0*/  LEA.HI.X.SX32 R63, R63, R163.reuse, 0x1, P5 ;  /* 0x000000a33f3f7211 */ /* 0x080fe400028f0eff */
[C---:B------:R-:W-:Y:S02]  /*b4c0*/  LEA R66, P5, R67.reuse, R162, 0x1 ;  /* 0x000000a243427211 */ /* 0x040fe400078a08ff */
[----:B------:R-:W-:Y:S02]  /*b4d0*/  PRMT R19, RZ, 0x7610, R19 ;  /* 0x00007610ff137816 */ /* 0x000fe40000000013 */
[----:B------:R-:W-:-:S04]  /*b4e0*/  LEA.HI.X.SX32 R67, R67, R163, 0x1, P5 ;  /* 0x000000a343437211 */ /* 0x000fc800028f0eff */
[----:B------:R-:W2:Y:S04]  /*b4f0*/  @P0 LDG.E.U16 R19, desc[UR20][R52.64] ;  /* 0x0000001434130981 */ /* 0x000ea8000c1e1500 */
[----:B----4-:R0:W-:Y:S04]  /*b500*/  STL [R1+0x250], R109 ;  /* 0x0002506d01007387 */ /* 0x0101e80000100800 */
[----:B0-----:R-:W4:Y:S04]  /*b510*/  LDL.LU R109, [R1+0x7b8] ;  /* 0x0007b800016d7983 */ /* 0x001f280000300800 */
[----:B------:R-:W4:Y:S04]  /*b520*/  LDL.LU.64 R142, [R1+0x7b0] ;  /* 0x0007b000018e7983 */ /* 0x000f280000300a00 */
[----:B------:R0:W-:Y:S04]  /*b530*/  STL [R1+0x24c], R122 ;  /* 0x00024c7a01007387 */ /* 0x0001e80000100800 */
[----:B0-----:R-:W4:Y:S04]  /*b540*/  LDL.LU R122, [R1+0x7ac] ;  /* 0x0007ac00017a7983 */ /* 0x001f280000300800 */
        /* <DEDUP_REMOVED lines=8> */
[----:B------:R-:W-:Y:S04]  /*b5d0*/  STL [R1+0x6dc], R0 ;  /* 0x0006dc0001007387 */ /* 0x000fe80000100800 */
[----:B------:R-:W-:Y:S04]  /*b5e0*/  STL.64 [R1+0x5c8], R40 ;  /* 0x0005c82801007387 */ /* 0x000fe80000100a00 */
[----:B------:R-:W-:Y:S04]  /*b5f0*/  STL [R1+0x6a8], R41 ;  /* 0x0006a82901007387 */ /* 0x000fe80000100800 */
[----:B------:R-:W-:Y:S04]  /*b600*/  @P0 STL [R1+0x294], R115 ;  /* 0x0002947301000387 */ /* 0x000fe80000100800 */
[----:B------:R0:W-:Y:S04]  /*b610*/  STL [R1+0x238], R141 ;  /* 0x0002388d01007387 */ /* 0x0001e80000100800 */
[----:B------:R-:W-:Y:S04]  /*b620*/  @P0 STL [R1+0x290], R117 ;  /* 0x0002907501000387 */ /* 0x000fe80000100800 */
[----:B0-----:R-:W4:Y:S04]  /*b630*/  LDL.LU R141, [R1+0x798] ;  /* 0x00079800018d7983 */ /* 0x001f280000300800 */
[----:B------:R-:W-:Y:S04]  /*b640*/  STL.64 [R1+0x5d0], R44 ;  /* 0x0005d02c01007387 */ /* 0x000fe80000100a00 */
[----:B------:R-:W-:Y:S04]  /*b650*/  @P0 STL [R1+0x28c], R36 ;  /* 0x00028c2401000387 */ /* 0x000fe80000100800 */
[----:B------:R-:W-:Y:S04]  /*b660*/  STL [R1+0x6b0], R44 ;  /* 0x0006b02c01007387 */ /* 0x000fe80000100800 */
[----:B---3--:R-:W-:Y:S04]  /*b670*/  @P0 STL [R1+0x288], R32 ;  /* 0x0002882001000387 */ /* 0x008fe80000100800 */
[----:B------:R-:W-:Y:S04]  /*b680*/  STL [R1+0x6ac], R45 ;  /* 0x0006ac2d01007387 */ /* 0x000fe80000100800 */
[----:B--2---:R-:W-:Y:S04]  /*b690*/  @P0 STL [R1+0x25c], R33 ;  /* 0x00025c2101000387 */ /* 0x004fe80000100800 */
[----:B------:R0:W-:Y:S04]  /*b6a0*/  STL [R1+0x234], R3 ;  /* 0x0002340301007387 */ /* 0x0001e80000100800 */
[----:B0-----:R-:W2:Y:S04]  /*b6b0*/  LDL.LU R3, [R1+0x794] ;  /* 0x0007940001037983 */ /* 0x001ea80000300800 */
[----:B------:R-:W-:Y:S04]  /*b6c0*/  STL.64 [R1+0x5d8], R48 ;  /* 0x0005d83001007387 */ /* 0x000fe80000100a00 */
[----:B------:R-:W-:Y:S04]  /*b6d0*/  STL [R1+0x6b8], R48 ;  /* 0x0006b83001007387 */ /* 0x000fe80000100800 */
[----:B------:R-:W-:Y:S04]  /*b6e0*/  STL [R1+0x6b4], R49 ;  /* 0x0006b43101007387 */ /* 0x000fe80000100800 */
[----:B------:R0:W-:Y:S04]  /*b6f0*/  STL [R1+0x230], R156 ;  /* 0x0002309c01007387 */ /* 0x0001e80000100800 */
[----:B0-----:R-:W3:Y:S04]  /*b700*/  LDL.LU R156, [R1+0x790] ;  /* 0x00079000019c7983 */ /* 0x001ee80000300800 */
[----:B------:R0:W-:Y:S04]  /*b710*/  STL [R1+0x6bc], R50 ;  /* 0x0006bc3201007387 */ /* 0x0001e80000100800 */
[----:B------:R-:W-:Y:S04]  /*b720*/  STL [R1+0x5e8], R51 ;  /* 0x0005e83301007387 */ /* 0x000fe80000100800 */
[----:B------:R1:W-:Y:S01]  /*b730*/  STL [R1+0x6c0], R51 ;  /* 0x0006c03301007387 */ /* 0x0003e20000100800 */
[----:B0-----:R-:W-:-:S02]  /*b740*/  PRMT R50, RZ, 0x7610, R50 ;  /* 0x00007610ff327816 */ /* 0x001fc40000000032 */
[----:B------:R-:W-:Y:S02]  /*b750*/  PRMT R48, RZ, 0x7610, R48 ;  /* 0x00007610ff307816 */ /* 0x000fe40000000030 */
[----:B------:R-:W-:Y:S02]  /*b760*/  PRMT R49, RZ, 0x7610, R49 ;  /* 0x00007610ff317816 */ /* 0x000fe40000000031 */
[----:B------:R-:W2:Y:S01]  /*b770*/  @P0 LDG.E.U16 R50, desc[UR20][R58.64] ;  /* 0x000000143a320981 */ /* 0x000ea2000c1e1500 */
[----:B-1----:R-:W-:-:S03]  /*b780*/  PRMT R51, RZ, 0x7610, R51 ;  /* 0x00007610ff337816 */ /* 0x002fc60000000033 */
[----:B------:R-:W2:Y:S04]  /*b790*/  @P0 LDG.E.U16 R48, desc[UR20][R60.64] ;  /* 0x000000143c300981 */ /* 0x000ea8000c1e1500 */
[----:B------:R-:W2:Y:S01]  /*b7a0*/  @P0 LDG.E.U16 R51, desc[UR20][R56.64] ;  /* 0x0000001438330981 */ /* 0x000ea2000c1e1500 */
[----:B------:R-:W-:Y:S02]  /*b7b0*/  PRMT R44, RZ, 0x7610, R44 ;  /* 0x00007610ff2c7816 */ /* 0x000fe4000000002c */
[----:B------:R-:W-:Y:S01]  /*b7c0*/  PRMT R45, RZ, 0x7610, R45 ;  /* 0x00007610ff2d7816 */ /* 0x000fe2000000002d */
[----:B------:R-:W3:Y:S01]  /*b7d0*/  @P0 LDG.E.U16 R49, desc[UR20][R62.64] ;  /* 0x000000143e310981 */ /* 0x000ee2000c1e1500 */
[----:B------:R-:W-:-:S03]  /*b7e0*/  PRMT R0, RZ, 0x7610, R0 ;  /* 0x00007610ff007816 */ /* 0x000fc60000000000 */
[----:B------:R-:W3:Y:S01]  /*b7f0*/  @P0 LDG.E.U16 R44, desc[UR20][R64.64] ;  /* 0x00000014402c0981 */ /* 0x000ee2000c1e1500 */
[----:B------:R-:W-:-:S03]  /*b800*/  PRMT R41, RZ, 0x7610, R41 ;  /* 0x00007610ff297816 */ /* 0x000fc60000000029 */
[----:B------:R-:W3:Y:S04]  /*b810*/  @P0 LDG.E.U16 R45, desc[UR20][R66.64] ;  /* 0x00000014422d0981 */ /* 0x000ee8000c1e1500 */
[----:B------:R-:W3:Y:S04]  /*b820*/  @P0 LDG.E.U16 R0, desc[UR20][R54.64] ;  /* 0x0000001436000981 */ /* 0x000ee8000c1e1500 */
[----:B------:R-:W3:Y:S04]  /*b830*/  @P0 LDG.E.U16 R41, desc[UR20][R68.64] ;  /* 0x0000001444290981 */ /* 0x000ee8000c1e1500 */
[----:B------:R-:W-:Y:S04]  /*b840*/  STL.64 [R1+0x630], R52 ;  /* 0x0006303401007387 */ /* 0x000fe80000100a00 */
[----:B------:R-:W-:Y:S01]  /*b850*/  STL.64 [R1+0x638], R54 ;  /* 0x0006383601007387 */ /* 0x000fe20000100a00 */
[----:B------:R-:W-:-:S02]  /*b860*/  LEA R70, P5, R71, R162, 0x1 ;  /* 0x000000a247467211 */ /* 0x000fc400078a08ff */
[----:B------:R-:W-:Y:S02]  /*b870*/  PRMT R20, RZ, 0x7610, R20 ;  /* 0x00007610ff147816 */ /* 0x000fe40000000014 */
[----:B------:R-:W-:Y:S02]  /*b880*/  LEA.HI.X.SX32 R71, R71, R163, 0x1, P5 ;  /* 0x000000a347477211 */ /* 0x000fe400028f0eff */
[----:B------:R-:W-:Y:S02]  /*b890*/  PRMT R21, RZ, 0x7610, R21 ;  /* 0x00007610ff157816 */ /* 0x000fe40000000015 */
[----:B------:R-:W-:Y:S02]  /*b8a0*/  PRMT R18, RZ, 0x7610, R18 ;  /* 0x00007610ff127816 */ /* 0x000fe40000000012 */
[----:B------:R-:W-:Y:S02]  /*b8b0*/  PRMT R12, RZ, 0x7610, R12 ;  /* 0x00007610ff0c7816 */ /* 0x000fe4000000000c */
[----:B------:R-:W-:Y:S01]  /*b8c0*/  PRMT R13, RZ, 0x7610, R13 ;  /* 0x00007610ff0d7816 */ /* 0x000fe2000000000d */
[----:B------:R-:W3:Y:S01]  /*b8d0*/  @P0 LDG.E.U16 R21, desc[UR20][R144.64] ;  /* 0x0000001490150981 */ /* 0x000ee2000c1e1500 */
[----:B------:R-:W-:-:S02]  /*b8e0*/  PRMT R10, RZ, 0x7610, R10 ;  /* 0x00007610ff0a7816 */ /* 0x000fc4000000000a */
[----:B------:R-:W-:Y:S01]  /*b8f0*/  PRMT R11, RZ, 0x7610, R11 ;  /* 0x00007610ff0b7816 */ /* 0x000fe2000000000b */
[----:B------:R-:W3:Y:S01]  /*b900*/  @P0 LDG.E.U16 R18, desc[UR20][R146.64] ;  /* 0x0000001492120981 */ /* 0x000ee2000c1e1500 */
[----:B------:R-:W-:-:S03]  /*b910*/  PRMT R8, RZ, 0x7610, R8 ;  /* 0x00007610ff087816 */ /* 0x000fc60000000008 */
[----:B------:R-:W3:Y:S04]  /*b920*/  @P0 LDG.E.U16 R12, desc[UR20][R148.64] ;  /* 0x00000014940c0981 */ /* 0x000ee8000c1e1500 */
[----:B------:R-:W3:Y:S04]  /*b930*/  @P0 LDG.E.U16 R13, desc[UR20][R150.64] ;  /* 0x00000014960d0981 */ /* 0x000ee8000c1e1500 */
[----:B------:R-:W3:Y:S04]  /*b940*/  @P0 LDG.E.U16 R10, desc[UR20][R164.64] ;  /* 0x00000014a40a0981 */ /* 0x000ee8000c1e1500 */
[----:B------:R-:W3:Y:S01]  /*b950*/  @P0 LDG.E.U16 R11, desc[UR20][R152.64] ;  /* 0x00000014980b0981 */ /* 0x000ee2000c1e1500 */
[----:B------:R-:W-:-:S03]  /*b960*/  PRMT R9, RZ, 0x7610, R9 ;  /* 0x00007610ff097816 */ /* 0x000fc60000000009 */
[----:B------:R0:W3:Y:S01]  /*b970*/  @P0 LDG.E.U16 R8, desc[UR20][R154.64] ;  /* 0x000000149a080981 */ /* 0x0000e2000c1e1500 */
[----:B------:R-:W-:-:S03]  /*b980*/  PRMT R4, RZ, 0x7610, R4 ;  /* 0x00007610ff047816 */ /* 0x000fc60000000004 */
[----:B------:R-:W3:Y:S01]  /*b990*/  @P0 LDG.E.U16 R9, desc[UR20][R22.64] ;  /* 0x0000001416090981 */ /* 0x000ee2000c1e1500 */
[----:B------:R-:W-:Y:S02]  /*b9a0*/  PRMT R5, RZ, 0x7610, R5 ;  /* 0x00007610ff057816 */ /* 0x000fe40000000005 */
[----:B------:R-:W-:Y:S01]  /*b9b0*/  PRMT R2, RZ, 0x7610, R2 ;  /* 0x00007610ff027816 */ /* 0x000fe20000000002 */
[----:B------:R-:W3:Y:S04]  /*b9c0*/  @P0 LDG.E.U16 R4, desc[UR20][R16.64] ;  /* 0x0000001410040981 */ /* 0x000ee8000c1e1500 */
[----:B------:R-:W3:Y:S04]  /*b9d0*/  @P0 LDG.E.U16 R5, desc[UR20][R14.64] ;  /* 0x000000140e050981 */ /* 0x000ee8000c1e1500 */
[----:B------:R-:W3:Y:S04]  /*b9e0*/  @P0 LDG.E.U16 R2, desc[UR20][R6.64] ;  /* 0x0000001406020981 */ /* 0x000ee8000c1e1500 */
[----:B----4-:R1:W4:Y:S04]  /*b9f0*/  @P0 LDG.E.U16 R20, desc[UR20][R142.64] ;  /* 0x000000148e140981 */ /* 0x010328000c1e1500 */
[----:B--2---:R-:W-:Y:S04]  /*ba00*/  STL [R1+0x6cc], R51 ;  /* 0x0006cc3301007387 */ /* 0x004fe80000100800 */
[----:B------:R-:W-:Y:S04]  /*ba10*/  STL [R1+0x6c8], R56 ;  /* 0x0006c83801007387 */ /* 0x000fe80000100800 */
[----:B------:R-:W-:Y:S04]  /*ba20*/  STL [R1+0x6c4], R57 ;  /* 0x0006c43901007387 */ /* 0x000fe80000100800 */
[----:B------:R-:W-:Y:S04]  /*ba30*/  STL [R1+0x6e0], R50 ;  /* 0x0006e03201007387 */ /* 0x000fe80000100800 */
[----:B------:R-:W-:Y:S04]  /*ba40*/  STL [R1+0x6d4], R58 ;  /* 0x0006d43a01007387 */ /* 0x000fe80000100800 */
[----:B------:R-:W-:Y:S04]  /*ba50*/  STL [R1+0x6d0], R59 ;  /* 0x0006d03b01007387 */ /* 0x000fe80000100800 */
[----:B------:R-:W-:Y:S04]  /*ba60*/  STL [R1+0x6ec], R48 ;  /* 0x0006ec3001007387 */ /* 0x000fe80000100800 */
[----:B------:R-:W-:Y:S04]  /*ba70*/  STL [R1+0x6e8], R60 ;  /* 0x0006e83c01007387 */ /* 0x000fe80000100800 */
[----:B------:R-:W-:Y:S04]  /*ba80*/  STL [R1+0x6e4], R61 ;  /* 0x0006e43d01007387 */ /* 0x000fe80000100800 */
[----:B---3--:R-:W-:Y:S04]  /*ba90*/  STL [R1+0x6f8], R49 ;  /* 0x0006f83101007387 */ /* 0x008fe80000100800 */
[----:B------:R-:W-:Y:S04]  /*baa0*/  STL [R1+0x6f4], R62 ;  /* 0x0006f43e01007387 */ /* 0x000fe80000100800 */
[----:B------:R-:W-:Y:S04]  /*bab0*/  STL [R1+0x6f0], R63 ;  /* 0x0006f03f01007387 */ /* 0x000fe80000100800 */
[----:B------:R-:W-:Y:S04]  /*bac0*/  STL [R1+0x704], R44 ;  /* 0x0007042c01007387 */ /* 0x000fe80000100800 */
[----:B------:R-:W-:Y:S04]  /*bad0*/  STL [R1+0x700], R64 ;  /* 0x0007004001007387 */ /* 0x000fe80000100800 */
[----:B------:R-:W-:Y:S04]  /*bae0*/  STL [R1+0x6fc], R65 ;  /* 0x0006fc4101007387 */ /* 0x000fe80000100800 */
[----:B------:R2:W-:Y:S04]  /*baf0*/  STL [R1+0x1dc], R19 ;  /* 0x0001dc1301007387 */ /* 0x0005e80000100800 */
        /* <DEDUP_REMOVED lines=8> */
[----:B------:R-:W1:Y:S04]  /*bb80*/  LDL.LU.64 R142, [R1+0x788] ;  /* 0x00078800018e7983 */ /* 0x000e680000300a00 */
[----:B------:R-:W3:Y:S04]  /*bb90*/  LDL.LU.64 R144, [R1+0x780] ;  /* 0x0007800001907983 */ /* 0x000ee80000300a00 */
[----:B------:R-:W3:Y:S04]  /*bba0*/  LDL.LU.64 R146, [R1+0x778] ;  /* 0x0007780001927983 */ /* 0x000ee80000300a00 */
[----:B------:R-:W3:Y:S04]  /*bbb0*/  LDL.LU.64 R148, [R1+0x770] ;  /* 0x0007700001947983 */ /* 0x000ee80000300a00 */
[----:B------:R-:W3:Y:S04]  /*bbc0*/  LDL.LU.64 R150, [R1+0x768] ;  /* 0x0007680001967983 */ /* 0x000ee80000300a00 */
[----:B------:R-:W3:Y:S04]  /*bbd0*/  LDL.LU.64 R164, [R1+0x760] ;  /* 0x0007600001a47983 */ /* 0x000ee80000300a00 */
[----:B------:R-:W3:Y:S04]  /*bbe0*/  LDL.LU.64 R152, [R1+0x758] ;  /* 0x0007580001987983 */ /* 0x000ee80000300a00 */
[----:B------:R-:W0:Y:S04]  /*bbf0*/  LDL.LU.64 R154, [R1+0x750] ;  /* 0x00075000019a7983 */ /* 0x000e280000300a00 */
[----:B------:R-:W3:Y:S04]  /*bc00*/  LDL.LU R30, [R1+0x2c8] ;  /* 0x0002c800011e7983 */ /* 0x000ee80000300800 */
[----:B------:R-:W4:Y:S04]  /*bc10*/  LDL.LU R31, [R1+0x160] ;  /* 0x00016000011f7983 */ /* 0x000f280000300800 */
[----:B------:R-:W4:Y:S04]  /*bc20*/  LDL.LU R28, [R1+0x2cc] ;  /* 0x0002cc00011c7983 */ /* 0x000f280000300800 */
[----:B------:R-:W4:Y:S04]  /*bc30*/  LDL.LU R29, [R1+0x2c4] ;  /* 0x0002c400011d7983 */ /* 0x000f280000300800 */
[----:B------:R-:W4:Y:S04]  /*bc40*/  LDL.LU R26, [R1+0x2c0] ;  /* 0x0002c000011a7983 */ /* 0x000f280000300800 */
[----:B------:R-:W4:Y:S04]  /*bc50*/  LDL.LU R27, [R1+0x2bc] ;  /* 0x0002bc00011b7983 */ /* 0x000f280000300800 */
[----:B------:R-:W4:Y:S04]  /*bc60*/  LDL.LU R24, [R1+0x2b8] ;  /* 0x0002b80001187983 */ /* 0x000f280000300800 */
[----:B------:R-:W4:Y:S04]  /*bc70*/  LDL.LU R25, [R1+0x2b4] ;  /* 0x0002b40001197983 */ /* 0x000f280000300800 */
[----:B------:R-:W4:Y:S04]  /*bc80*/  LDL.LU R22, [R1+0x2b0] ;  /* 0x0002b00001167983 */ /* 0x000f280000300800 */
[----:B--2---:R-:W2:Y:S04]  /*bc90*/  LDL.LU R19, [R1+0x144] ;  /* 0x0001440001137983 */ /* 0x004ea80000300800 */
[----:B------:R-:W2:Y:S04]  /*bca0*/  LDL.LU R23, [R1+0x2ac] ;  /* 0x0002ac0001177983 */ /* 0x000ea80000300800 */
[----:B------:R-:W2:Y:S04]  /*bcb0*/  LDL.LU R16, [R1+0x2a8] ;  /* 0x0002a80001107983 */ /* 0x000ea80000300800 */
[----:B------:R-:W2:Y:S04]  /*bcc0*/  LDL.LU R17, [R1+0x2a4] ;  /* 0x0002a40001117983 */ /* 0x000ea80000300800 */
[----:B------:R-:W2:Y:S04]  /*bcd0*/  LDL.LU R14, [R1+0x2a0] ;  /* 0x0002a000010e7983 */ /* 0x000ea80000300800 */
[----:B------:R-:W2:Y:S04]  /*bce0*/  LDL.LU R15, [R1+0x29c] ;  /* 0x00029c00010f7983 */ /* 0x000ea80000300800 */
[----:B------:R-:W2:Y:S04]  /*bcf0*/  LDL.LU R6, [R1+0x258] ;  /* 0x0002580001067983 */ /* 0x000ea80000300800 */
[----:B------:R-:W2:Y:S01]  /*bd00*/  LDL.LU R7, [R1+0x254] ;  /* 0x0002540001077983 */ /* 0x000ea20000300800 */
[----:B------:R-:W-:-:S02]  /*bd10*/  LOP3.LUT R36, R3, 0x20, RZ, 0x3c, !PT ;  /* 0x0000002003247812 */ /* 0x000fc400078e3cff */
[----:B------:R-:W-:Y:S02]  /*bd20*/  LOP3.LUT R40, R3, 0x40, RZ, 0x3c, !PT ;  /* 0x0000004003287812 */ /* 0x000fe400078e3cff */
[----:B------:R-:W-:-:S06]  /*bd30*/  PRMT R158, RZ, 0x7610, R158 ;  /* 0x00007610ff9e7816 */ /* 0x000fcc000000009e */
[----:B------:R-:W2:Y:S04]  /*bd40*/  @P0 LDG.E.U16 R158, desc[UR20][R38.64] ;  /* 0x00000014269e0981 */ /* 0x000ea8000c1e1500 */
[----:B---3--:R-:W-:Y:S04]  /*bd50*/  STS.U16 [R36+UR9+0x10900], R30 ;  /* 0x0109001e24007988 */ /* 0x008fe80008000409 */
[----:B----4-:R-:W-:Y:S04]  /*bd60*/  STS.U16 [R36+UR9+0x10100], R31 ;  /* 0x0101001f24007988 */ /* 0x010fe80008000409 */
[----:B------:R-:W-:Y:S04]  /*bd70*/  STS.U16 [R40+UR9+0x10e00], R28 ;  /* 0x010e001c28007988 */ /* 0x000fe80008000409 */
[----:B------:R-:W-:Y:S04]  /*bd80*/  STS.U16 [R40+UR9+0x11200], R29 ;  /* 0x0112001d28007988 */ /* 0x000fe80008000409 */
[----:B------:R-:W-:Y:S04]  /*bd90*/  STS.U16 [R40+UR9+0x11600], R26 ;  /* 0x0116001a28007988 */ /* 0x000fe80008000409 */
[----:B------:R-:W-:Y:S04]  /*bda0*/  STS.U16 [R40+UR9+0x11a00], R27 ;  /* 0x011a001b28007988 */ /* 0x000fe80008000409 */
[----:B------:R-:W-:Y:S04]  /*bdb0*/  STS.U16 [R40+UR9+0x11e00], R24 ;  /* 0x011e001828007988 */ /* 0x000fe80008000409 */
[----:B------:R-:W-:Y:S04]  /*bdc0*/  STS.U16 [R40+UR9+0x10600], R25 ;  /* 0x0106001928007988 */ /* 0x000fe80008000409 */
[----:B------:R-:W-:Y:S04]  /*bdd0*/  STS.U16 [R40+UR9+0x10a00], R22 ;  /* 0x010a001628007988 */ /* 0x000fe80008000409 */
[----:B--2---:R2:W-:Y:S02]  /*bde0*/  STS.U16 [R40+UR9+0x10200], R19 ;  /* 0x0102001328007988 */ /* 0x0045e40008000409 */
[----:B--2---:R-:W-:-:S05]  /*bdf0*/  LOP3.LUT R19, R3, 0x60, RZ, 0x3c, !PT ;  /* 0x0000006003137812 */ /* 0x004fca00078e3cff */
[----:B------:R-:W-:Y:S04]  /*be00*/  STS.U16 [R19+UR9+0x10f00], R23 ;  /* 0x010f001713007988 */ /* 0x000fe80008000409 */
[----:B------:R-:W-:Y:S04]  /*be10*/  STS.U16 [R19+UR9+0x11300], R16 ;  /* 0x0113001013007988 */ /* 0x000fe80008000409 */
[----:B------:R-:W-:Y:S04]  /*be20*/  STS.U16 [R19+UR9+0x11700], R17 ;  /* 0x0117001113007988 */ /* 0x000fe80008000409 */
[----:B------:R-:W-:Y:S04]  /*be30*/  STS.U16 [R19+UR9+0x11b00], R14 ;  /* 0x011b000e13007988 */ /* 0x000fe80008000409 */
[----:B------:R-:W-:Y:S04]  /*be40*/  STS.U16 [R19+UR9+0x10700], R15 ;  /* 0x0107000f13007988 */ /* 0x000fe80008000409 */
[----:B------:R-:W-:Y:S04]  /*be50*/  STS.U16 [R19+UR9+0x10b00], R6 ;  /* 0x010b000613007988 */ /* 0x000fe80008000409 */
[----:B------:R-:W-:Y:S04]  /*be60*/  STS.U16 [R19+UR9+0x11f00], R7 ;  /* 0x011f000713007988 */ /* 0x000fe80008000409 */
[----:B------:R2:W-:Y:S04]  /*be70*/  STS.U16 [R19+UR9+0x10300], R114 ;  /* 0x0103007213007988 */ /* 0x0005e80008000409 */
[----:B------:R3:W-:Y:S04]  /*be80*/  STS.U16 [R3+UR9], R112 ;  /* 0x0000007003007988 */ /* 0x0007e80008000409 */
[----:B------:R4:W-:Y:S04]  /*be90*/  STS.U16 [R3+UR9+0x400], R111 ;  /* 0x0004006f03007988 */ /* 0x0009e80008000409 */
[----:B--2---:R-:W2:Y:S04]  /*bea0*/  LDL.LU R114, [R1+0x748] ;  /* 0x0007480001727983 */ /* 0x004ea80000300800 */
[----:B---3--:R-:W3:Y:S04]  /*beb0*/  LDL.LU R112, [R1+0x744] ;  /* 0x0007440001707983 */ /* 0x008ee80000300800 */
[----:B----4-:R-:W4:Y:S04]  /*bec0*/  LDL.LU R111, [R1+0x740] ;  /* 0x00074000016f7983 */ /* 0x010f280000300800 */
[----:B------:R0:W-:Y:S04]  /*bed0*/  STS.U16 [R3+UR9+0x800], R105 ;  /* 0x0008006903007988 */ /* 0x0001e80008000409 */
[----:B------:R1:W-:Y:S04]  /*bee0*/  STS.U16 [R3+UR9+0xc00], R103 ;  /* 0x000c006703007988 */ /* 0x0003e80008000409 */
[----:B------:R1:W-:Y:S04]  /*bef0*/  STS.U16 [R3+UR9+0x1000], R101 ;  /* 0x0010006503007988 */ /* 0x0003e80008000409 */
[----:B0-----:R-:W4:Y:S04]  /*bf00*/  LDL.LU R105, [R1+0x73c] ;  /* 0x00073c0001697983 */ /* 0x001f280000300800 */
[----:B-1----:R-:W4:Y:S04]  /*bf10*/  LDL.LU R103, [R1+0x738] ;  /* 0x0007380001677983 */ /* 0x002f280000300800 */
[----:B------:R-:W4:Y:S04]  /*bf20*/  LDL.LU R101, [R1+0x734] ;  /* 0x0007340001657983 */ /* 0x000f280000300800 */
[----:B------:R0:W-:Y:S04]  /*bf30*/  STS.U16 [R3+UR9+0x1400], R99 ;  /* 0x0014006303007988 */ /* 0x0001e80008000409 */
[----:B------:R1:W-:Y:S04]  /*bf40*/  STS.U16 [R3+UR9+0x1800], R97 ;  /* 0x0018006103007988 */ /* 0x0003e80008000409 */
[----:B------:R1:W-:Y:S04]  /*bf50*/  STS.U16 [R3+UR9+0x1c00], R95 ;  /* 0x001c005f03007988 */ /* 0x0003e80008000409 */
[----:B0-----:R-:W4:Y:S04]  /*bf60*/  LDL.LU R99, [R1+0x730] ;  /* 0x0007300001637983 */ /* 0x001f280000300800 */
[----:B-1----:R-:W4:Y:S04]  /*bf70*/  LDL.LU R97, [R1+0x72c] ;  /* 0x00072c0001617983 */ /* 0x002f280000300800 */
[----:B------:R-:W4:Y:S04]  /*bf80*/  LDL.LU R95, [R1+0x728] ;  /* 0x00072800015f7983 */ /* 0x000f280000300800 */
[----:B------:R0:W-:Y:S04]  /*bf90*/  STS.U16 [R3+UR9+0x2000], R93 ;  /* 0x0020005d03007988 */ /* 0x0001e80008000409 */
[----:B0-----:R-:W4:Y:S04]  /*bfa0*/  LDL.LU R93, [R1+0x724] ;  /* 0x00072400015d7983 */ /* 0x001f280000300800 */
        /* <DEDUP_REMOVED lines=13> */
[----:B------:R-:W4:Y:S01]  /*c080*/  LDL.LU R0, [R1+0x23c] ;  /* 0x00023c0001007983 */ /* 0x000f220000300800 */
[----:B------:R-:W-:Y:S01]  /*c090*/  IMAD R79, R79, UR4, RZ ;  /* 0x000000044f4f7c24 */ /* 0x000fe2000f8e02ff */
[----:B------:R-:W-:Y:S01]  /*c0a0*/  LEA R74, P5, R75, R162, 0x1 ;  /* 0x000000a24b4a7211 */ /* 0x000fe200078a08ff */
[----:B------:R-:W-:-:S03]  /*c0b0*/  IMAD R83, R83, UR4, RZ ;  /* 0x0000000453537c24 */ /* 0x000fc6000f8e02ff */
[----:B------:R-:W-:Y:S02]  /*c0c0*/  LEA.HI.X.SX32 R75, R75, R163, 0x1, P5 ;  /* 0x000000a34b4b7211 */ /* 0x000fe400028f0eff */
[----:B------:R-:W-:-:S04]  /*c0d0*/  LEA R78, P5, R79, R162, 0x1 ;  /* 0x000000a24f4e7211 */ /* 0x000fc800078a08ff */
[----:B------:R-:W-:Y:S02]  /*c0e0*/  LEA.HI.X.SX32 R79, R79, R163, 0x1, P5 ;  /* 0x000000a34f4f7211 */ /* 0x000fe400028f0eff */
[----:B------:R-:W-:Y:S01]  /*c0f0*/  LEA R82, P5, R83, R162, 0x1 ;  /* 0x000000a253527211 */ /* 0x000fe200078a08ff */
[----:B------:R-:W-:-:S03]  /*c100*/  @!P6 IMAD.MOV R90, RZ, RZ, -R90 ;  /* 0x000000ffff5ae224 */ /* 0x000fc600078e0a5a */
[----:B------:R-:W-:Y:S02]  /*c110*/  LEA.HI.X.SX32 R83, R83, R163, 0x1, P5 ;  /* 0x000000a353537211 */ /* 0x000fe400028f0eff */
[----:B------:R-:W-:Y:S01]  /*c120*/  LEA R86, P5, R87, R162, 0x1 ;  /* 0x000000a257567211 */ /* 0x000fe200078a08ff */
[----:B------:R0:W-:Y:S01]  /*c130*/  STS.U16 [R3+UR9+0x3400], R126 ;  /* 0x0034007e03007988 */ /* 0x0001e20008000409 */
[C---:B------:R-:W-:Y:S02]  /*c140*/  SEL R138, R89.reuse, R138, !P3 ;  /* 0x0000008a598a7207 */ /* 0x040fe40005800000 */
[C---:B------:R-:W-:Y:S02]  /*c150*/  SEL R139, R89.reuse, R139, !P3 ;  /* 0x0000008b598b7207 */ /* 0x040fe40005800000 */
[C---:B------:R-:W-:Y:S02]  /*c160*/  SEL R137, R89.reuse, R137, !P3 ;  /* 0x0000008959897207 */ /* 0x040fe40005800000 */
        /* <DEDUP_REMOVED lines=24> */
[C---:B------:R-:W-:Y:S01]  /*c2f0*/  SEL R91, R89.reuse, R91, !P3 ;  /* 0x0000005b595b7207 */ /* 0x040fe20005800000 */
[----:B------:R1:W-:Y:S01]  /*c300*/  STS.U16 [R3+UR9+0x4000], R129 ;  /* 0x0040008103007988 */ /* 0x0003e20008000409 */
[----:B------:R-:W-:Y:S01]  /*c310*/  SEL R89, R89, R90, !P3 ;  /* 0x0000005a59597207 */ /* 0x000fe20005800000 */
[----:B0-----:R-:W-:Y:S01]  /*c320*/  IMAD R126, R88, UR4, RZ ;  /* 0x00000004587e7c24 */ /* 0x001fe2000f8e02ff */
[----:B------:R-:W-:Y:S01]  /*c330*/  LEA.HI.X.SX32 R87, R87, R163, 0x1, P5 ;  /* 0x000000a357577211 */ /* 0x000fe200028f0eff */
[----:B------:R0:W-:Y:S02]  /*c340*/  STS.U16 [R3+UR9+0x3800], R127 ;  /* 0x0038007f03007988 */ /* 0x0001e40008000409 */
[----:B------:R-:W-:-:S02]  /*c350*/  IMAD R69, R89, UR4, RZ ;  /* 0x0000000459457c24 */ /* 0x000fc4000f8e02ff */
[----:B-1----:R-:W-:Y:S01]  /*c360*/  IMAD R129, R92, UR4, RZ ;  /* 0x000000045c817c24 */ /* 0x002fe2000f8e02ff */
[----:B------:R1:W-:Y:S01]  /*c370*/  STS.U16 [R3+UR9+0x3c00], R128 ;  /* 0x003c008003007988 */ /* 0x0003e20008000409 */
[----:B------:R-:W-:Y:S02]  /*c380*/  IMAD R68, R91, UR4, RZ ;  /* 0x000000045b447c24 */ /* 0x000fe4000f8e02ff */
[----:B0-----:R-:W-:Y:S01]  /*c390*/  IMAD R127, R94, UR4, RZ ;  /* 0x000000045e7f7c24 */ /* 0x001fe2000f8e02ff */
[----:B------:R0:W-:Y:S01]  /*c3a0*/  STS.U16 [R3+UR9+0x2c00], R124 ;  /* 0x002c007c03007988 */ /* 0x0001e20008000409 */
[----:B------:R-:W-:Y:S01]  /*c3b0*/  IMAD R115, R116, UR4, RZ ;  /* 0x0000000474737c24 */ /* 0x000fe2000f8e02ff */
[----:B------:R-:W-:Y:S02]  /*c3c0*/  PRMT R84, RZ, 0x7610, R84 ;  /* 0x00007610ff547816 */ /* 0x000fe40000000054 */
[----:B------:R0:W-:Y:S01]  /*c3d0*/  STS.U16 [R3+UR9+0x2800], R121 ;  /* 0x0028007903007988 */ /* 0x0001e20008000409 */
[----:B-1----:R-:W-:-:S03]  /*c3e0*/  IMAD R128, R96, UR4, RZ ;  /* 0x0000000460807c24 */ /* 0x002fc6000f8e02ff */
[----:B------:R1:W-:Y:S01]  /*c3f0*/  STS.U16 [R3+UR9+0x3000], R125 ;  /* 0x0030007d03007988 */ /* 0x0003e20008000409 */
[----:B0-----:R-:W-:-:S03]  /*c400*/  IMAD R124, R100, UR4, RZ ;  /* 0x00000004647c7c24 */ /* 0x001fc6000f8e02ff */
[----:B------:R0:W-:Y:S01]  /*c410*/  STS.U16 [R3+UR9+0x2400], R119 ;  /* 0x0024007703007988 */ /* 0x0001e20008000409 */
[----:B------:R-:W-:Y:S02]  /*c420*/  IMAD R121, R98, UR4, RZ ;  /* 0x0000000462797c24 */ /* 0x000fe4000f8e02ff */
[----:B------:R-:W-:Y:S01]  /*c430*/  IMAD R117, R108, UR4, RZ ;  /* 0x000000046c757c24 */ /* 0x000fe2000f8e02ff */
[----:B------:R0:W4:Y:S01]  /*c440*/  @P0 LDG.E.U16 R84, desc[UR20][R70.64] ;  /* 0x0000001446540981 */ /* 0x000122000c1e1500 */
[----:B-1----:R-:W-:Y:S02]  /*c450*/  IMAD R125, R102, UR4, RZ ;  /* 0x00000004667d7c24 */ /* 0x002fe4000f8e02ff */
[----:B------:R-:W-:Y:S02]  /*c460*/  IMAD R41, R104, UR4, RZ ;  /* 0x0000000468297c24 */ /* 0x000fe4000f8e02ff */
[----:B0-----:R-:W-:Y:S01]  /*c470*/  IMAD R119, R106, UR4, RZ ;  /* 0x000000046a777c24 */ /* 0x001fe2000f8e02ff */
[----:B------:R0:W-:Y:S01]  /*c480*/  STS.U16 [R3+UR9+0x6c00], R160 ;  /* 0x006c00a003007988 */ /* 0x0001e20008000409 */
[----:B------:R-:W-:-:S02]  /*c490*/  IMAD R57, R107, UR4, RZ ;  /* 0x000000046b397c24 */ /* 0x000fc4000f8e02ff */
[----:B------:R-:W-:Y:S02]  /*c4a0*/  IMAD R71, R109, UR4, RZ ;  /* 0x000000046d477c24 */ /* 0x000fe4000f8e02ff */
[----:B0-----:R-:W-:Y:S01]  /*c4b0*/  IMAD R160, R110, UR4, RZ ;  /* 0x000000046ea07c24 */ /* 0x001fe2000f8e02ff */
[----:B------:R0:W-:Y:S01]  /*c4c0*/  STS.U16 [R3+UR9+0x7000], R159 ;  /* 0x0070009f03007988 */ /* 0x0001e20008000409 */
[----:B------:R-:W-:Y:S02]  /*c4d0*/  IMAD R51, R122, UR4, RZ ;  /* 0x000000047a337c24 */ /* 0x000fe4000f8e02ff */
[----:B------:R-:W-:Y:S01]  /*c4e0*/  IMAD R130, R130, UR4, RZ ;  /* 0x0000000482827c24 */ /* 0x000fe2000f8e02ff */
[----:B------:R1:W-:Y:S01]  /*c4f0*/  STS.U16 [R3+UR9+0x4400], R118 ;  /* 0x0044007603007988 */ /* 0x0003e20008000409 */
[----:B------:R-:W-:-:S03]  /*c500*/  IMAD R138, R138, UR4, RZ ;  /* 0x000000048a8a7c24 */ /* 0x000fc6000f8e02ff */
[----:B------:R1:W-:Y:S01]  /*c510*/  STS.U16 [R3+UR9+0x4800], R120 ;  /* 0x0048007803007988 */ /* 0x0003e20008000409 */
[----:B0-----:R-:W-:Y:S02]  /*c520*/  IMAD R159, R113, UR4, RZ ;  /* 0x00000004719f7c24 */ /* 0x001fe4000f8e02ff */
[----:B------:R-:W-:Y:S02]  /*c530*/  IMAD R56, R123, UR4, RZ ;  /* 0x000000047b387c24 */ /* 0x000fe4000f8e02ff */
[----:B------:R-:W-:Y:S02]  /*c540*/  IMAD R139, R139, UR4, RZ ;  /* 0x000000048b8b7c24 */ /* 0x000fe4000f8e02ff */
[----:B------:R-:W-:Y:S02]  /*c550*/  IMAD R137, R137, UR4, RZ ;  /* 0x0000000489897c24 */ /* 0x000fe4000f8e02ff */
[----:B------:R-:W-:Y:S02]  /*c560*/  IMAD R156, R156, UR4, RZ ;  /* 0x000000049c9c7c24 */ /* 0x000fe4000f8e02ff */
[----:B------:R-:W-:-:S02]  /*c570*/  IMAD R155, R155, UR4, RZ ;  /* 0x000000049b9b7c24 */ /* 0x000fc4000f8e02ff */
[----:B------:R-:W-:Y:S02]  /*c580*/  IMAD R154, R154, UR4, RZ ;  /* 0x000000049a9a7c24 */ /* 0x000fe4000f8e02ff */
[----:B--2---:R-:W-:Y:S02]  /*c590*/  IMAD R114, R114, UR4, RZ ;  /* 0x0000000472727c24 */ /* 0x004fe4000f8e02ff */
[----:B---3--:R-:W-:Y:S02]  /*c5a0*/  IMAD R112, R112, UR4, RZ ;  /* 0x0000000470707c24 */ /* 0x008fe4000f8e02ff */
[----:B----4-:R-:W-:Y:S02]  /*c5b0*/  IMAD R111, R111, UR4, RZ ;  /* 0x000000046f6f7c24 */ /* 0x010fe4000f8e02ff */
[----:B------:R-:W-:Y:S02]  /*c5c0*/  IMAD R105, R105, UR4, RZ ;  /* 0x0000000469697c24 */ /* 0x000fe4000f8e02ff */
[----:B------:R-:W-:-:S02]  /*c5d0*/  IMAD R103, R103, UR4, RZ ;  /* 0x0000000467677c24 */ /* 0x000fc4000f8e02ff */
[----:B------:R-:W-:Y:S02]  /*c5e0*/  IMAD R101, R101, UR4, RZ ;  /* 0x0000000465657c24 */ /* 0x000fe4000f8e02ff */
[----:B------:R-:W-:Y:S02]  /*c5f0*/  IMAD R99, R99, UR4, RZ ;  /* 0x0000000463637c24 */ /* 0x000fe4000f8e02ff */
[----:B------:R-:W-:Y:S02]  /*c600*/  IMAD R97, R97, UR4, RZ ;  /* 0x0000000461617c24 */ /* 0x000fe4000f8e02ff */
[----:B------:R-:W-:-:S03]  /*c610*/  IMAD R95, R95, UR4, RZ ;  /* 0x000000045f5f7c24 */ /* 0x000fc6000f8e02ff */
[-C--:B------:R-:W-:Y:S02]  /*c620*/  LEA R92, P3, R97, R162.reuse, 0x1 ;  /* 0x000000a2615c7211 */ /* 0x080fe400078608ff */
[----:B------:R-:W-:Y:S01]  /*c630*/  LEA R90, P4, R95, R162, 0x1 ;  /* 0x000000a25f5a7211 */ /* 0x000fe200078808ff */
[----:B------:R-:W-:-:S05]  /*c640*/  IMAD R93, R93, UR4, RZ ;  /* 0x000000045d5d7c24 */ /* 0x000fca000f8e02ff */
[-C--:B------:R-:W-:Y:S02]  /*c650*/  LEA R88, P5, R93, R162.reuse, 0x1 ;  /* 0x000000a25d587211 */ /* 0x080fe400078a08ff */
[-C--:B------:R-:W-:Y:S02]  /*c660*/  LEA R94, P6, R99, R162.reuse, 0x1 ;  /* 0x000000a2635e7211 */ /* 0x080fe400078c08ff */
[-C--:B------:R-:W-:Y:S02]  /*c670*/  LEA.HI.X.SX32 R89, R93, R163.reuse, 0x1, P5 ;  /* 0x000000a35d597211 */ /* 0x080fe400028f0eff */
[----:B------:R-:W-:Y:S02]  /*c680*/  LEA R96, P5, R101, R162, 0x1 ;  /* 0x000000a265607211 */ /* 0x000fe400078a08ff */
[-C--:B------:R-:W-:Y:S02]  /*c690*/  LEA.HI.X.SX32 R93, R97, R163.reuse, 0x1, P3 ;  /* 0x000000a3615d7211 */ /* 0x080fe400018f0eff */
[----:B------:R-:W-:-:S02]  /*c6a0*/  LEA.HI.X.SX32 R91, R95, R163, 0x1, P4 ;  /* 0x000000a35f5b7211 */ /* 0x000fc400020f0eff */
[-C--:B------:R-:W-:Y:S02]  /*c6b0*/  LEA R100, P3, R105, R162.reuse, 0x1 ;  /* 0x000000a269647211 */ /* 0x080fe400078608ff */
[-C--:B------:R-:W-:Y:S02]  /*c6c0*/  LEA R98, P4, R103, R162.reuse, 0x1 ;  /* 0x000000a267627211 */ /* 0x080fe400078808ff */
[-C--:B------:R-:W-:Y:S02]  /*c6d0*/  LEA.HI.X.SX32 R95, R99, R163.reuse, 0x1, P6 ;  /* 0x000000a3635f7211 */ /* 0x080fe400030f0eff */
[-C--:B------:R-:W-:Y:S02]  /*c6e0*/  LEA.HI.X.SX32 R97, R101, R163.reuse, 0x1, P5 ;  /* 0x000000a365617211 */ /* 0x080fe400028f0eff */
[----:B------:R-:W-:Y:S02]  /*c6f0*/  LEA R102, P6, R111, R162, 0x1 ;  /* 0x000000a26f667211 */ /* 0x000fe400078c08ff */
[----:B------:R-:W-:-:S02]  /*c700*/  LEA.HI.X.SX32 R101, R105, R163, 0x1, P3 ;  /* 0x000000a369657211 */ /* 0x000fc400018f0eff */
[-C--:B------:R-:W-:Y:S02]  /*c710*/  LEA.HI.X.SX32 R99, R103, R163.reuse, 0x1, P4 ;  /* 0x000000a367637211 */ /* 0x080fe400020f0eff */
[-C--:B------:R-:W-:Y:S02]  /*c720*/  LEA R108, P3, R115, R162.reuse, 0x1 ;  /* 0x000000a2736c7211 */ /* 0x080fe400078608ff */
[-C--:B------:R-:W-:Y:S02]  /*c730*/  LEA R106, P4, R114, R162.reuse, 0x1 ;  /* 0x000000a2726a7211 */ /* 0x080fe400078808ff */
[-C--:B------:R-:W-:Y:S02]  /*c740*/  LEA R104, P5, R112, R162.reuse, 0x1 ;  /* 0x000000a270687211 */ /* 0x080fe400078a08ff */
[----:B------:R-:W-:Y:S02]  /*c750*/  LEA.HI.X.SX32 R103, R111, R163, 0x1, P6 ;  /* 0x000000a36f677211 */ /* 0x000fe400030f0eff */
[----:B------:R-:W-:-:S02]  /*c760*/  LEA R110, P6, R117, R162, 0x1 ;  /* 0x000000a2756e7211 */ /* 0x000fc400078c08ff */
[-C--:B------:R-:W-:Y:S02]  /*c770*/  LEA.HI.X.SX32 R109, R115, R163.reuse, 0x1, P3 ;  /* 0x000000a3736d7211 */ /* 0x080fe400018f0eff */
[-C--:B------:R-:W-:Y:S02]  /*c780*/  LEA.HI.X.SX32 R107, R114, R163.reuse, 0x1, P4 ;  /* 0x000000a3726b7211 */ /* 0x080fe400020f0eff */
[-C--:B------:R-:W-:Y:S02]  /*c790*/  LEA R116, P3, R124, R162.reuse, 0x1 ;  /* 0x000000a27c747211 */ /* 0x080fe400078608ff */
[----:B------:R-:W-:Y:S02]  /*c7a0*/  LEA.HI.X.SX32 R105, R112, R163, 0x1, P5 ;  /* 0x000000a370697211 */ /* 0x000fe400028f0eff */
[-C--:B------:R-:W-:Y:S02]  /*c7b0*/  LEA R114, P4, R125, R162.reuse, 0x1 ;  /* 0x000000a27d727211 */ /* 0x080fe400078808ff */
[----:B------:R-:W-:-:S02]  /*c7c0*/  LEA R112, P5, R119, R162, 0x1 ;  /* 0x000000a277707211 */ /* 0x000fc400078a08ff */
[-C--:B------:R-:W-:Y:S02]  /*c7d0*/  LEA.HI.X.SX32 R111, R117, R163.reuse, 0x1, P6 ;  /* 0x000000a3756f7211 */ /* 0x080fe400030f0eff */
[-C--:B------:R-:W-:Y:S02]  /*c7e0*/  LEA.HI.X.SX32 R117, R124, R163.reuse, 0x1, P3 ;  /* 0x000000a37c757211 */ /* 0x080fe400018f0eff */
[-C--:B------:R-:W-:Y:S02]  /*c7f0*/  LEA.HI.X.SX32 R115, R125, R163.reuse, 0x1, P4 ;  /* 0x000000a37d737211 */ /* 0x080fe400020f0eff */
[-C--:B------:R-:W-:Y:S02]  /*c800*/  LEA R122, P3, R127, R162.reuse, 0x1 ;  /* 0x000000a27f7a7211 */ /* 0x080fe400078608ff */
[----:B-1----:R-:W-:Y:S02]  /*c810*/  LEA R118, P6, R121, R162, 0x1 ;  /* 0x000000a279767211 */ /* 0x002fe400078c08ff */
[----:B------:R-:W-:-:S02]  /*c820*/  LEA.HI.X.SX32 R113, R119, R163, 0x1, P5 ;  /* 0x000000a377717211 */ /* 0x000fc400028f0eff */
[-C--:B------:R-:W-:Y:S02]  /*c830*/  LEA R124, P4, R126, R162.reuse, 0x1 ;  /* 0x000000a27e7c7211 */ /* 0x080fe400078808ff */
[-C--:B------:R-:W-:Y:S02]  /*c840*/  LEA R120, P5, R128, R162.reuse, 0x1 ;  /* 0x000000a280787211 */ /* 0x080fe400078a08ff */
[-C--:B------:R-:W-:Y:S02]  /*c850*/  LEA.HI.X.SX32 R123, R127, R163.reuse, 0x1, P3 ;  /* 0x000000a37f7b7211 */ /* 0x080fe400018f0eff */
[-C--:B------:R-:W-:Y:S02]  /*c860*/  LEA.HI.X.SX32 R119, R121, R163.reuse, 0x1, P6 ;  /* 0x000000a379777211 */ /* 0x080fe400030f0eff */
[----:B------:R-:W-:Y:S02]  /*c870*/  LEA.HI.X.SX32 R125, R126, R163, 0x1, P4 ;  /* 0x000000a37e7d7211 */ /* 0x000fe400020f0eff */
[----:B------:R-:W-:-:S02]  /*c880*/  LEA R34, P3, R130, R162, 0x1 ;  /* 0x000000a282227211 */ /* 0x000fc400078608ff */
[-C--:B------:R-:W-:Y:S02]  /*c890*/  LEA.HI.X.SX32 R121, R128, R163.reuse, 0x1, P5 ;  /* 0x000000a380797211 */ /* 0x080fe400028f0eff */
[CC--:B------:R-:W-:Y:S02]  /*c8a0*/  LEA R14, P4, R129.reuse, R162.reuse, 0x1 ;  /* 0x000000a2810e7211 */ /* 0x0c0fe400078808ff */
[-C--:B------:R-:W-:Y:S02]  /*c8b0*/  LEA R54, P5, R138, R162.reuse, 0x1 ;  /* 0x000000a28a367211 */ /* 0x080fe400078a08ff */
[-C--:B------:R-:W-:Y:S02]  /*c8c0*/  LEA.HI.X.SX32 R35, R130, R163.reuse, 0x1, P3 ;  /* 0x000000a382237211 */ /* 0x080fe400018f0eff */
[-C--:B------:R-:W-:Y:S02]  /*c8d0*/  LEA.HI.X.SX32 R15, R129, R163.reuse, 0x1, P4 ;  /* 0x000000a3810f7211 */ /* 0x080fe400020f0eff */
[----:B------:R-:W-:Y:S01]  /*c8e0*/  LEA R52, P3, R139, R162, 0x1 ;  /* 0x000000a28b347211 */ /* 0x000fe200078608ff */
[----:B------:R-:W-:Y:S01]  /*c8f0*/  IMAD R153, R153, UR4, RZ ;  /* 0x0000000499997c24 */ /* 0x000fe2000f8e02ff */
[----:B------:R-:W-:-:S02]  /*c900*/  LEA.HI.X.SX32 R55, R138, R163, 0x1, P5 ;  /* 0x000000a38a377211 */ /* 0x000fc400028f0eff */
[-C--:B------:R-:W-:Y:S02]  /*c910*/  LEA R32, P4, R137, R162.reuse, 0x1 ;  /* 0x000000a289207211 */ /* 0x080fe400078808ff */
[-C--:B------:R-:W-:Y:S01]  /*c920*/  LEA R30, P5, R156, R162.reuse, 0x1 ;  /* 0x000000a29c1e7211 */ /* 0x080fe200078a08ff */
[----:B------:R-:W-:Y:S01]  /*c930*/  IMAD R152, R152, UR4, RZ ;  /* 0x0000000498987c24 */ /* 0x000fe2000f8e02ff */
[-C--:B------:R-:W-:Y:S01]  /*c940*/  LEA.HI.X.SX32 R53, R139, R163.reuse, 0x1, P3 ;  /* 0x000000a38b357211 */ /* 0x080fe200018f0eff */
[----:B------:R-:W-:Y:S01]  /*c950*/  IMAD R151, R151, UR4, RZ ;  /* 0x0000000497977c24 */ /* 0x000fe2000f8e02ff */
        /* <DEDUP_REMOVED lines=22> */
[CC--:B------:R-:W-:Y:S02]  /*cac0*/  LEA R128, P4, R148.reuse, R162.reuse, 0x1 ;  /* 0x000000a294807211 */ /* 0x0c0fe400078808ff */
[-C--:B------:R-:W-:Y:S01]  /*cad0*/  LEA R130, P5, R147, R162.reuse, 0x1 ;  /* 0x000000a293827211 */ /* 0x080fe200078a08ff */
[----:B------:R0:W-:Y:S01]  /*cae0*/  STS.U16 [R3+UR9+0x5000], R132 ;  /* 0x0050008403007988 */ /* 0x0001e20008000409 */
[-C--:B------:R-:W-:Y:S02]  /*caf0*/  LEA.HI.X.SX32 R127, R149, R163.reuse, 0x1, P3 ;  /* 0x000000a3957f7211 */ /* 0x080fe400018f0eff */
[----:B------:R-:W-:Y:S01]  /*cb00*/  LEA.HI.X.SX32 R129, R148, R163, 0x1, P4 ;  /* 0x000000a394817211 */ /* 0x000fe200020f0eff */
[----:B------:R1:W-:Y:S04]  /*cb10*/  STS.U16 [R3+UR9+0x7400], R158 ;  /* 0x0074009e03007988 */ /* 0x0003e80008000409 */
[----:B------:R2:W-:Y:S01]  /*cb20*/  STS.U16 [R3+UR9+0x4c00], R131 ;  /* 0x004c008303007988 */ /* 0x0005e20008000409 */
[----:B0-----:R-:W-:-:S03]  /*cb30*/  LEA R132, P3, R146, R162, 0x1 ;  /* 0x000000a292847211 */ /* 0x001fc600078608ff */
[----:B------:R0:W-:Y:S01]  /*cb40*/  STS.U16 [R3+UR9+0x5800], R134 ;  /* 0x0058008603007988 */ /* 0x0001e20008000409 */
[----:B-1----:R-:W-:-:S03]  /*cb50*/  IMAD R158, R143, UR4, RZ ;  /* 0x000000048f9e7c24 */ /* 0x002fc6000f8e02ff */
[----:B------:R1:W-:Y:S01]  /*cb60*/  STS.U16 [R3+UR9+0x6400], R157 ;  /* 0x0064009d03007988 */ /* 0x0003e20008000409 */
[----:B------:R-:W-:Y:S01]  /*cb70*/  IMAD R143, R141, UR4, RZ ;  /* 0x000000048d8f7c24 */ /* 0x000fe2000f8e02ff */
[----:B--2---:R-:W-:Y:S02]  /*cb80*/  LEA.HI.X.SX32 R131, R147, R163, 0x1, P5 ;  /* 0x000000a393837211 */ /* 0x004fe400028f0eff */
[----:B------:R2:W-:Y:S01]  /*cb90*/  STS.U16 [R3+UR9+0x6000], R136 ;  /* 0x0060008803007988 */ /* 0x0005e20008000409 */
[----:B0-----:R-:W-:-:S03]  /*cba0*/  LEA R134, P4, R145, R162, 0x1 ;  /* 0x000000a291867211 */ /* 0x001fc600078808ff */
[----:B------:R0:W-:Y:S01]  /*cbb0*/  STS.U16 [R3+UR9+0x5400], R133 ;  /* 0x0054008503007988 */ /* 0x0001e20008000409 */
[----:B-1----:R-:W-:-:S03]  /*cbc0*/  IMAD R157, R142, UR4, RZ ;  /* 0x000000048e9d7c24 */ /* 0x002fc6000f8e02ff */
[----:B------:R1:W-:Y:S01]  /*cbd0*/  STS.U16 [R3+UR9+0x5c00], R135 ;  /* 0x005c008703007988 */ /* 0x0003e20008000409 */
[----:B--2---:R-:W-:-:S03]  /*cbe0*/  LEA R136, P5, R144, R162, 0x1 ;  /* 0x000000a290887211 */ /* 0x004fc600078a08ff */
[----:B------:R2:W-:Y:S01]  /*cbf0*/  STS.U16 [R3+UR9+0x6800], R161 ;  /* 0x006800a103007988 */ /* 0x0005e20008000409 */
[-C--:B0-----:R-:W-:Y:S02]  /*cc00*/  LEA.HI.X.SX32 R133, R146, R163.reuse, 0x1, P3 ;  /* 0x000000a392857211 */ /* 0x081fe400018f0eff */
[-C--:B------:R-:W-:Y:S02]  /*cc10*/  LEA R138, P3, R158, R162.reuse, 0x1 ;  /* 0x000000a29e8a7211 */ /* 0x080fe400078608ff */
[-C--:B-1----:R-:W-:Y:S02]  /*cc20*/  LEA.HI.X.SX32 R135, R145, R163.reuse, 0x1, P4 ;  /* 0x000000a391877211 */ /* 0x082fe400020f0eff */
[----:B------:R-:W-:Y:S01]  /*cc30*/  LEA.HI.X.SX32 R137, R144, R163, 0x1, P5 ;  /* 0x000000a390897211 */ /* 0x000fe200028f0eff */
[----:B--2---:R-:W-:Y:S01]  /*cc40*/  IMAD R161, R140, UR4, RZ ;  /* 0x000000048ca17c24 */ /* 0x004fe2000f8e02ff */
[-C--:B------:R-:W-:Y:S01]  /*cc50*/  LEA R140, P4, R157, R162.reuse, 0x1 ;  /* 0x000000a29d8c7211 */ /* 0x080fe200078808ff */
[----:B------:R-:W-:Y:S01]  /*cc60*/  STL.64 [R1+0x160], R34 ;  /* 0x0001602201007387 */ /* 0x000fe20000100a00 */
[----:B------:R-:W-:-:S02]  /*cc70*/  LEA R142, P5, R143, R162, 0x1 ;  /* 0x000000a28f8e7211 */ /* 0x000fc400078a08ff */
[-C--:B------:R-:W-:Y:S01]  /*cc80*/  LEA.HI.X.SX32 R139, R158, R163.reuse, 0x1, P3 ;  /* 0x000000a39e8b7211 */ /* 0x080fe200018f0eff */
[----:B------:R-:W-:Y:S01]  /*cc90*/  STL.64 [R1+0x140], R14 ;  /* 0x0001400e01007387 */ /* 0x000fe20000100a00 */
[-C--:B------:R-:W-:Y:S02]  /*cca0*/  LEA.HI.X.SX32 R141, R157, R163.reuse, 0x1, P4 ;  /* 0x000000a39d8d7211 */ /* 0x080fe400020f0eff */
[-C--:B------:R-:W-:Y:S01]  /*ccb0*/  LEA R144, P3, R161, R162.reuse, 0x1 ;  /* 0x000000a2a1907211 */ /* 0x080fe200078608ff */
[----:B------:R-:W-:Y:S01]  /*ccc0*/  STL.64 [R1+0x120], R54 ;  /* 0x0001203601007387 */ /* 0x000fe20000100a00 */
[----:B------:R-:W-:Y:S02]  /*ccd0*/  LEA.HI.X.SX32 R143, R143, R163, 0x1, P5 ;  /* 0x000000a38f8f7211 */ /* 0x000fe400028f0eff */
[-C--:B------:R-:W-:Y:S01]  /*cce0*/  LEA R146, P4, R160, R162.reuse, 0x1 ;  /* 0x000000a2a0927211 */ /* 0x080fe200078808ff */
[----:B------:R-:W-:Y:S01]  /*ccf0*/  STL.64 [R1+0x100], R52 ;  /* 0x0001003401007387 */ /* 0x000fe20000100a00 */
[----:B------:R-:W-:-:S03]  /*cd00*/  LEA R148, P5, R159, R162, 0x1 ;  /* 0x000000a29f947211 */ /* 0x000fc600078a08ff */
[----:B------:R-:W-:Y:S01]  /*cd10*/  STL.64 [R1+0xe0], R32 ;  /* 0x0000e02001007387 */ /* 0x000fe20000100a00 */
[-C--:B------:R-:W-:Y:S01]  /*cd20*/  LEA.HI.X.SX32 R145, R161, R163.reuse, 0x1, P3 ;  /* 0x000000a3a1917211 */ /* 0x080fe200018f0eff */
[----:B------:R-:W-:Y:S02]  /*cd30*/  IMAD.MOV.U32 R158, RZ, RZ, R57 ;  /* 0x000000ffff9e7224 */ /* 0x000fe400078e0039 */
        /* <DEDUP_REMOVED lines=9> */
[----:B------:R-:W-:-:S03]  /*cdd0*/  LEA.HI.X.SX32 R151, R56, R163, 0x1, P3 ;  /* 0x000000a338977211 */ /* 0x000fc600018f0eff */
[----:B------:R-:W-:Y:S01]  /*cde0*/  STL.64 [R1+0x40], R6 ;  /* 0x0000400601007387 */ /* 0x000fe20000100a00 */
[----:B------:R-:W-:Y:S01]  /*cdf0*/  LEA.HI.X.SX32 R153, R51, R163, 0x1, P4 ;  /* 0x000000a333997211 */ /* 0x000fe200020f0eff */
[----:B------:R-:W-:Y:S02]  /*ce00*/  IMAD.MOV.U32 R157, RZ, RZ, R158 ;  /* 0x000000ffff9d7224 */ /* 0x000fe400078e009e */
[----:B------:R-:W-:Y:S01]  /*ce10*/  STL.64 [R1+0x20], R24 ;  /* 0x0000201801007387 */ /* 0x000fe20000100a00 */
[----:B------:R-:W-:-:S03]  /*ce20*/  LEA R156, P3, R158, R162, 0x1 ;  /* 0x000000a29e9c7211 */ /* 0x000fc600078608ff */
[----:B------:R-:W-:Y:S01]  /*ce30*/  STL.64 [R1], R16 ;  /* 0x0000001001007387 */ /* 0x000fe20000100a00 */
[----:B------:R-:W-:Y:S02]  /*ce40*/  LEA.HI.X.SX32 R155, R71, R163, 0x1, P5 ;  /* 0x000000a3479b7211 */ /* 0x000fe400028f0eff */
[-C--:B------:R-:W-:Y:S01]  /*ce50*/  LEA R158, P4, R41, R162.reuse, 0x1 ;  /* 0x000000a2299e7211 */ /* 0x080fe200078808ff */
[----:B------:R-:W2:Y:S01]  /*ce60*/  LDL.LU R58, [R1+0x238] ;  /* 0x00023800013a7983 */ /* 0x000ea20000300800 */
[----:B------:R-:W-:-:S03]  /*ce70*/  LEA R160, P5, R68, R162, 0x1 ;  /* 0x000000a244a07211 */ /* 0x000fc600078a08ff */
[----:B------:R-:W3:Y:S01]  /*ce80*/  LDL.LU R59, [R1+0x234] ;  /* 0x00023400013b7983 */ /* 0x000ee20000300800 */
[----:B------:R-:W-:-:S03]  /*ce90*/  LEA R162, P6, R69, R162, 0x1 ;  /* 0x000000a245a27211 */ /* 0x000fc600078c08ff */
[----:B------:R-:W4:Y:S01]  /*cea0*/  LDL.LU R51, [R1+0x230] ;  /* 0x0002300001337983 */ /* 0x000f220000300800 */
[----:B------:R-:W-:-:S03]  /*ceb0*/  LEA.HI.X.SX32 R159, R41, R163, 0x1, P4 ;  /* 0x000000a3299f7211 */ /* 0x000fc600020f0eff */
[----:B------:R-:W2:Y:S01]  /*cec0*/  LDL.LU R56, [R1+0x1dc] ;  /* 0x0001dc0001387983 */ /* 0x000ea20000300800 */
[----:B------:R-:W-:-:S03]  /*ced0*/  LEA.HI.X.SX32 R157, R157, R163, 0x1, P3 ;  /* 0x000000a39d9d7211 */ /* 0x000fc600018f0eff */
[----:B------:R-:W2:Y:S01]  /*cee0*/  LDL.LU R57, [R1+0x1d8] ;  /* 0x0001d80001397983 */ /* 0x000ea20000300800 */
[----:B------:R-:W-:-:S03]  /*cef0*/  LEA.HI.X.SX32 R161, R68, R163, 0x1, P5 ;  /* 0x000000a344a17211 */ /* 0x000fc600028f0eff */
[----:B------:R-:W5:Y:S01]  /*cf00*/  LDL.LU R71, [R1+0x720] ;  /* 0x0007200001477983 */ /* 0x000f620000300800 */
[----:B------:R-:W-:-:S03]  /*cf10*/  LEA.HI.X.SX32 R163, R69, R163, 0x1, P6 ;  /* 0x000000a345a37211 */ /* 0x000fc600030f0eff */
[----:B------:R-:W2:Y:S04]  /*cf20*/  LDL.LU R41, [R1+0x71c] ;  /* 0x00071c0001297983 */ /* 0x000ea80000300800 */
[----:B------:R-:W5:Y:S04]  /*cf30*/  LDL.LU R68, [R1+0x718] ;  /* 0x0007180001447983 */ /* 0x000f680000300800 */
[----:B------:R-:W5:Y:S04]  /*cf40*/  LDL.LU R69, [R1+0x714] ;  /* 0x0007140001457983 */ /* 0x000f680000300800 */
[----:B------:R0:W-:Y:S04]  /*cf50*/  STS.U16 [R3+UR9+0x7800], R45 ;  /* 0x0078002d03007988 */ /* 0x0001e80008000409 */
[----:B------:R1:W-:Y:S04]  /*cf60*/  STS.U16 [R3+UR9+0x7c00], R66 ;  /* 0x007c004203007988 */ /* 0x0003e80008000409 */
[----:B------:R1:W-:Y:S04]  /*cf70*/  STS.U16 [R36+UR9+0x100], R67 ;  /* 0x0001004324007988 */ /* 0x0003e80008000409 */
[----:B0-----:R-:W2:Y:S04]  /*cf80*/  LDL.LU R45, [R1+0x710] ;  /* 0x00071000012d7983 */ /* 0x001ea80000300800 */
[----:B-1----:R-:W5:Y:S04]  /*cf90*/  LDL.LU R66, [R1+0x70c] ;  /* 0x00070c0001427983 */ /* 0x002f680000300800 */
        /* <DEDUP_REMOVED lines=21> */
[----:B0-----:R-:W2:Y:S04]  /*d0f0*/  LDL.LU R50, [R1+0x6e0] ;  /* 0x0006e00001327983 */ /* 0x001ea80000300800 */
[----:B-1----:R-:W2:Y:S01]  /*d100*/  LDL.LU R0, [R1+0x6dc] ;  /* 0x0006dc0001007983 */ /* 0x002ea20000300800 */
[----:B------:R-:W-:-:S02]  /*d110*/  PRMT R85, RZ, 0x7610, R85 ;  /* 0x00007610ff557816 */ /* 0x000fc40000000055 */
[----:B------:R-:W-:Y:S02]  /*d120*/  PRMT R80, RZ, 0x7610, R80 ;  /* 0x00007610ff507816 */ /* 0x000fe40000000050 */
[----:B------:R-:W-:Y:S02]  /*d130*/  PRMT R81, RZ, 0x7610, R81 ;  /* 0x00007610ff517816 */ /* 0x000fe40000000051 */
[----:B------:R-:W-:Y:S01]  /*d140*/  PRMT R38, RZ, 0x7610, R38 ;  /* 0x00007610ff267816 */ /* 0x000fe20000000026 */
[----:B------:R-:W3:Y:S01]  /*d150*/  @P0 LDG.E.U16 R85, desc[UR20][R72.64] ;  /* 0x0000001448550981 */ /* 0x000ee2000c1e1500 */
[----:B------:R-:W-:-:S03]  /*d160*/  PRMT R39, RZ, 0x7610, R39 ;  /* 0x00007610ff277816 */ /* 0x000fc60000000027 */
[----:B------:R-:W4:Y:S04]  /*d170*/  @P0 LDG.E.U16 R80, desc[UR20][R74.64] ;  /* 0x000000144a500981 */ /* 0x000f28000c1e1500 */
[----:B------:R-:W4:Y:S04]  /*d180*/  @P0 LDG.E.U16 R81, desc[UR20][R76.64] ;  /* 0x000000144c510981 */ /* 0x000f28000c1e1500 */
[----:B------:R-:W4:Y:S04]  /*d190*/  @P0 LDG.E.U16 R38, desc[UR20][R78.64] ;  /* 0x000000144e260981 */ /* 0x000f28000c1e1500 */
[----:B------:R-:W4:Y:S04]  /*d1a0*/  @P0 LDG.E.U16 R39, desc[UR20][R82.64] ;  /* 0x0000001452270981 */ /* 0x000f28000c1e1500 */
[----:B--2---:R0:W-:Y:S04]  /*d1b0*/  STS.U16 [R36+UR9+0x3100], R0 ;  /* 0x0031000024007988 */ /* 0x0041e80008000409 */
[----:B------:R1:W-:Y:S04]  /*d1c0*/  STS.U16 [R36+UR9+0x3500], R58 ;  /* 0x0035003a24007988 */ /* 0x0003e80008000409 */
[----:B---3--:R2:W-:Y:S04]  /*d1d0*/  STS.U16 [R36+UR9+0x3900], R59 ;  /* 0x0039003b24007988 */ /* 0x0085e80008000409 */
[----:B0-----:R-:W3:Y:S04]  /*d1e0*/  LDL.LU R0, [R1+0x6d8] ;  /* 0x0006d80001007983 */ /* 0x001ee80000300800 */
[----:B-1----:R-:W5:Y:S04]  /*d1f0*/  LDL.LU R58, [R1+0x6d4] ;  /* 0x0006d400013a7983 */ /* 0x002f680000300800 */
[----:B--2---:R-:W5:Y:S04]  /*d200*/  LDL.LU R59, [R1+0x6d0] ;  /* 0x0006d000013b7983 */ /* 0x004f680000300800 */
[----:B----4-:R0:W-:Y:S04]  /*d210*/  STS.U16 [R36+UR9+0x3d00], R51 ;  /* 0x003d003324007988 */ /* 0x0101e80008000409 */
[----:B0-----:R-:W2:Y:S01]  /*d220*/  LDL.LU R51, [R1+0x6cc] ;  /* 0x0006cc0001337983 */ /* 0x001ea20000300800 */
[----:B------:R-:W-:-:S03]  /*d230*/  PRMT R37, RZ, 0x7610, R37 ;  /* 0x00007610ff257816 */ /* 0x000fc60000000025 */
[----:B------:R0:W-:Y:S04]  /*d240*/  STS.U16 [R36+UR9+0x4100], R56 ;  /* 0x0041003824007988 */ /* 0x0001e80008000409 */
[----:B------:R1:W-:Y:S04]  /*d250*/  STS.U16 [R36+UR9+0x4500], R57 ;  /* 0x0045003924007988 */ /* 0x0003e80008000409 */
[----:B------:R-:W4:Y:S04]  /*d260*/  @P0 LDG.E.U16 R37, desc[UR20][R86.64] ;  /* 0x0000001456250981 */ /* 0x000f28000c1e1500 */
[----:B0-----:R-:W5:Y:S04]  /*d270*/  LDL.LU R56, [R1+0x6c8] ;  /* 0x0006c80001387983 */ /* 0x001f680000300800 */
[----:B-1----:R-:W5:Y:S01]  /*d280*/  LDL.LU R57, [R1+0x6c4] ;  /* 0x0006c40001397983 */ /* 0x002f620000300800 */
[----:B------:R-:W-:-:S02]  /*d290*/  PRMT R165, RZ, 0x7610, R165 ;  /* 0x00007610ffa57816 */ /* 0x000fc400000000a5 */
[----:B------:R-:W-:-:S04]  /*d2a0*/  PRMT R164, RZ, 0x7610, R164 ;  /* 0x00007610ffa47816 */ /* 0x000fc800000000a4 */
[----:B------:R-:W3:Y:S04]  /*d2b0*/  @P0 LDG.E.U16 R165, desc[UR20][R42.64] ;  /* 0x000000142aa50981 */ /* 0x000ee8000c1e1500 */
[----:B------:R-:W3:Y:S04]  /*d2c0*/  @P0 LDG.E.U16 R164, desc[UR20][R46.64] ;  /* 0x000000142ea40981 */ /* 0x000ee8000c1e1500 */
[----:B--2---:R0:W-:Y:S04]  /*d2d0*/  STS.U16 [R36+UR9+0x4900], R51 ;  /* 0x0049003324007988 */ /* 0x0041e80008000409 */
[----:B------:R1:W-:Y:S04]  /*d2e0*/  STS.U16 [R36+UR9+0x4d00], R50 ;  /* 0x004d003224007988 */ /* 0x0003e80008000409 */
[----:B------:R2:W-:Y:S04]  /*d2f0*/  STS.U16 [R36+UR9+0x5100], R48 ;  /* 0x0051003024007988 */ /* 0x0005e80008000409 */
[----:B0-----:R-:W3:Y:S04]  /*d300*/  LDL.LU R51, [R1+0x6c0] ;  /* 0x0006c00001337983 */ /* 0x001ee80000300800 */
[----:B-1----:R-:W5:Y:S04]  /*d310*/  LDL.LU R50, [R1+0x6bc] ;  /* 0x0006bc0001327983 */ /* 0x002f680000300800 */
[----:B--2---:R-:W2:Y:S04]  /*d320*/  LDL.LU R48, [R1+0x6b8] ;  /* 0x0006b80001307983 */ /* 0x004ea80000300800 */
[----:B------:R0:W-:Y:S04]  /*d330*/  STS.U16 [R36+UR9+0x5500], R49 ;  /* 0x0055003124007988 */ /* 0x0001e80008000409 */
[----:B------:R1:W-:Y:S04]  /*d340*/  STS.U16 [R36+UR9+0x5900], R44 ;  /* 0x0059002c24007988 */ /* 0x0003e80008000409 */
[----:B------:R4:W-:Y:S04]  /*d350*/  STS.U16 [R36+UR9+0x5d00], R45 ;  /* 0x005d002d24007988 */ /* 0x0009e80008000409 */
[----:B0-----:R-:W2:Y:S04]  /*d360*/  LDL.LU R49, [R1+0x6b4] ;  /* 0x0006b40001317983 */ /* 0x001ea80000300800 */
[----:B-1----:R-:W2:Y:S04]  /*d370*/  LDL.LU R44, [R1+0x6b0] ;  /* 0x0006b000012c7983 */ /* 0x002ea80000300800 */
[----:B----4-:R-:W4:Y:S04]  /*d380*/  LDL.LU R45, [R1+0x6ac] ;  /* 0x0006ac00012d7983 */ /* 0x010f280000300800 */
[----:B------:R0:W-:Y:S04]  /*d390*/  STS.U16 [R36+UR9+0x6100], R41 ;  /* 0x0061002924007988 */ /* 0x0001e80008000409 */
[----:B------:R1:W-:Y:S04]  /*d3a0*/  STS.U16 [R36+UR9+0x6500], R84 ;  /* 0x0065005424007988 */ /* 0x0003e80008000409 */
[----:B------:R1:W-:Y:S04]  /*d3b0*/  STS.U16 [R36+UR9+0x6900], R85 ;  /* 0x0069005524007988 */ /* 0x0003e80008000409 */
[----:B0-----:R-:W2:Y:S04]  /*d3c0*/  LDL.LU R41, [R1+0x6a8] ;  /* 0x0006a80001297983 */ /* 0x001ea80000300800 */
[----:B-1----:R-:W2:Y:S04]  /*d3d0*/  LDL.LU R84, [R1+0x6a4] ;  /* 0x0006a40001547983 */ /* 0x002ea80000300800 */
[----:B------:R-:W2:Y:S04]  /*d3e0*/  LDL.LU R85, [R1+0x6a0] ;  /* 0x0006a00001557983 */ /* 0x000ea80000300800 */
[----:B------:R0:W-:Y:S04]  /*d3f0*/  STS.U16 [R36+UR9+0x6d00], R80 ;  /* 0x006d005024007988 */ /* 0x0001e80008000409 */
[----:B------:R1:W-:Y:S04]  /*d400*/  STS.U16 [R36+UR9+0x7100], R81 ;  /* 0x0071005124007988 */ /* 0x0003e80008000409 */
[----:B------:R1:W-:Y:S04]  /*d410*/  STS.U16 [R36+UR9+0x7500], R38 ;  /* 0x0075002624007988 */ /* 0x0003e80008000409 */
[----:B0-----:R-:W2:Y:S04]  /*d420*/  LDL.LU R80, [R1+0x69c] ;  /* 0x00069c0001507983 */ /* 0x001ea80000300800 */
[----:B-1----:R-:W2:Y:S04]  /*d430*/  LDL.LU R81, [R1+0x698] ;  /* 0x0006980001517983 */ /* 0x002ea80000300800 */
[----:B------:R-:W2:Y:S04]  /*d440*/  LDL.LU R38, [R1+0x694] ;  /* 0x0006940001267983 */ /* 0x000ea80000300800 */
[----:B------:R0:W-:Y:S04]  /*d450*/  STS.U16 [R36+UR9+0x7900], R39 ;  /* 0x0079002724007988 */ /* 0x0001e80008000409 */
[----:B0-----:R-:W4:Y:S04]  /*d460*/  LDL.LU R39, [R1+0x690] ;  /* 0x0006900001277983 */ /* 0x001f280000300800 */
[----:B------:R0:W-:Y:S04]  /*d470*/  STS.U16 [R36+UR9+0x7d00], R37 ;  /* 0x007d002524007988 */ /* 0x0001e80008000409 */
[----:B------:R1:W-:Y:S04]  /*d480*/  STS.U16 [R40+UR9+0x200], R20 ;  /* 0x0002001428007988 */ /* 0x0003e80008000409 */
[----:B------:R1:W-:Y:S04]  /*d490*/  STS.U16 [R40+UR9+0x600], R21 ;  /* 0x0006001528007988 */ /* 0x0003e80008000409 */
[----:B0-----:R-:W4:Y:S04]  /*d4a0*/  LDL.LU R36, [R1+0x68c] ;  /* 0x00068c0001247983 */ /* 0x001f280000300800 */
[----:B------:R-:W4:Y:S04]  /*d4b0*/  LDL.LU R37, [R1+0x688] ;  /* 0x0006880001257983 */ /* 0x000f280000300800 */
        /* <DEDUP_REMOVED lines=21> */
[----:B---3--:R1:W-:Y:S04]  /*d610*/  STS.U16 [R40+UR9+0x3200], R165 ;  /* 0x003200a528007988 */ /* 0x0083e80008000409 */
[----:B------:R3:W-:Y:S04]  /*d620*/  STS.U16 [R40+UR9+0x3600], R164 ;  /* 0x003600a428007988 */ /* 0x0007e80008000409 */
[----:B0-----:R-:W4:Y:S04]  /*d630*/  LDL.LU R2, [R1+0x658] ;  /* 0x0006580001027983 */ /* 0x001f280000300800 */
[----:B-1----:R-:W4:Y:S04]  /*d640*/  LDL.LU R165, [R1+0x654] ;  /* 0x0006540001a57983 */ /* 0x002f280000300800 */
[----:B---3--:R-:W3:Y:S01]  /*d650*/  LDL.LU R164, [R1+0x650] ;  /* 0x0006500001a47983 */ /* 0x008ee20000300800 */
[----:B--2---:R-:W-:-:S06]  /*d660*/  PRMT R38, RZ, 0x7610, R38 ;  /* 0x00007610ff267816 */ /* 0x004fcc0000000026 */
[----:B------:R-:W2:Y:S01]  /*d670*/  @P0 LDG.E.U16 R38, desc[UR20][R14.64] ;  /* 0x000000140e260981 */ /* 0x000ea2000c1e1500 */
[----:B----4-:R-:W-:-:S06]  /*d680*/  PRMT R39, RZ, 0x7610, R39 ;  /* 0x00007610ff277816 */ /* 0x010fcc0000000027 */
[----:B------:R0:W4:Y:S04]  /*d690*/  @P0 LDG.E.U16 R39, desc[UR20][R34.64] ;  /* 0x0000001422270981 */ /* 0x000128000c1e1500 */
[----:B------:R-:W0:Y:S04]  /*d6a0*/  LDL.LU.64 R34, [R1+0x648] ;  /* 0x0006480001227983 */ /* 0x000e280000300a00 */
[----:B------:R-:W2:Y:S01]  /*d6b0*/  LDL.LU.64 R14, [R1+0x640] ;  /* 0x00064000010e7983 */ /* 0x000ea20000300a00 */
[----:B------:R-:W-:Y:S02]  /*d6c0*/  PRMT R37, RZ, 0x7610, R37 ;  /* 0x00007610ff257816 */ /* 0x000fe40000000025 */
[----:B------:R-:W-:-:S04]  /*d6d0*/  PRMT R36, RZ, 0x7610, R36 ;  /* 0x00007610ff247816 */ /* 0x000fc80000000024 */
[----:B------:R-:W3:Y:S04]  /*d6e0*/  @P0 LDG.E.U16 R37, desc[UR20][R54.64] ;  /* 0x0000001436250981 */ /* 0x000ee8000c1e1500 */
[----:B------:R-:W3:Y:S04]  /*d6f0*/  @P0 LDG.E.U16 R36, desc[UR20][R52.64] ;  /* 0x0000001434240981 */ /* 0x000ee8000c1e1500 */
[----:B------:R-:W5:Y:S04]  /*d700*/  LDL.LU.64 R54, [R1+0x638] ;  /* 0x0006380001367983 */ /* 0x000f680000300a00 */
[----:B------:R-:W5:Y:S01]  /*d710*/  LDL.LU.64 R52, [R1+0x630] ;  /* 0x0006300001347983 */ /* 0x000f620000300a00 */
[----:B0-----:R-:W-:-:S02]  /*d720*/  PRMT R35, RZ, 0x7610, R35 ;  /* 0x00007610ff237816 */ /* 0x001fc40000000023 */
[----:B--2---:R-:W-:-:S04]  /*d730*/  PRMT R15, RZ, 0x7610, R15 ;  /* 0x00007610ff0f7816 */ /* 0x004fc8000000000f */
[----:B------:R0:W2:Y:S04]  /*d740*/  @P0 LDG.E.U16 R35, desc[UR20][R32.64] ;  /* 0x0000001420230981 */ /* 0x0000a8000c1e1500 */
[----:B------:R1:W2:Y:S04]  /*d750*/  @P0 LDG.E.U16 R15, desc[UR20][R30.64] ;  /* 0x000000141e0f0981 */ /* 0x0002a8000c1e1500 */
[----:B------:R-:W0:Y:S04]  /*d760*/  LDL.LU.64 R32, [R1+0x628] ;  /* 0x0006280001207983 */ /* 0x000e280000300a00 */
[----:B------:R-:W1:Y:S01]  /*d770*/  LDL.LU.64 R30, [R1+0x620] ;  /* 0x00062000011e7983 */ /* 0x000e620000300a00 */
[----:B------:R-:W-:-:S06]  /*d780*/  PRMT R34, RZ, 0x7610, R34 ;  /* 0x00007610ff227816 */ /* 0x000fcc0000000022 */
[----:B------:R-:W2:Y:S04]  /*d790*/  @P0 LDG.E.U16 R34, desc[UR20][R28.64] ;  /* 0x000000141c220981 */ /* 0x000ea8000c1e1500 */
[----:B------:R-:W2:Y:S01]  /*d7a0*/  LDL.LU.64 R28, [R1+0x618] ;  /* 0x00061800011c7983 */ /* 0x000ea20000300a00 */
[----:B0-----:R-:W-:Y:S02]  /*d7b0*/  PRMT R33, RZ, 0x7610, R33 ;  /* 0x00007610ff217816 */ /* 0x001fe40000000021 */
[----:B------:R-:W-:Y:S02]  /*d7c0*/  PRMT R32, RZ, 0x7610, R32 ;  /* 0x00007610ff207816 */ /* 0x000fe40000000020 */
[----:B-1----:R-:W-:Y:S02]  /*d7d0*/  PRMT R31, RZ, 0x7610, R31 ;  /* 0x00007610ff1f7816 */ /* 0x002fe4000000001f */
[----:B------:R-:W2:Y:S04]  /*d7e0*/  @P0 LDG.E.U16 R33, desc[UR20][R26.64] ;  /* 0x000000141a210981 */ /* 0x000ea8000c1e1500 */
[----:B------:R-:W2:Y:S04]  /*d7f0*/  @P0 LDG.E.U16 R32, desc[UR20][R22.64] ;  /* 0x0000001416200981 */ /* 0x000ea8000c1e1500 */
[----:B------:R0:W2:Y:S04]  /*d800*/  @P0 LDG.E.U16 R31, desc[UR20][R6.64] ;  /* 0x00000014061f0981 */ /* 0x0000a8000c1e1500 */
[----:B------:R-:W2:Y:S04]  /*d810*/  LDL.LU.64 R26, [R1+0x610] ;  /* 0x00061000011a7983 */ /* 0x000ea80000300a00 */
[----:B------:R-:W2:Y:S04]  /*d820*/  LDL.LU.64 R22, [R1+0x608] ;  /* 0x0006080001167983 */ /* 0x000ea80000300a00 */
[----:B------:R-:W0:Y:S01]  /*d830*/  LDL.LU.64 R6, [R1+0x600] ;  /* 0x0006000001067983 */ /* 0x000e220000300a00 */
[----:B------:R-:W-:-:S02]  /*d840*/  PRMT R0, RZ, 0x7610, R0 ;  /* 0x00007610ff007816 */ /* 0x000fc40000000000 */
[----:B------:R-:W-:Y:S02]  /*d850*/  PRMT R51, RZ, 0x7610, R51 ;  /* 0x00007610ff337816 */ /* 0x000fe40000000033 */
[----:B---3--:R-:W-:Y:S02]  /*d860*/  PRMT R164, RZ, 0x7610, R164 ;  /* 0x00007610ffa47816 */ /* 0x008fe400000000a4 */
[----:B------:R-:W-:Y:S01]  /*d870*/  PRMT R165, RZ, 0x7610, R165 ;  /* 0x00007610ffa57816 */ /* 0x000fe200000000a5 */
[----:B------:R-:W3:Y:S01]  /*d880*/  @P0 LDG.E.U16 R0, desc[UR20][R90.64] ;  /* 0x000000145a000981 */ /* 0x000ee2000c1e1500 */
[----:B------:R-:W-:Y:S02]  /*d890*/  PRMT R85, RZ, 0x7610, R85 ;  /* 0x00007610ff557816 */ /* 0x000fe40000000055 */
[----:B------:R-:W-:Y:S01]  /*d8a0*/  PRMT R84, RZ, 0x7610, R84 ;  /* 0x00007610ff547816 */ /* 0x000fe20000000054 */
[----:B------:R-:W2:Y:S01]  /*d8b0*/  @P0 LDG.E.U16 R51, desc[UR20][R92.64] ;  /* 0x000000145c330981 */ /* 0x000ea2000c1e1500 */
[----:B------:R-:W-:-:S02]  /*d8c0*/  PRMT R81, RZ, 0x7610, R81 ;  /* 0x00007610ff517816 */ /* 0x000fc40000000051 */
[----:B------:R-:W-:Y:S01]  /*d8d0*/  PRMT R30, RZ, 0x7610, R30 ;  /* 0x00007610ff1e7816 */ /* 0x000fe2000000001e */
[----:B------:R-:W2:Y:S01]  /*d8e0*/  @P0 LDG.E.U16 R164, desc[UR20][R94.64] ;  /* 0x000000145ea40981 */ /* 0x000ea2000c1e1500 */
[----:B------:R-:W-:Y:S02]  /*d8f0*/  PRMT R80, RZ, 0x7610, R80 ;  /* 0x00007610ff507816 */ /* 0x000fe40000000050 */
[----:B------:R-:W-:Y:S01]  /*d900*/  PRMT R21, RZ, 0x7610, R21 ;  /* 0x00007610ff157816 */ /* 0x000fe20000000015 */
[----:B------:R-:W2:Y:S01]  /*d910*/  @P0 LDG.E.U16 R165, desc[UR20][R96.64] ;  /* 0x0000001460a50981 */ /* 0x000ea2000c1e1500 */
[----:B------:R-:W-:Y:S02]  /*d920*/  PRMT R18, RZ, 0x7610, R18 ;  /* 0x00007610ff127816 */ /* 0x000fe40000000012 */
[----:B------:R-:W-:Y:S01]  /*d930*/  PRMT R49, RZ, 0x7610, R49 ;  /* 0x00007610ff317816 */ /* 0x000fe20000000031 */
[----:B------:R-:W4:Y:S01]  /*d940*/  @P0 LDG.E.U16 R85, desc[UR20][R98.64] ;  /* 0x0000001462550981 */ /* 0x000f22000c1e1500 */
[----:B------:R-:W-:-:S02]  /*d950*/  PRMT R11, RZ, 0x7610, R11 ;  /* 0x00007610ff0b7816 */ /* 0x000fc4000000000b */
[----:B------:R-:W-:Y:S01]  /*d960*/  PRMT R9, RZ, 0x7610, R9 ;  /* 0x00007610ff097816 */ /* 0x000fe20000000009 */
[----:B------:R-:W4:Y:S01]  /*d970*/  @P0 LDG.E.U16 R84, desc[UR20][R100.64] ;  /* 0x0000001464540981 */ /* 0x000f22000c1e1500 */
[----:B------:R-:W-:-:S03]  /*d980*/  PRMT R48, RZ, 0x7610, R48 ;  /* 0x00007610ff307816 */ /* 0x000fc60000000030 */
[----:B------:R-:W4:Y:S01]  /*d990*/  @P0 LDG.E.U16 R81, desc[UR20][R102.64] ;  /* 0x0000001466510981 */ /* 0x000f22000c1e1500 */
[----:B------:R-:W-:-:S03]  /*d9a0*/  PRMT R45, RZ, 0x7610, R45 ;  /* 0x00007610ff2d7816 */ /* 0x000fc6000000002d */
[----:B------:R-:W4:Y:S01]  /*d9b0*/  @P0 LDG.E.U16 R30, desc[UR20][R24.64] ;  /* 0x00000014181e0981 */ /* 0x000f22000c1e1500 */
[----:B------:R-:W-:-:S03]  /*d9c0*/  PRMT R44, RZ, 0x7610, R44 ;  /* 0x00007610ff2c7816 */ /* 0x000fc6000000002c */
[----:B------:R-:W4:Y:S01]  /*d9d0*/  @P0 LDG.E.U16 R80, desc[UR20][R104.64] ;  /* 0x0000001468500981 */ /* 0x000f22000c1e1500 */
[----:B------:R-:W-:-:S03]  /*d9e0*/  PRMT R41, RZ, 0x7610, R41 ;  /* 0x00007610ff297816 */ /* 0x000fc60000000029 */
[----:B------:R-:W4:Y:S04]  /*d9f0*/  @P0 LDG.E.U16 R21, desc[UR20][R106.64] ;  /* 0x000000146a150981 */ /* 0x000f28000c1e1500 */
[----:B------:R-:W4:Y:S01]  /*da00*/  LDL.LU.64 R24, [R1+0x5f8] ;  /* 0x0005f80001187983 */ /* 0x000f220000300a00 */
[----:B------:R-:W-:-:S03]  /*da10*/  PRMT R12, RZ, 0x7610, R12 ;  /* 0x00007610ff0c7816 */ /* 0x000fc6000000000c */
[----:B------:R-:W4:Y:S01]  /*da20*/  @P0 LDG.E.U16 R18, desc[UR20][R108.64] ;  /* 0x000000146c120981 */ /* 0x000f22000c1e1500 */
[----:B------:R-:W-:-:S03]  /*da30*/  PRMT R5, RZ, 0x7610, R5 ;  /* 0x00007610ff057816 */ /* 0x000fc60000000005 */
[----:B------:R-:W4:Y:S04]  /*da40*/  @P0 LDG.E.U16 R49, desc[UR20][R110.64] ;  /* 0x000000146e310981 */ /* 0x000f28000c1e1500 */
[----:B------:R-:W4:Y:S04]  /*da50*/  @P0 LDG.E.U16 R11, desc[UR20][R112.64] ;  /* 0x00000014700b0981 */ /* 0x000f28000c1e1500 */
[----:B------:R-:W4:Y:S04]  /*da60*/  @P0 LDG.E.U16 R9, desc[UR20][R114.64] ;  /* 0x0000001472090981 */ /* 0x000f28000c1e1500 */
[----:B------:R-:W4:Y:S04]  /*da70*/  @P0 LDG.E.U16 R48, desc[UR20][R116.64] ;  /* 0x0000001474300981 */ /* 0x000f28000c1e1500 */
[----:B------:R-:W4:Y:S04]  /*da80*/  @P0 LDG.E.U16 R45, desc[UR20][R118.64] ;  /* 0x00000014762d0981 */ /* 0x000f28000c1e1500 */
[----:B------:R-:W4:Y:S04]  /*da90*/  @P0 LDG.E.U16 R44, desc[UR20][R120.64] ;  /* 0x00000014782c0981 */ /* 0x000f28000c1e1500 */
[----:B------:R-:W4:Y:S04]  /*daa0*/  @P0 LDG.E.U16 R41, desc[UR20][R122.64] ;  /* 0x000000147a290981 */ /* 0x000f28000c1e1500 */
[----:B------:R-:W4:Y:S04]  /*dab0*/  @P0 LDG.E.U16 R12, desc[UR20][R124.64] ;  /* 0x000000147c0c0981 */ /* 0x000f28000c1e1500 */
[----:B------:R-:W4:Y:S01]  /*dac0*/  @P0 LDG.E.U16 R5, desc[UR20][R88.64] ;  /* 0x0000001458050981 */ /* 0x000f22000c1e1500 */
[----:B0-----:R-:W-:-:S06]  /*dad0*/  PRMT R6, RZ, 0x7610, R6 ;  /* 0x00007610ff067816 */ /* 0x001fcc0000000006 */
[----:B------:R0:W4:Y:S04]  /*dae0*/  @P0 LDG.E.U16 R6, desc[UR20][R16.64] ;  /* 0x0000001410060981 */ /* 0x000128000c1e1500 */
[----:B------:R-:W0:Y:S04]  /*daf0*/  LDL.LU.64 R16, [R1+0x5f0] ;  /* 0x0005f00001107983 */ /* 0x000e280000300a00 */
[----:B---3--:R1:W-:Y:S01]  /*db00*/  STS.U16 [R40+UR9+0x3a00], R0 ;  /* 0x003a000028007988 */ /* 0x0083e20008000409 */
[----:B--2---:R-:W-:-:S03]  /*db10*/  PRMT R29, RZ, 0x7610, R29 ;  /* 0x00007610ff1d7816 */ /* 0x004fc6000000001d */
[----:B------:R2:W-:Y:S01]  /*db20*/  STS.U16 [R40+UR9+0x3e00], R51 ;  /* 0x003e003328007988 */ /* 0x0005e20008000409 */
[----:B------:R-:W-:-:S03]  /*db30*/  PRMT R22, RZ, 0x7610, R22 ;  /* 0x00007610ff167816 */ /* 0x000fc60000000016 */
[----:B------:R3:W-:Y:S04]  /*db40*/  STS.U16 [R40+UR9+0x4200], R164 ;  /* 0x004200a428007988 */ /* 0x0007e80008000409 */
[----:B------:R-:W-:Y:S04]  /*db50*/  STS.U16 [R40+UR9+0x4600], R165 ;  /* 0x004600a528007988 */ /* 0x000fe80008000409 */
[----:B----4-:R-:W-:Y:S04]  /*db60*/  STS.U16 [R40+UR9+0x4a00], R85 ;  /* 0x004a005528007988 */ /* 0x010fe80008000409 */
[----:B------:R-:W-:Y:S04]  /*db70*/  STS.U16 [R40+UR9+0x4e00], R84 ;  /* 0x004e005428007988 */ /* 0x000fe80008000409 */
[----:B------:R-:W-:Y:S04]  /*db80*/  STS.U16 [R40+UR9+0x5200], R81 ;  /* 0x0052005128007988 */ /* 0x000fe80008000409 */
[----:B------:R-:W-:Y:S04]  /*db90*/  STS.U16 [R40+UR9+0x5600], R80 ;  /* 0x0056005028007988 */ /* 0x000fe80008000409 */
[----:B-1----:R-:W4:Y:S04]  /*dba0*/  LDL.LU R0, [R1+0x5ec] ;  /* 0x0005ec0001007983 */ /* 0x002f280000300800 */
[----:B------:R1:W-:Y:S04]  /*dbb0*/  STS.U16 [R40+UR9+0x5a00], R21 ;  /* 0x005a001528007988 */ /* 0x0003e80008000409 */
[----:B--2---:R2:W5:Y:S04]  /*dbc0*/  LDL.LU R51, [R1+0x5e8] ;  /* 0x0005e80001337983 */ /* 0x0045680000300800 */
[----:B------:R1:W-:Y:S01]  /*dbd0*/  STS.U16 [R40+UR9+0x5e00], R18 ;  /* 0x005e001228007988 */ /* 0x0003e20008000409 */
[----:B------:R-:W-:-:S03]  /*dbe0*/  PRMT R14, RZ, 0x7610, R14 ;  /* 0x00007610ff0e7816 */ /* 0x000fc6000000000e */
[----:B------:R-:W2:Y:S04]  /*dbf0*/  @P0 LDG.E.U16 R29, desc[UR20][R126.64] ;  /* 0x000000147e1d0981 */ /* 0x000ea8000c1e1500 */
[----:B---3--:R-:W3:Y:S04]  /*dc00*/  LDL.LU R164, [R1+0x5e4] ;  /* 0x0005e40001a47983 */ /* 0x008ee80000300800 */
[----:B------:R-:W-:Y:S01]  /*dc10*/  STS.U16 [R40+UR9+0x6200], R49 ;  /* 0x0062003128007988 */ /* 0x000fe20008000409 */
[----:B------:R-:W-:-:S03]  /*dc20*/  PRMT R13, RZ, 0x7610, R13 ;  /* 0x00007610ff0d7816 */ /* 0x000fc6000000000d */
[----:B------:R-:W3:Y:S04]  /*dc30*/  @P0 LDG.E.U16 R22, desc[UR20][R128.64] ;  /* 0x0000001480160981 */ /* 0x000ee8000c1e1500 */
[----:B-1----:R-:W4:Y:S04]  /*dc40*/  LDL.LU R21, [R1+0x2e4] ;  /* 0x0002e40001157983 */ /* 0x002f280000300800 */
[----:B------:R1:W-:Y:S04]  /*dc50*/  STS.U16 [R40+UR9+0x6600], R11 ;  /* 0x0066000b28007988 */ /* 0x0003e80008000409 */
[----:B------:R-:W4:Y:S04]  /*dc60*/  LDL.LU R18, [R1+0x280] ;  /* 0x0002800001127983 */ /* 0x000f280000300800 */
[----:B------:R1:W-:Y:S04]  /*dc70*/  STS.U16 [R40+UR9+0x6a00], R9 ;  /* 0x006a000928007988 */ /* 0x0003e80008000409 */
[----:B------:R-:W-:Y:S04]  /*dc80*/  STS.U16 [R40+UR9+0x6e00], R48 ;  /* 0x006e003028007988 */ /* 0x000fe80008000409 */
[----:B------:R-:W-:Y:S01]  /*dc90*/  STS.U16 [R40+UR9+0x7200], R45 ;  /* 0x0072002d28007988 */ /* 0x000fe20008000409 */
[----:B------:R-:W-:-:S03]  /*dca0*/  PRMT R10, RZ, 0x7610, R10 ;  /* 0x00007610ff0a7816 */ /* 0x000fc6000000000a */
[----:B-1----:R-:W4:Y:S04]  /*dcb0*/  LDL.LU R11, [R1+0x2d0] ;  /* 0x0002d000010b7983 */ /* 0x002f280000300800 */
[----:B------:R-:W-:Y:S01]  /*dcc0*/  STS.U16 [R40+UR9+0x7600], R44 ;  /* 0x0076002c28007988 */ /* 0x000fe20008000409 */
[----:B------:R-:W-:-:S03]  /*dcd0*/  PRMT R8, RZ, 0x7610, R8 ;  /* 0x00007610ff087816 */ /* 0x000fc60000000008 */
[----:B------:R-:W4:Y:S04]  /*dce0*/  LDL.LU R9, [R1+0x27c] ;  /* 0x00027c0001097983 */ /* 0x000f280000300800 */
[----:B------:R-:W-:Y:S04]  /*dcf0*/  STS.U16 [R40+UR9+0x7a00], R41 ;  /* 0x007a002928007988 */ /* 0x000fe80008000409 */
[----:B------:R-:W-:Y:S04]  /*dd00*/  STS.U16 [R40+UR9+0x7e00], R12 ;  /* 0x007e000c28007988 */ /* 0x000fe80008000409 */
[----:B------:R1:W-:Y:S04]  /*dd10*/  STS.U16 [R19+UR9+0x7f00], R5 ;  /* 0x007f000513007988 */ /* 0x0003e80008000409 */
[----:B------:R-:W4:Y:S04]  /*dd20*/  @P0 LDG.E.U16 R14, desc[UR20][R134.64] ;  /* 0x00000014860e0981 */ /* 0x000f28000c1e1500 */
[----:B------:R-:W-:Y:S01]  /*dd30*/  STS.U16 [R19+UR9+0x300], R39 ;  /* 0x0003002713007988 */ /* 0x000fe20008000409 */
[----:B------:R-:W-:-:S03]  /*dd40*/  PRMT R7, RZ, 0x7610, R7 ;  /* 0x00007610ff077816 */ /* 0x000fc60000000007 */
[----:B------:R-:W4:Y:S04]  /*dd50*/  @P0 LDG.E.U16 R13, desc[UR20][R136.64] ;  /* 0x00000014880d0981 */ /* 0x000f28000c1e1500 */
[----:B-1----:R-:W4:Y:S04]  /*dd60*/  LDL.LU R5, [R1+0x278] ;  /* 0x0002780001057983 */ /* 0x002f280000300800 */
[----:B------:R-:W-:Y:S01]  /*dd70*/  STS.U16 [R19+UR9+0x700], R38 ;  /* 0x0007002613007988 */ /* 0x000fe20008000409 */
[----:B------:R-:W-:-:S03]  /*dd80*/  PRMT R4, RZ, 0x7610, R4 ;  /* 0x00007610ff047816 */ /* 0x000fc60000000004 */
[----:B------:R-:W4:Y:S04]  /*dd90*/  LDL.LU R12, [R1+0x274] ;  /* 0x00027400010c7983 */ /* 0x000f280000300800 */
[----:B------:R-:W-:Y:S04]  /*dda0*/  STS.U16 [R19+UR9+0xb00], R37 ;  /* 0x000b002513007988 */ /* 0x000fe80008000409 */
[----:B------:R-:W-:Y:S04]  /*ddb0*/  STS.U16 [R19+UR9+0xf00], R36 ;  /* 0x000f002413007988 */ /* 0x000fe80008000409 */
[----:B------:R-:W-:Y:S04]  /*ddc0*/  STS.U16 [R19+UR9+0x1300], R35 ;  /* 0x0013002313007988 */ /* 0x000fe80008000409 */
[----:B------:R-:W4:Y:S04]  /*ddd0*/  @P0 LDG.E.U16 R10, desc[UR20][R138.64] ;  /* 0x000000148a0a0981 */ /* 0x000f28000c1e1500 */
[----:B------:R1:W-:Y:S04]  /*dde0*/  STS.U16 [R19+UR9+0x1700], R15 ;  /* 0x0017000f13007988 */ /* 0x0003e80008000409 */
[----:B------:R-:W4:Y:S04]  /*ddf0*/  @P0 LDG.E.U16 R8, desc[UR20][R140.64] ;  /* 0x000000148c080981 */ /* 0x000f28000c1e1500 */
[----:B------:R-:W4:Y:S04]  /*de00*/  @P0 LDG.E.U16 R7, desc[UR20][R142.64] ;  /* 0x000000148e070981 */ /* 0x000f28000c1e1500 */
[----:B-1----:R-:W4:Y:S04]  /*de10*/  LDL.LU R15, [R1+0x270] ;  /* 0x00027000010f7983 */ /* 0x002f280000300800 */
[----:B------:R-:W4:Y:S04]  /*de20*/  LDL.LU R165, [R1+0x26c] ;  /* 0x00026c0001a57983 */ /* 0x000f280000300800 */
[----:B------:R-:W4:Y:S01]  /*de30*/  @P0 LDG.E.U16 R4, desc[UR20][R144.64] ;  /* 0x0000001490040981 */ /* 0x000f22000c1e1500 */
[----:B0-----:R-:W-:-:S02]  /*de40*/  PRMT R17, RZ, 0x7610, R17 ;  /* 0x00007610ff117816 */ /* 0x001fc40000000011 */
[----:B------:R-:W-:-:S04]  /*de50*/  PRMT R16, RZ, 0x7610, R16 ;  /* 0x00007610ff107816 */ /* 0x000fc80000000010 */
[----:B------:R-:W4:Y:S04]  /*de60*/  @P0 LDG.E.U16 R17, desc[UR20][R130.64] ;  /* 0x0000001482110981 */ /* 0x000f28000c1e1500 */
[----:B------:R-:W4:Y:S01]  /*de70*/  @P0 LDG.E.U16 R16, desc[UR20][R132.64] ;  /* 0x0000001484100981 */ /* 0x000f22000c1e1500 */
[----:B------:R-:W-:Y:S02]  /*de80*/  PRMT R28, RZ, 0x7610, R28 ;  /* 0x00007610ff1c7816 */ /* 0x000fe4000000001c */
[----:B------:R-:W-:Y:S02]  /*de90*/  PRMT R27, RZ, 0x7610, R27 ;  /* 0x00007610ff1b7816 */ /* 0x000fe4000000001b */
[----:B------:R-:W-:Y:S02]  /*dea0*/  PRMT R2, RZ, 0x7610, R2 ;  /* 0x00007610ff027816 */ /* 0x000fe40000000002 */
[----:B------:R-:W-:Y:S01]  /*deb0*/  PRMT R26, RZ, 0x7610, R26 ;  /* 0x00007610ff1a7816 */ /* 0x000fe2000000001a */
[----:B------:R-:W4:Y:S01]  /*dec0*/  @P0 LDG.E.U16 R28, desc[UR20][R146.64] ;  /* 0x00000014921c0981 */ /* 0x000f22000c1e1500 */
[----:B------:R-:W-:-:S03]  /*ded0*/  PRMT R25, RZ, 0x7610, R25 ;  /* 0x00007610ff197816 */ /* 0x000fc60000000019 */
[----:B------:R-:W4:Y:S04]  /*dee0*/  @P0 LDG.E.U16 R27, desc[UR20][R148.64] ;  /* 0x00000014941b0981 */ /* 0x000f28000c1e1500 */
[----:B------:R-:W4:Y:S04]  /*def0*/  @P0 LDG.E.U16 R2, desc[UR20][R150.64] ;  /* 0x0000001496020981 */ /* 0x000f28000c1e1500 */
[----:B------:R-:W4:Y:S04]  /*df00*/  @P0 LDG.E.U16 R26, desc[UR20][R152.64] ;  /* 0x00000014981a0981 */ /* 0x000f28000c1e1500 */
[----:B------:R-:W4:Y:S04]  /*df10*/  @P0 LDG.E.U16 R25, desc[UR20][R154.64] ;  /* 0x000000149a190981 */ /* 0x000f28000c1e1500 */
[----:B------:R-:W-:Y:S04]  /*df20*/  STS.U16 [R19+UR9+0x1b00], R34 ;  /* 0x001b002213007988 */ /* 0x000fe80008000409 */
[----:B------:R-:W-:Y:S04]  /*df30*/  STS.U16 [R19+UR9+0x1f00], R33 ;  /* 0x001f002113007988 */ /* 0x000fe80008000409 */
[----:B------:R-:W-:Y:S04]  /*df40*/  STS.U16 [R19+UR9+0x2300], R32 ;  /* 0x0023002013007988 */ /* 0x000fe80008000409 */
[----:B------:R-:W-:Y:S04]  /*df50*/  STS.U16 [R19+UR9+0x2700], R31 ;  /* 0x0027001f13007988 */ /* 0x000fe80008000409 */
[----:B------:R-:W-:Y:S04]  /*df60*/  STS.U16 [R19+UR9+0x2b00], R30 ;  /* 0x002b001e13007988 */ /* 0x000fe80008000409 */
[----:B------:R0:W-:Y:S04]  /*df70*/  STS.U16 [R19+UR9+0x2f00], R6 ;  /* 0x002f000613007988 */ /* 0x0001e80008000409 */
[----:B--2---:R-:W-:Y:S04]  /*df80*/  STS.U16 [R19+UR9+0x3300], R29 ;  /* 0x0033001d13007988 */ /* 0x004fe80008000409 */
[----:B---3--:R4:W-:Y:S01]  /*df90*/  STS.U16 [R19+UR9+0x3700], R22 ;  /* 0x0037001613007988 */ /* 0x0089e20008000409 */
[----:B------:R-:W-:-:S02]  /*dfa0*/  PRMT R24, RZ, 0x7610, R24 ;  /* 0x00007610ff187816 */ /* 0x000fc40000000018 */
[----:B------:R-:W-:Y:S01]  /*dfb0*/  PRMT R23, RZ, 0x7610, R23 ;  /* 0x00007610ff177816 */ /* 0x000fe20000000017 */
[----:B0-----:R-:W2:Y:S01]  /*dfc0*/  LDL.LU R6, [R1+0x268] ;  /* 0x0002680001067983 */ /* 0x001ea20000300800 */
[----:B------:R-:W-:-:S03]  /*dfd0*/  PRMT R20, RZ, 0x7610, R20 ;  /* 0x00007610ff147816 */ /* 0x000fc60000000014 */
[----:B------:R-:W3:Y:S01]  /*dfe0*/  @P0 LDG.E.U16 R24, desc[UR20][R156.64] ;  /* 0x000000149c180981 */ /* 0x000ee2000c1e1500 */
[----:B----4-:R-:W-:-:S03]  /*dff0*/  SHF.R.S32.HI R22, RZ, 0x1f, R18 ;  /* 0x0000001fff167819 */ /* 0x010fc60000011412 */
[----:B------:R-:W4:Y:S01]  /*e000*/  @P0 LDG.E.U16 R23, desc[UR20][R158.64] ;  /* 0x000000149e170981 */ /* 0x000f22000c1e1500 */
[----:B------:R-:W-:-:S03]  /*e010*/  SHF.L.U64.HI R22, R18, 0x1, R22 ;  /* 0x0000000112167819 */ /* 0x000fc60000010216 */
[----:B------:R-:W2:Y:S04]  /*e020*/  @P0 LDG.E.U16 R20, desc[UR20][R160.64] ;  /* 0x00000014a0140981 */ /* 0x000ea8000c1e1500 */
[----:B------:R0:W-:Y:S04]  /*e030*/  STS.U16 [R19+UR9+0x3b00], R17 ;  /* 0x003b001113007988 */ /* 0x0001e80008000409 */
[----:B------:R1:W-:Y:S01]  /*e040*/  STS.U16 [R19+UR9+0x3f00], R16 ;  /* 0x003f001013007988 */ /* 0x0003e20008000409 */
[----:B0-----:R-:W-:-:S03]  /*e050*/  LEA R17, P3, R9, R21, 0x1 ;  /* 0x0000001509117211 */ /* 0x001fc600078608ff */
[----:B------:R0:W-:Y:S01]  /*e060*/  STS.U16 [R19+UR9+0x4300], R14 ;  /* 0x0043000e13007988 */ /* 0x0001e20008000409 */
[----:B-1----:R-:W-:-:S03]  /*e070*/  SHF.R.S32.HI R16, RZ, 0x1f, R9 ;  /* 0x0000001fff107819 */ /* 0x002fc60000011409 */
[----:B------:R1:W-:Y:S01]  /*e080*/  STS.U16 [R19+UR9+0x4700], R13 ;  /* 0x0047000d13007988 */ /* 0x0003e20008000409 */
[----:B------:R-:W-:Y:S02]  /*e090*/  LEA.HI.X R9, R9, R22, R16, 0x1, P3 ;  /* 0x0000001609097211 */ /* 0x000fe400018f0c10 */
[----:B0-----:R-:W-:Y:S01]  /*e0a0*/  SHF.R.S32.HI R14, RZ, 0x1f, R12 ;  /* 0x0000001fff0e7819 */ /* 0x001fe2000001140c */
[----:B------:R0:W-:Y:S01]  /*e0b0*/  STS.U16 [R19+UR9+0x4b00], R10 ;  /* 0x004b000a13007988 */ /* 0x0001e20008000409 */
[----:B-1----:R-:W-:-:S03]  /*e0c0*/  LEA R13, P3, R12, R21, 0x1 ;  /* 0x000000150c0d7211 */ /* 0x002fc600078608ff */
[----:B------:R1:W-:Y:S01]  /*e0d0*/  STS.U16 [R19+UR9+0x4f00], R8 ;  /* 0x004f000813007988 */ /* 0x0003e20008000409 */
[----:B------:R-:W-:Y:S02]  /*e0e0*/  LEA.HI.X R14, R12, R22, R14, 0x1, P3 ;  /* 0x000000160c0e7211 */ /* 0x000fe400018f0c0e */
[----:B0-----:R-:W-:Y:S01]  /*e0f0*/  LEA R10, P3, R165, R21, 0x1 ;  /* 0x00000015a50a7211 */ /* 0x001fe200078608ff */
[----:B------:R0:W-:Y:S01]  /*e100*/  STS.U16 [R19+UR9+0x5300], R7 ;  /* 0x0053000713007988 */ /* 0x0001e20008000409 */
[----:B-1----:R-:W-:-:S03]  /*e110*/  SHF.R.S32.HI R8, RZ, 0x1f, R165 ;  /* 0x0000001fff087819 */ /* 0x002fc600000114a5 */
[----:B------:R1:W-:Y:S01]  /*e120*/  STS.U16 [R19+UR9+0x5700], R4 ;  /* 0x0057000413007988 */ /* 0x0003e20008000409 */
[----:B------:R-:W-:Y:S02]  /*e130*/  LEA.HI.X R165, R165, R22, R8, 0x1, P3 ;  /* 0x00000016a5a57211 */ /* 0x000fe400018f0c08 */
[----:B0-----:R-:W-:Y:S02]  /*e140*/  SHF.R.S32.HI R7, RZ, 0x1f, R164 ;  /* 0x0000001fff077819 */ /* 0x001fe400000114a4 */
[----:B-1----:R-:W-:-:S04]  /*e150*/  LEA R4, P3, R164, R21, 0x1 ;  /* 0x00000015a4047211 */ /* 0x002fc800078608ff */
[----:B------:R-:W-:Y:S02]  /*e160*/  LEA.HI.X R7, R164, R22, R7, 0x1, P3 ;  /* 0x00000016a4077211 */ /* 0x000fe400018f0c07 */
[----:B------:R-:W2:Y:S04]  /*e170*/  LDL.LU R164, [R1+0x5e0] ;  /* 0x0005e00001a47983 */ /* 0x000ea80000300800 */
[----:B------:R-:W-:Y:S04]  /*e180*/  STS.U16 [R19+UR9+0x5b00], R28 ;  /* 0x005b001c13007988 */ /* 0x000fe80008000409 */
[----:B------:R-:W-:Y:S04]  /*e190*/  STS.U16 [R19+UR9+0x5f00], R27 ;  /* 0x005f001b13007988 */ /* 0x000fe80008000409 */
[----:B------:R0:W-:Y:S04]  /*e1a0*/  STS.U16 [R19+UR9+0x6300], R2 ;  /* 0x0063000213007988 */ /* 0x0001e80008000409 */
[----:B------:R-:W-:Y:S01]  /*e1b0*/  STS.U16 [R19+UR9+0x6700], R26 ;  /* 0x0067001a13007988 */ /* 0x000fe20008000409 */
[----:B0-----:R-:W0:Y:S03]  /*e1c0*/  S2R R2, SR_TID.X ;  /* 0x0000000000027919 */ /* 0x001e260000002100 */
[----:B------:R1:W-:Y:S02]  /*e1d0*/  STS.U16 [R19+UR9+0x6b00], R25 ;  /* 0x006b001913007988 */ /* 0x0003e40008000409 */
[----:B-1----:R-:W1:Y:S02]  /*e1e0*/  S2R R25, SR_TID.X ;  /* 0x0000000000197919 */ /* 0x002e640000002100 */
[----:B---3--:R-:W-:Y:S04]  /*e1f0*/  STS.U16 [R19+UR9+0x6f00], R24 ;  /* 0x006f001813007988 */ /* 0x008fe80008000409 */
[----:B----4-:R-:W-:Y:S04]  /*e200*/  STS.U16 [R19+UR9+0x7300], R23 ;  /* 0x0073001713007988 */ /* 0x010fe80008000409 */
[----:B--2---:R1:W-:Y:S01]  /*e210*/  STS.U16 [R19+UR9+0x7700], R20 ;  /* 0x0077001413007988 */ /* 0x0043e20008000409 */
[----:B0-----:R-:W-:-:S04]  /*e220*/  SHF.R.U32.HI R2, RZ, 0x6, R2 ;  /* 0x00000006ff027819 */ /* 0x001fc80000011602 */
[----:B------:R-:W-:-:S04]  /*e230*/  SGXT.U32 R2, R2, 0x1 ;  /* 0x000000010202781a */ /* 0x000fc80000000000 */
[----:B------:R-:W-:Y:S02]  /*e240*/  LOP3.LUT R2, R2, 0x18, RZ, 0xfc, !PT ;  /* 0x0000001802027812 */ /* 0x000fe400078efcff */
[----:B-1----:R-:W-:-:S04]  /*e250*/  SHF.R.U32.HI R20, RZ, 0x6, R25 ;  /* 0x00000006ff147819 */ /* 0x002fc80000011619 */
[----:B------:R-:W-:Y:S02]  /*e260*/  SGXT.U32 R20, R20, 0x1 ;  /* 0x000000011414781a */ /* 0x000fe40000000000 */
[----:B------:R-:W-:Y:S02]  /*e270*/  SHF.R.U32.HI R23, RZ, 0x6, R25 ;  /* 0x00000006ff177819 */ /* 0x000fe40000011619 */
[----:B------:R-:W-:Y:S02]  /*e280*/  LOP3.LUT R20, R20, 0x20, RZ, 0xfc, !PT ;  /* 0x0000002014147812 */ /* 0x000fe400078efcff */
[----:B------:R-:W-:-:S04]  /*e290*/  SGXT.U32 R23, R23, 0x1 ;  /* 0x000000011717781a */ /* 0x000fc80000000000 */
[----:B------:R-:W-:Y:S02]  /*e2a0*/  LOP3.LUT R23, R23, 0x1c, RZ, 0xfc, !PT ;  /* 0x0000001c17177812 */ /* 0x000fe400078efcff */
[--C-:B------:R-:W-:Y:S02]  /*e2b0*/  SHF.R.U32.HI R24, RZ, 0x6, R25.reuse ;  /* 0x00000006ff187819 */ /* 0x100fe40000011619 */
[----:B------:R-:W-:-:S04]  /*e2c0*/  SHF.R.U32.HI R25, RZ, 0x6, R25 ;  /* 0x00000006ff197819 */ /* 0x000fc80000011619 */
[----:B------:R-:W-:-:S04]  /*e2d0*/  SGXT.U32 R25, R25, 0x1 ;  /* 0x000000011919781a */ /* 0x000fc80000000000 */
[----:B------:R-:W-:Y:S02]  /*e2e0*/  LOP3.LUT R25, R25, 0x1a, RZ, 0xfc, !PT ;  /* 0x0000001a19197812 */ /* 0x000fe400078efcff */
[----:B------:R-:W-:-:S04]  /*e2f0*/  SGXT.U32 R24, R24, 0x1 ;  /* 0x000000011818781a */ /* 0x000fc80000000000 */
[----:B------:R-:W-:Y:S02]  /*e300*/  LOP3.LUT R24, R24, 0x1e, RZ, 0xfc, !PT ;  /* 0x0000001e18187812 */ /* 0x000fe400078efcff */
[----:B------:R-:W-:Y:S02]  /*e310*/  PRMT R0, RZ, 0x7610, R0 ;  /* 0x00007610ff007816 */ /* 0x000fe40000000000 */
[----:B------:R-:W-:-:S04]  /*e320*/  SHF.R.S32.HI R29, RZ, 0x1f, R11 ;  /* 0x0000001fff1d7819 */ /* 0x000fc8000001140b */
[----:B------:R-:W2:Y:S01]  /*e330*/  @P0 LDG.E.U16 R0, desc[UR20][R162.64] ;  /* 0x00000014a2000981 */ /* 0x000ea2000c1e1500 */
[----:B------:R-:W-:-:S04]  /*e340*/  LEA R18, P0, R11, R21, 0x1 ;  /* 0x000000150b127211 */ /* 0x000fc800078008ff */
[----:B------:R-:W-:Y:S02]  /*e350*/  LEA.HI.X R11, R11, R22, R29, 0x1, P0 ;  /* 0x000000160b0b7211 */ /* 0x000fe400000f0c1d */
[----:B------:R-:W-:Y:S02]  /*e360*/  SHF.R.S32.HI R29, RZ, 0x1f, R5 ;  /* 0x0000001fff1d7819 */ /* 0x000fe40000011405 */
[----:B------:R-:W-:-:S04]  /*e370*/  LEA R16, P0, R5, R21, 0x1 ;  /* 0x0000001505107211 */ /* 0x000fc800078008ff */
[----:B------:R-:W-:Y:S02]  /*e380*/  LEA.HI.X R5, R5, R22, R29, 0x1, P0 ;  /* 0x0000001605057211 */ /* 0x000fe400000f0c1d */
[----:B------:R-:W-:Y:S02]  /*e390*/  SHF.R.S32.HI R29, RZ, 0x1f, R15 ;  /* 0x0000001fff1d7819 */ /* 0x000fe4000001140f */
[----:B------:R-:W-:-:S04]  /*e3a0*/  LEA R12, P0, R15, R21, 0x1 ;  /* 0x000000150f0c7211 */ /* 0x000fc800078008ff */
[----:B------:R-:W-:Y:S02]  /*e3b0*/  LEA.HI.X R15, R15, R22, R29, 0x1, P0 ;  /* 0x000000160f0f7211 */ /* 0x000fe400000f0c1d */
[----:B------:R-:W-:Y:S02]  /*e3c0*/  SHF.R.S32.HI R29, RZ, 0x1f, R6 ;  /* 0x0000001fff1d7819 */ /* 0x000fe40000011406 */
[----:B------:R-:W-:-:S04]  /*e3d0*/  LEA R8, P0, R6, R21, 0x1 ;  /* 0x0000001506087211 */ /* 0x000fc800078008ff */
[----:B------:R-:W-:Y:S01]  /*e3e0*/  LEA.HI.X R6, R6, R22, R29, 0x1, P0 ;  /* 0x0000001606067211 */ /* 0x000fe200000f0c1d */
[-C--:B------:R-:W-:Y:S02]  /*e3f0*/  IMAD R2, R2, R164.reuse, RZ ;  /* 0x000000a402027224 */ /* 0x080fe400078e02ff */
[-C--:B------:R-:W-:Y:S02]  /*e400*/  IMAD R26, R20, R164.reuse, RZ ;  /* 0x000000a4141a7224 */ /* 0x080fe400078e02ff */
[C---:B------:R-:W-:Y:S02]  /*e410*/  IMAD.SHL.U32 R20, R2.reuse, 0x2, RZ ;  /* 0x0000000202147824 */ /* 0x040fe400078e00ff */
[----:B------:R-:W-:Y:S02]  /*e420*/  IMAD.HI R45, R2, 0x2, RZ ;  /* 0x00000002022d7827 */ /* 0x000fe400078e02ff */
[----:B------:R-:W0:Y:S02]  /*e430*/  S2R R2, SR_TID.X ;  /* 0x0000000000027919 */ /* 0x000e240000002100 */
[----:B------:R-:W-:-:S04]  /*e440*/  IMAD R23, R23, R164, RZ ;  /* 0x000000a417177224 */ /* 0x000fc800078e02ff */
[C---:B------:R-:W-:Y:S02]  /*e450*/  IMAD.SHL.U32 R44, R23.reuse, 0x2, RZ ;  /* 0x00000002172c7824 */ /* 0x040fe400078e00ff */
[----:B------:R-:W-:Y:S02]  /*e460*/  IMAD.HI R81, R23, 0x2, RZ ;  /* 0x0000000217517827 */ /* 0x000fe400078e02ff */
[----:B------:R-:W1:Y:S02]  /*e470*/  S2R R23, SR_TID.X ;  /* 0x0000000000177919 */ /* 0x000e640000002100 */
[----:B------:R-:W-:-:S04]  /*e480*/  IMAD R25, R25, R164, RZ ;  /* 0x000000a419197224 */ /* 0x000fc800078e02ff */
[C---:B------:R-:W-:Y:S02]  /*e490*/  IMAD.SHL.U32 R40, R25.reuse, 0x2, RZ ;  /* 0x0000000219287824 */ /* 0x040fe400078e00ff */
[----:B------:R-:W-:-:S04]  /*e4a0*/  IMAD.HI R33, R25, 0x2, RZ ;  /* 0x0000000219217827 */ /* 0x000fc800078e02ff */
[----:B------:R-:W-:Y:S01]  /*e4b0*/  IMAD R24, R24, R164, RZ ;  /* 0x000000a418187224 */ /* 0x000fe200078e02ff */
[----:B0-----:R-:W-:-:S04]  /*e4c0*/  SHF.R.U32.HI R25, RZ, 0x6, R2 ;  /* 0x00000006ff197819 */ /* 0x001fc80000011602 */
[----:B------:R-:W-:-:S04]  /*e4d0*/  SGXT.U32 R25, R25, 0x1 ;  /* 0x000000011919781a */ /* 0x000fc80000000000 */
[----:B------:R-:W-:Y:S01]  /*e4e0*/  LOP3.LUT R25, R25, 0x22, RZ, 0xfc, !PT ;  /* 0x0000002219197812 */ /* 0x000fe200078efcff */
[C---:B------:R-:W-:Y:S02]  /*e4f0*/  IMAD.SHL.U32 R2, R24.reuse, 0x2, RZ ;  /* 0x0000000218027824 */ /* 0x040fe400078e00ff */
[----:B------:R-:W-:-:S04]  /*e500*/  IMAD.HI R85, R24, 0x2, RZ ;  /* 0x0000000218557827 */ /* 0x000fc800078e02ff */
[----:B------:R-:W-:Y:S01]  /*e510*/  IMAD R24, R25, R164, RZ ;  /* 0x000000a419187224 */ /* 0x000fe200078e02ff */
[----:B-1----:R-:W-:-:S04]  /*e520*/  SHF.R.U32.HI R25, RZ, 0x6, R23 ;  /* 0x00000006ff197819 */ /* 0x002fc80000011617 */
[----:B------:R-:W-:-:S04]  /*e530*/  SGXT.U32 R25, R25, 0x1 ;  /* 0x000000011919781a */ /* 0x000fc80000000000 */
[----:B------:R-:W-:Y:S01]  /*e540*/  LOP3.LUT R25, R25, 0x24, RZ, 0xfc, !PT ;  /* 0x0000002419197812 */ /* 0x000fe200078efcff */
[C---:B------:R-:W-:Y:S02]  /*e550*/  IMAD.SHL.U32 R80, R26.reuse, 0x2, RZ ;  /* 0x000000021a507824 */ /* 0x040fe400078e00ff */
[----:B------:R-:W-:-:S04]  /*e560*/  IMAD.HI R27, R26, 0x2, RZ ;  /* 0x000000021a1b7827 */ /* 0x000fc800078e02ff */
[----:B------:R-:W-:Y:S02]  /*e570*/  IMAD R26, R25, R164, RZ ;  /* 0x000000a4191a7224 */ /* 0x000fe400078e02ff */
[C---:B------:R-:W-:Y:S02]  /*e580*/  IMAD.SHL.U32 R84, R24.reuse, 0x2, RZ ;  /* 0x0000000218547824 */ /* 0x040fe400078e00ff */
[----:B------:R-:W-:-:S04]  /*e590*/  IMAD.HI R37, R24, 0x2, RZ ;  /* 0x0000000218257827 */ /* 0x000fc800078e02ff */
[C---:B------:R-:W-:Y:S02]  /*e5a0*/  IMAD.SHL.U32 R24, R26.reuse, 0x2, RZ ;  /* 0x000000021a187824 */ /* 0x040fe400078e00ff */
[----:B------:R-:W-:Y:S01]  /*e5b0*/  IMAD.HI R39, R26, 0x2, RZ ;  /* 0x000000021a277827 */ /* 0x000fe200078e02ff */
[----:B------:R-:W-:-:S04]  /*e5c0*/  SHF.R.U32.HI R26, RZ, 0x6, R23 ;  /* 0x00000006ff1a7819 */ /* 0x000fc80000011617 */
[----:B------:R-:W-:-:S04]  /*e5d0*/  SGXT.U32 R26, R26, 0x1 ;  /* 0x000000011a1a781a */ /* 0x000fc80000000000 */
[----:B------:R-:W-:Y:S02]  /*e5e0*/  LOP3.LUT R26, R26, 0x2a, RZ, 0xfc, !PT ;  /* 0x0000002a1a1a7812 */ /* 0x000fe400078efcff */
[----:B------:R-:W-:-:S03]  /*e5f0*/  SHF.R.U32.HI R25, RZ, 0x6, R23 ;  /* 0x00000006ff197819 */ /* 0x000fc60000011617 */
[----:B------:R-:W-:Y:S02]  /*e600*/  IMAD R29, R26, R164, RZ ;  /* 0x000000a41a1d7224 */ /* 0x000fe400078e02ff */
[----:B------:R-:W0:Y:S01]  /*e610*/  S2R R26, SR_TID.X ;  /* 0x00000000001a7919 */ /* 0x000e220000002100 */
[----:B------:R-:W-:-:S04]  /*e620*/  SGXT.U32 R25, R25, 0x1 ;  /* 0x000000011919781a */ /* 0x000fc80000000000 */
[----:B------:R-:W-:-:S05]  /*e630*/  LOP3.LUT R25, R25, 0x26, RZ, 0xfc, !PT ;  /* 0x0000002619197812 */ /* 0x000fca00078efcff */
[----:B------:R-:W-:Y:S01]  /*e640*/  IMAD R28, R25, R164, RZ ;  /* 0x000000a4191c7224 */ /* 0x000fe200078e02ff */
[--C-:B------:R-:W-:Y:S02]  /*e650*/  SHF.R.U32.HI R25, RZ, 0x6, R23.reuse ;  /* 0x00000006ff197819 */ /* 0x100fe40000011617 */
[----:B------:R-:W-:Y:S02]  /*e660*/  SHF.R.U32.HI R23, RZ, 0x6, R23 ;  /* 0x00000006ff177819 */ /* 0x000fe40000011617 */
[----:B------:R-:W-:Y:S02]  /*e670*/  SGXT.U32 R25, R25, 0x1 ;  /* 0x000000011919781a */ /* 0x000fe40000000000 */
[----:B------:R-:W-:Y:S02]  /*e680*/  SGXT.U32 R23, R23, 0x1 ;  /* 0x000000011717781a */ /* 0x000fe40000000000 */
[----:B------:R-:W-:Y:S02]  /*e690*/  LOP3.LUT R25, R25, 0x28, RZ, 0xfc, !PT ;  /* 0x0000002819197812 */ /* 0x000fe400078efcff */
[----:B------:R-:W-:-:S03]  /*e6a0*/  LOP3.LUT R23, R23, 0x2c, RZ, 0xfc, !PT ;  /* 0x0000002c17177812 */ /* 0x000fc600078efcff */
[----:B------:R-:W-:Y:S02]  /*e6b0*/  IMAD R25, R25, R164, RZ ;  /* 0x000000a419197224 */ /* 0x000fe400078e02ff */
[----:B------:R-:W-:-:S04]  /*e6c0*/  IMAD.HI R31, R29, 0x2, RZ ;  /* 0x000000021d1f7827 */ /* 0x000fc800078e02ff */
[C---:B------:R-:W-:Y:S02]  /*e6d0*/  IMAD.SHL.U32 R38, R25.reuse, 0x2, RZ ;  /* 0x0000000219267824 */ /* 0x040fe400078e00ff */
[----:B------:R-:W-:-:S04]  /*e6e0*/  IMAD.HI R35, R25, 0x2, RZ ;  /* 0x0000000219237827 */ /* 0x000fc800078e02ff */
[----:B------:R-:W-:Y:S02]  /*e6f0*/  IMAD R25, R23, R164, RZ ;  /* 0x000000a417197224 */ /* 0x000fe400078e02ff */
[----:B------:R-:W-:Y:S01]  /*e700*/  IMAD.SHL.U32 R23, R29, 0x2, RZ ;  /* 0x000000021d177824 */ /* 0x000fe200078e00ff */
[--C-:B0-----:R-:W-:Y:S02]  /*e710*/  SHF.R.U32.HI R29, RZ, 0x6, R26.reuse ;  /* 0x00000006ff1d7819 */ /* 0x101fe4000001161a */
[----:B------:R-:W-:Y:S02]  /*e720*/  SHF.R.U32.HI R26, RZ, 0x6, R26 ;  /* 0x00000006ff1a7819 */ /* 0x000fe4000001161a */
[----:B------:R-:W-:Y:S02]  /*e730*/  SGXT.U32 R29, R29, 0x1 ;  /* 0x000000011d1d781a */ /* 0x000fe40000000000 */
[----:B------:R-:W-:Y:S02]  /*e740*/  SGXT.U32 R26, R26, 0x1 ;  /* 0x000000011a1a781a */ /* 0x000fe40000000000 */
[----:B------:R-:W-:-:S02]  /*e750*/  LOP3.LUT R29, R29, 0x2e, RZ, 0xfc, !PT ;  /* 0x0000002e1d1d7812 */ /* 0x000fc400078efcff */
[----:B------:R-:W-:-:S03]  /*e760*/  LOP3.LUT R26, R26, 0x30, RZ, 0xfc, !PT ;  /* 0x000000301a1a7812 */ /* 0x000fc600078efcff */
[-C--:B------:R-:W-:Y:S02]  /*e770*/  IMAD R32, R29, R164.reuse, RZ ;  /* 0x000000a41d207224 */ /* 0x080fe400078e02ff */
[----:B------:R-:W-:Y:S02]  /*e780*/  IMAD R29, R26, R164, RZ ;  /* 0x000000a41a1d7224 */ /* 0x000fe400078e02ff */
[----:B------:R-:W0:Y:S01]  /*e790*/  S2R R26, SR_TID.X ;  /* 0x00000000001a7919 */ /* 0x000e220000002100 */
[--C-:B------:R-:W-:Y:S02]  /*e7a0*/  IADD3 R48, P4, P5, R20, UR16, R21.reuse ;  /* 0x0000001014307c10 */ /* 0x100fe4000fd9e015 */
[----:B------:R-:W-:Y:S02]  /*e7b0*/  IADD3 R40, P0, P3, R40, UR16, R21 ;  /* 0x0000001028287c10 */ /* 0x000fe4000fb1e015 */
[--C-:B------:R-:W-:Y:S02]  /*e7c0*/  IADD3.X R49, PT, PT, R45, UR17, R22.reuse, P4, P5 ;  /* 0x000000112d317c10 */ /* 0x100fe4000a7ea416 */
[----:B------:R-:W-:-:S02]  /*e7d0*/  IADD3.X R41, PT, PT, R33, UR17, R22, P0, P3 ;  /* 0x0000001121297c10 */ /* 0x000fc400087e6416 */
[--C-:B------:R-:W-:Y:S01]  /*e7e0*/  IADD3 R44, P4, P5, R44, UR16, R21.reuse ;  /* 0x000000102c2c7c10 */ /* 0x100fe2000fd9e015 */
[----:B------:R1:W-:Y:S03]  /*e7f0*/  STL.64 [R1+0x1e0], R48 ;  /* 0x0001e03001007387 */ /* 0x0003e60000100a00 */
[--C-:B------:R-:W-:Y:S02]  /*e800*/  IADD3.X R45, PT, PT, R81, UR17, R22.reuse, P4, P5 ;  /* 0x00000011512d7c10 */ /* 0x100fe4000a7ea416 */
[----:B------:R-:W-:Y:S01]  /*e810*/  IADD3 R80, P4, P5, R80, UR16, R21 ;  /* 0x0000001050507c10 */ /* 0x000fe2000fd9e015 */
[----:B-1----:R1:W5:Y:S04]  /*e820*/  LDL.LU.64 R48, [R1+0x5d8] ;  /* 0x0005d80001307983 */ /* 0x0023680000300a00 */
[----:B------:R3:W-:Y:S01]  /*e830*/  STL.64 [R1+0x1e8], R40 ;  /* 0x0001e82801007387 */ /* 0x0007e20000100a00 */
[----:B------:R-:W-:Y:S01]  /*e840*/  IADD3.X R81, PT, PT, R27, UR17, R22, P4, P5 ;  /* 0x000000111b517c10 */ /* 0x000fe2000a7ea416 */
[----:B------:R-:W-:-:S02]  /*e850*/  IMAD.SHL.U32 R36, R28, 0x2, RZ ;  /* 0x000000021c247824 */ /* 0x000fc400078e00ff */
[----:B------:R4:W-:Y:S01]  /*e860*/  STL.64 [R1+0x1f0], R44 ;  /* 0x0001f02c01007387 */ /* 0x0009e20000100a00 */
[----:B---3--:R-:W-:-:S04]  /*e870*/  IADD3 R40, P0, P3, R2, UR16, R21 ;  /* 0x0000001002287c10 */ /* 0x008fc8000fb1e015 */
[----:B------:R-:W-:Y:S01]  /*e880*/  IADD3.X R41, PT, PT, R85, UR17, R22, P0, P3 ;  /* 0x0000001155297c10 */ /* 0x000fe200087e6416 */
[----:B----4-:R1:W5:Y:S01]  /*e890*/  LDL.LU.64 R44, [R1+0x5d0] ;  /* 0x0005d000012c7983 */ /* 0x0103620000300a00 */
[----:B------:R-:W-:-:S03]  /*e8a0*/  IADD3 R84, P0, P3, R84, UR16, R21 ;  /* 0x0000001054547c10 */ /* 0x000fc6000fb1e015 */
[----:B------:R3:W-:Y:S01]  /*e8b0*/  STL.64 [R1+0x1f8], R40 ;  /* 0x0001f82801007387 */ /* 0x0007e20000100a00 */
[----:B------:R-:W-:Y:S01]  /*e8c0*/  IMAD.HI R28, R28, 0x2, RZ ;  /* 0x000000021c1c7827 */ /* 0x000fe200078e02ff */
[----:B------:R-:W-:Y:S02]  /*e8d0*/  IADD3.X R85, PT, PT, R37, UR17, R22, P0, P3 ;  /* 0x0000001125557c10 */ /* 0x000fe400087e6416 */
[----:B------:R-:W-:Y:S01]  /*e8e0*/  IADD3 R36, P0, P3, R36, UR16, R21 ;  /* 0x0000001024247c10 */ /* 0x000fe2000fb1e015 */
[----:B---3--:R1:W5:Y:S04]  /*e8f0*/  LDL.LU.64 R40, [R1+0x5c8] ;  /* 0x0005c80001287983 */ /* 0x0083680000300a00 */
[----:B------:R3:W-:Y:S01]  /*e900*/  STL.64 [R1+0x200], R80 ;  /* 0x0002005001007387 */ /* 0x0007e20000100a00 */
[----:B0-----:R-:W-:-:S02]  /*e910*/  SHF.R.U32.HI R26, RZ, 0x6, R26 ;  /* 0x00000006ff1a7819 */ /* 0x001fc4000001161a */
[----:B------:R-:W-:Y:S01]  /*e920*/  IADD3.X R37, PT, PT, R28, UR17, R22, P0, P3 ;  /* 0x000000111c257c10 */ /* 0x000fe200087e6416 */
[----:B------:R0:W-:Y:S01]  /*e930*/  STL.64 [R1+0x208], R84 ;  /* 0x0002085401007387 */ /* 0x0001e20000100a00 */
[----:B---3--:R-:W-:-:S04]  /*e940*/  IADD3 R80, P4, P5, R24, UR16, R21 ;  /* 0x0000001018507c10 */ /* 0x008fc8000fd9e015 */
[--C-:B------:R-:W-:Y:S01]  /*e950*/  IADD3.X R81, PT, PT, R39, UR17, R22.reuse, P4, P5 ;  /* 0x0000001127517c10 */ /* 0x100fe2000a7ea416 */
[----:B0-----:R1:W5:Y:S01]  /*e960*/  LDL.LU.64 R84, [R1+0x5c0] ;  /* 0x0005c00001547983 */ /* 0x0013620000300a00 */
[----:B------:R-:W-:Y:S01]  /*e970*/  SGXT.U32 R26, R26, 0x1 ;  /* 0x000000011a1a781a */ /* 0x000fe20000000000 */
[C---:B------:R-:W-:Y:S01]  /*e980*/  IMAD.SHL.U32 R34, R25.reuse, 0x2, RZ ;  /* 0x0000000219227824 */ /* 0x040fe200078e00ff */
[--C-:B------:R-:W-:Y:S01]  /*e990*/  IADD3 R38, P4, P5, R38, UR16, R21.reuse ;  /* 0x0000001026267c10 */ /* 0x100fe2000fd9e015 */
[----:B------:R0:W-:Y:S01]  /*e9a0*/  STL.64 [R1+0x280], R80 ;  /* 0x0002805001007387 */ /* 0x0001e20000100a00 */
[----:B------:R-:W-:Y:S01]  /*e9b0*/  IMAD.SHL.U32 R30, R32, 0x2, RZ ;  /* 0x00000002201e7824 */ /* 0x000fe200078e00ff */
[----:B------:R-:W-:Y:S01]  /*e9c0*/  LOP3.LUT R26, R26, 0x32, RZ, 0xfc, !PT ;  /* 0x000000321a1a7812 */ /* 0x000fe200078efcff */
[----:B------:R-:W-:Y:S01]  /*e9d0*/  IMAD.HI R25, R25, 0x2, RZ ;  /* 0x0000000219197827 */ /* 0x000fe200078e02ff */
[--C-:B------:R-:W-:Y:S02]  /*e9e0*/  IADD3.X R39, PT, PT, R35, UR17, R22.reuse, P4, P5 ;  /* 0x0000001123277c10 */ /* 0x100fe4000a7ea416 */
[----:B------:R-:W-:Y:S01]  /*e9f0*/  IADD3 R34, P5, P4, R34, UR16, R21 ;  /* 0x0000001022227c10 */ /* 0x000fe2000fcbe015 */
[----:B0-----:R1:W5:Y:S04]  /*ea00*/  LDL.LU.64 R80, [R1+0x5b8] ;  /* 0x0005b80001507983 */ /* 0x0013680000300a00 */
[----:B------:R0:W-:Y:S01]  /*ea10*/  STL.64 [R1+0x288], R36 ;  /* 0x0002882401007387 */ /* 0x0001e20000100a00 */
[----:B------:R-:W-:Y:S01]  /*ea20*/  IMAD.HI R32, R32, 0x2, RZ ;  /* 0x0000000220207827 */ /* 0x000fe200078e02ff */
[----:B------:R-:W-:-:S03]  /*ea30*/  IADD3.X R35, PT, PT, R25, UR17, R22, P5, P4 ;  /* 0x0000001119237c10 */ /* 0x000fc6000afe8416 */
[----:B------:R-:W-:Y:S01]  /*ea40*/  IMAD R26, R26, R164, RZ ;  /* 0x000000a41a1a7224 */ /* 0x000fe200078e02ff */
[----:B0-----:R-:W-:-:S04]  /*ea50*/  IADD3 R36, P0, P3, R23, UR16, R21 ;  /* 0x0000001017247c10 */ /* 0x001fc8000fb1e015 */
[--C-:B------:R-:W-:Y:S02]  /*ea60*/  IADD3.X R37, PT, PT, R31, UR17, R22.reuse, P0, P3 ;  /* 0x000000111f257c10 */ /* 0x100fe400087e6416 */
[--C-:B------:R-:W-:Y:S01]  /*ea70*/  IADD3 R30, P0, P3, R30, UR16, R21.reuse ;  /* 0x000000101e1e7c10 */ /* 0x100fe2000fb1e015 */
[----:B------:R0:W-:Y:S01]  /*ea80*/  STL.64 [R1+0x290], R38 ;  /* 0x0002902601007387 */ /* 0x0001e20000100a00 */
[----:B------:R-:W-:Y:S02]  /*ea90*/  IMAD.SHL.U32 R2, R26, 0x2, RZ ;  /* 0x000000021a027824 */ /* 0x000fe400078e00ff */
[----:B------:R-:W-:Y:S01]  /*eaa0*/  IADD3.X R31, PT, PT, R32, UR17, R22, P0, P3 ;  /* 0x00000011201f7c10 */ /* 0x000fe200087e6416 */
[----:B0-----:R1:W5:Y:S04]  /*eab0*/  LDL.LU.64 R38, [R1+0x5b0] ;  /* 0x0005b00001267983 */ /* 0x0013680000300a00 */
[----:B------:R0:W-:Y:S04]  /*eac0*/  STL.64 [R1+0x298], R36 ;  /* 0x0002982401007387 */ /* 0x0001e80000100a00 */
[----:B0-----:R1:W5:Y:S04]  /*ead0*/  LDL.LU.64 R36, [R1+0x5a8] ;  /* 0x0005a80001247983 */ /* 0x0013680000300a00 */
[----:B------:R-:W-:Y:S04]  /*eae0*/  STL.64 [R1+0x2a0], R34 ;  /* 0x0002a02201007387 */ /* 0x000fe80000100a00 */
[----:B------:R1:W5:Y:S04]  /*eaf0*/  LDL.LU R32, [R1+0x5a0] ;  /* 0x0005a00001207983 */ /* 0x0003680000300800 */
[----:B------:R0:W-:Y:S02]  /*eb00*/  STL.64 [R1+0x2a8], R30 ;  /* 0x0002a81e01007387 */ /* 0x0001e40000100a00 */
[----:B0-----:R-:W-:-:S02]  /*eb10*/  IADD3 R30, P0, P3, R2, UR16, R21 ;  /* 0x00000010021e7c10 */ /* 0x001fc4000fb1e015 */
[----:B------:R-:W3:Y:S01]  /*eb20*/  LDL R2, [R1+0x2f4] ;  /* 0x0002f40001027983 */ /* 0x000ee20000100800 */
[----:B------:R-:W0:Y:S01]  /*eb30*/  S2R R27, SR_TID.X ;  /* 0x00000000001b7919 */ /* 0x000e220000002100 */
[----:B------:R-:W4:Y:S01]  /*eb40*/  S2R R33, SR_TID.X ;  /* 0x0000000000217919 */ /* 0x000f220000002100 */
[----:B------:R-:W1:Y:S01]  /*eb50*/  S2R R28, SR_TID.X ;  /* 0x00000000001c7919 */ /* 0x000e620000002100 */
[----:B------:R-:W1:Y:S01]  /*eb60*/  S2R R25, SR_TID.X ;  /* 0x0000000000197919 */ /* 0x000e620000002100 */
[C---:B------:R-:W-:Y:S02]  /*eb70*/  IMAD.SHL.U32 R20, R29.reuse, 0x2, RZ ;  /* 0x000000021d147824 */ /* 0x040fe400078e00ff */
[----:B------:R-:W-:-:S03]  /*eb80*/  IMAD.HI R29, R29, 0x2, RZ ;  /* 0x000000021d1d7827 */ /* 0x000fc600078e02ff */
[----:B------:R-:W-:Y:S01]  /*eb90*/  IADD3 R34, P5, P4, R20, UR16, R21 ;  /* 0x0000001014227c10 */ /* 0x000fe2000fcbe015 */
[----:B------:R-:W-:Y:S01]  /*eba0*/  IMAD.HI R26, R26, 0x2, RZ ;  /* 0x000000021a1a7827 */ /* 0x000fe200078e02ff */
[----:B0-----:R-:W-:-:S04]  /*ebb0*/  SHF.R.U32.HI R27, RZ, 0x6, R27 ;  /* 0x00000006ff1b7819 */ /* 0x001fc8000001161b */
[----:B------:R-:W-:-:S04]  /*ebc0*/  SGXT.U32 R27, R27, 0x1 ;  /* 0x000000011b1b781a */ /* 0x000fc80000000000 */
[----:B------:R-:W-:Y:S02]  /*ebd0*/  LOP3.LUT R27, R27, 0x36, RZ, 0xfc, !PT ;  /* 0x000000361b1b7812 */ /* 0x000fe400078efcff */
[----:B------:R-:W-:-:S03]  /*ebe0*/  IADD3.X R35, PT, PT, R29, UR17, R22, P5, P4 ;  /* 0x000000111d237c10 */ /* 0x000fc6000afe8416 */
[----:B------:R-:W-:Y:S01]  /*ebf0*/  IMAD R27, R27, R164, RZ ;  /* 0x000000a41b1b7224 */ /* 0x000fe200078e02ff */
[----:B------:R-:W-:Y:S01]  /*ec00*/  IADD3.X R31, PT, PT, R26, UR17, R22, P0, P3 ;  /* 0x000000111a1f7c10 */ /* 0x000fe200087e6416 */
[----:B------:R0:W-:Y:S02]  /*ec10*/  STL.64 [R1+0x2b0], R34 ;  /* 0x0002b02201007387 */ /* 0x0001e40000100a00 */
[C---:B------:R-:W-:Y:S01]  /*ec20*/  IMAD.SHL.U32 R23, R27.reuse, 0x2, RZ ;  /* 0x000000021b177824 */ /* 0x040fe200078e00ff */
[----:B----4-:R-:W-:Y:S01]  /*ec30*/  SHF.R.U32.HI R33, RZ, 0x6, R33 ;  /* 0x00000006ff217819 */ /* 0x010fe20000011621 */
[----:B------:R-:W-:-:S03]  /*ec40*/  IMAD.HI R27, R27, 0x2, RZ ;  /* 0x000000021b1b7827 */ /* 0x000fc600078e02ff */
[----:B------:R-:W-:Y:S01]  /*ec50*/  SGXT.U32 R33, R33, 0x1 ;  /* 0x000000012121781a */ /* 0x000fe20000000000 */
[----:B0-----:R0:W5:Y:S04]  /*ec60*/  LDL.LU.64 R34, [R1+0x598] ;  /* 0x0005980001227983 */ /* 0x0011680000300a00 */
[----:B------:R4:W-:Y:S01]  /*ec70*/  STL.64 [R1+0x2b8], R30 ;  /* 0x0002b81e01007387 */ /* 0x0009e20000100a00 */
[----:B------:R-:W-:Y:S02]  /*ec80*/  LOP3.LUT R33, R33, 0x34, RZ, 0xfc, !PT ;  /* 0x0000003421217812 */ /* 0x000fe400078efcff */
[----:B-1----:R-:W-:Y:S02]  /*ec90*/  SHF.R.U32.HI R28, RZ, 0x6, R28 ;  /* 0x00000006ff1c7819 */ /* 0x002fe4000001161c */
[----:B----4-:R-:W-:-:S02]  /*eca0*/  IADD3 R30, P0, P3, R23, UR16, R21 ;  /* 0x00000010171e7c10 */ /* 0x010fc4000fb1e015 */
[----:B------:R-:W1:Y:S02]  /*ecb0*/  S2R R23, SR_TID.X ;  /* 0x0000000000177919 */ /* 0x000e640000002100 */
[----:B------:R-:W-:Y:S02]  /*ecc0*/  IADD3.X R31, PT, PT, R27, UR17, R22, P0, P3 ;  /* 0x000000111b1f7c10 */ /* 0x000fe400087e6416 */
[----:B------:R-:W4:Y:S01]  /*ecd0*/  S2R R27, SR_TID.X ;  /* 0x00000000001b7919 */ /* 0x000f220000002100 */
[----:B------:R-:W-:Y:S01]  /*ece0*/  SHF.R.U32.HI R25, RZ, 0x6, R25 ;  /* 0x00000006ff197819 */ /* 0x000fe20000011619 */
[----:B------:R-:W-:Y:S01]  /*ecf0*/  IMAD R33, R33, R164, RZ ;  /* 0x000000a421217224 */ /* 0x000fe200078e02ff */
[----:B------:R-:W-:Y:S02]  /*ed00*/  SGXT.U32 R28, R28, 0x1 ;  /* 0x000000011c1c781a */ /* 0x000fe40000000000 */
[----:B------:R-:W-:Y:S01]  /*ed10*/  SGXT.U32 R25, R25, 0x1 ;  /* 0x000000011919781a */ /* 0x000fe20000000000 */
[C---:B------:R-:W-:Y:S01]  /*ed20*/  IMAD.SHL.U32 R24, R33.reuse, 0x2, RZ ;  /* 0x0000000221187824 */ /* 0x040fe200078e00ff */
[----:B------:R-:W-:Y:S01]  /*ed30*/  LOP3.LUT R28, R28, 0x38, RZ, 0xfc, !PT ;  /* 0x000000381c1c7812 */ /* 0x000fe200078efcff */
[----:B------:R-:W-:Y:S01]  /*ed40*/  IMAD.HI R33, R33, 0x2, RZ ;  /* 0x0000000221217827 */ /* 0x000fe200078e02ff */
[----:B------:R-:W-:-:S02]  /*ed50*/  LOP3.LUT R25, R25, 0x3a, RZ, 0xfc, !PT ;  /* 0x0000003a19197812 */ /* 0x000fc400078efcff */
[----:B------:R-:W-:Y:S01]  /*ed60*/  IADD3 R24, P5, P4, R24, UR16, R21 ;  /* 0x0000001018187c10 */ /* 0x000fe2000fcbe015 */
[-C--:B------:R-:W-:Y:S02]  /*ed70*/  IMAD R28, R28, R164.reuse, RZ ;  /* 0x000000a41c1c7224 */ /* 0x080fe400078e02ff */
[----:B------:R-:W-:Y:S01]  /*ed80*/  IMAD R29, R25, R164, RZ ;  /* 0x000000a4191d7224 */ /* 0x000fe200078e02ff */
[----:B------:R-:W-:Y:S01]  /*ed90*/  IADD3.X R25, PT, PT, R33, UR17, R22, P5, P4 ;  /* 0x0000001121197c10 */ /* 0x000fe2000afe8416 */
[C---:B------:R-:W-:Y:S01]  /*eda0*/  IMAD.SHL.U32 R20, R28.reuse, 0x2, RZ ;  /* 0x000000021c147824 */ /* 0x040fe200078e00ff */
[----:B------:R0:W5:Y:S01]  /*edb0*/  LDL.LU R33, [R1+0x590] ;  /* 0x0005900001217983 */ /* 0x0001620000300800 */
[----:B------:R-:W-:-:S03]  /*edc0*/  IMAD.HI R28, R28, 0x2, RZ ;  /* 0x000000021c1c7827 */ /* 0x000fc600078e02ff */
[----:B------:R0:W-:Y:S04]  /*edd0*/  STL.64 [R1+0x2c0], R24 ;  /* 0x0002c01801007387 */ /* 0x0001e80000100a00 */
[----:B------:R2:W-:Y:S01]  /*ede0*/  STL.64 [R1+0x2c8], R30 ;  /* 0x0002c81e01007387 */ /* 0x0005e20000100a00 */
[----:B0-----:R-:W-:Y:S02]  /*edf0*/  IADD3 R24, P5, P4, R20, UR16, R21 ;  /* 0x0000001014187c10 */ /* 0x001fe4000fcbe015 */
[--C-:B-1----:R-:W-:Y:S02]  /*ee00*/  SHF.R.U32.HI R20, RZ, 0x6, R23.reuse ;  /* 0x00000006ff147819 */ /* 0x102fe40000011617 */
[----:B------:R-:W-:Y:S01]  /*ee10*/  SHF.R.U32.HI R23, RZ, 0x6, R23 ;  /* 0x00000006ff177819 */ /* 0x000fe20000011617 */
[----:B--2---:R0:W5:Y:S01]  /*ee20*/  LDL.LU.64 R30, [R1+0x588] ;  /* 0x00058800011e7983 */ /* 0x0041620000300a00 */
[----:B------:R-:W-:-:S02]  /*ee30*/  IADD3.X R25, PT, PT, R28, UR17, R22, P5, P4 ;  /* 0x000000111c197c10 */ /* 0x000fc4000afe8416 */
[----:B------:R-:W-:Y:S01]  /*ee40*/  SGXT.U32 R20, R20, 0x1 ;  /* 0x000000011414781a */ /* 0x000fe20000000000 */
[----:B------:R0:W5:Y:S01]  /*ee50*/  LDL.LU R28, [R1+0x584] ;  /* 0x00058400011c7983 */ /* 0x0001620000300800 */
[----:B------:R-:W-:-:S03]  /*ee60*/  SGXT.U32 R23, R23, 0x1 ;  /* 0x000000011717781a */ /* 0x000fc60000000000 */
[----:B------:R4:W-:Y:S01]  /*ee70*/  STL.64 [R1+0x2d0], R24 ;  /* 0x0002d01801007387 */ /* 0x0009e20000100a00 */
[----:B------:R-:W-:Y:S02]  /*ee80*/  LOP3.LUT R23, R23, 0x3c, RZ, 0xfc, !PT ;  /* 0x0000003c17177812 */ /* 0x000fe400078efcff */
[----:B------:R-:W-:Y:S01]  /*ee90*/  LOP3.LUT R20, R20, 0x3e, RZ, 0xfc, !PT ;  /* 0x0000003e14147812 */ /* 0x000fe200078efcff */
[----:B------:R-:W-:Y:S01]  /*eea0*/  IMAD.SHL.U32 R26, R29, 0x2, RZ ;  /* 0x000000021d1a7824 */ /* 0x000fe200078e00ff */
[----:B----4-:R-:W-:Y:S01]  /*eeb0*/  SHF.R.U32.HI R25, RZ, 0x6, R27 ;  /* 0x00000006ff197819 */ /* 0x010fe2000001161b */
[----:B------:R-:W-:-:S03]  /*eec0*/  IMAD R23, R23, R164, RZ ;  /* 0x000000a417177224 */ /* 0x000fc600078e02ff */
[----:B------:R-:W-:Y:S01]  /*eed0*/  SGXT.U32 R25, R25, 0x1 ;  /* 0x000000011919781a */ /* 0x000fe20000000000 */
[----:B------:R-:W-:-:S03]  /*eee0*/  IMAD R20, R20, R164, RZ ;  /* 0x000000a414147224 */ /* 0x000fc600078e02ff */
[----:B------:R-:W-:Y:S01]  /*eef0*/  LOP3.LUT R25, R25, 0x3e, RZ, 0xfc, !PT ;  /* 0x0000003e19197812 */ /* 0x000fe200078efcff */
[----:B------:R-:W-:Y:S01]  /*ef00*/  IMAD.HI R29, R29, 0x2, RZ ;  /* 0x000000021d1d7827 */ /* 0x000fe200078e02ff */
[----:B------:R-:W-:-:S03]  /*ef10*/  IADD3 R26, P0, P3, R26, UR16, R21 ;  /* 0x000000101a1a7c10 */ /* 0x000fc6000fb1e015 */
[----:B------:R-:W-:Y:S02]  /*ef20*/  IMAD.SHL.U32 R24, R23, 0x2, RZ ;  /* 0x0000000217187824 */ /* 0x000fe400078e00ff */
[----:B------:R-:W-:Y:S02]  /*ef30*/  IMAD.SHL.U32 R20, R20, 0x2, RZ ;  /* 0x0000000214147824 */ /* 0x000fe400078e00ff */
[----:B------:R-:W-:Y:S01]  /*ef40*/  IMAD R25, R25, R164, RZ ;  /* 0x000000a419197224 */ /* 0x000fe200078e02ff */
[--C-:B------:R-:W-:Y:S01]  /*ef50*/  IADD3.X R27, PT, PT, R29, UR17, R22.reuse, P0, P3 ;  /* 0x000000111d1b7c10 */ /* 0x100fe200087e6416 */
[----:B------:R-:W-:Y:S01]  /*ef60*/  IMAD.HI R23, R23, 0x2, RZ ;  /* 0x0000000217177827 */ /* 0x000fe200078e02ff */
[--C-:B------:R-:W-:Y:S01]  /*ef70*/  IADD3 R24, P5, P4, R24, UR16, R21.reuse ;  /* 0x0000001018187c10 */ /* 0x100fe2000fcbe015 */
[----:B------:R0:W5:Y:S01]  /*ef80*/  LDL.LU R29, [R1+0x580] ;  /* 0x00058000011d7983 */ /* 0x0001620000300800 */
[----:B------:R-:W-:Y:S01]  /*ef90*/  IADD3 R20, P0, P3, R20, UR16, R21 ;  /* 0x0000001014147c10 */ /* 0x000fe2000fb1e015 */
[----:B------:R-:W-:Y:S01]  /*efa0*/  IMAD.HI R21, R25, 0x2, RZ ;  /* 0x0000000219157827 */ /* 0x000fe200078e02ff */
[--C-:B------:R-:W-:Y:S01]  /*efb0*/  IADD3.X R25, PT, PT, R23, UR17, R22.reuse, P5, P4 ;  /* 0x0000001117197c10 */ /* 0x100fe2000afe8416 */
[----:B------:R1:W-:Y:S03]  /*efc0*/  STL.64 [R1+0x2d8], R26 ;  /* 0x0002d81a01007387 */ /* 0x0003e60000100a00 */
[----:B------:R-:W-:-:S02]  /*efd0*/  IADD3.X R21, PT, PT, R21, UR17, R22, P0, P3 ;  /* 0x0000001115157c10 */ /* 0x000fc400087e6416 */
[----:B------:R-:W-:Y:S01]  /*efe0*/  IADD3 R22, P3, PT, R18, UR16, RZ ;  /* 0x0000001012167c10 */ /* 0x000fe2000ff7e0ff */
[----:B-1----:R0:W5:Y:S04]  /*eff0*/  LDL.LU.64 R26, [R1+0x578] ;  /* 0x00057800011a7983 */ /* 0x0021680000300a00 */
[----:B------:R1:W-:Y:S01]  /*f000*/  STL.64 [R1+0x2e0], R24 ;  /* 0x0002e01801007387 */ /* 0x0003e20000100a00 */
[----:B------:R-:W-:Y:S02]  /*f010*/  IADD3 R18, P5, PT, R16, UR16, RZ ;  /* 0x0000001010127c10 */ /* 0x000fe4000ffbe0ff */
[----:B------:R-:W-:Y:S01]  /*f020*/  IADD3.X R23, PT, PT, R11, UR17, RZ, P3, !PT ;  /* 0x000000110b177c10 */ /* 0x000fe20009ffe4ff */
[----:B------:R2:W-:Y:S01]  /*f030*/  STS.U16 [R19+UR9+0x7b00], R0 ;  /* 0x007b000013007988 */ /* 0x0005e20008000409 */
[----:B------:R-:W-:-:S03]  /*f040*/  IADD3 R16, P0, PT, R13, UR16, RZ ;  /* 0x000000100d107c10 */ /* 0x000fc6000ff1e0ff */
[----:B-1----:R0:W5:Y:S04]  /*f050*/  LDL.LU.64 R24, [R1+0x570] ;  /* 0x0005700001187983 */ /* 0x0021680000300a00 */
[----:B------:R1:W-:Y:S01]  /*f060*/  STL.64 [R1+0x2e8], R20 ;  /* 0x0002e81401007387 */ /* 0x0003e20000100a00 */
[----:B--2---:R-:W-:Y:S02]  /*f070*/  IADD3.X R19, PT, PT, R5, UR17, RZ, P5, !PT ;  /* 0x0000001105137c10 */ /* 0x004fe4000affe4ff */
[----:B------:R-:W-:Y:S01]  /*f080*/  IADD3 R12, P4, PT, R12, UR16, RZ ;  /* 0x000000100c0c7c10 */ /* 0x000fe2000ff9e0ff */
[----:B------:R2:W-:Y:S01]  /*f090*/  STL.64 [R1+0x1a0], R22 ;  /* 0x0001a01601007387 */ /* 0x0005e20000100a00 */
[----:B------:R-:W-:Y:S01]  /*f0a0*/  IADD3 R10, P3, PT, R10, UR16, RZ ;  /* 0x000000100a0a7c10 */ /* 0x000fe2000ff7e0ff */
[----:B------:R4:W-:Y:S06]  /*f0b0*/  MEMBAR.ALL.CTA ;  /* 0x0000000000007992 */ /* 0x0009ec0000008000 */
[----:B----4-:R-:W4:Y:S01]  /*f0c0*/  FENCE.VIEW.ASYNC.S ;  /* 0x00000000000073c6 */ /* 0x010f220000000000 */
[----:B-1----:R-:W-:-:S04]  /*f0d0*/  IADD3 R20, P6, PT, R17, UR16, RZ ;  /* 0x0000001011147c10 */ /* 0x002fc8000ffde0ff */
[----:B------:R-:W-:Y:S01]  /*f0e0*/  IADD3.X R21, PT, PT, R9, UR17, RZ, P6, !PT ;  /* 0x0000001109157c10 */ /* 0x000fe2000b7fe4ff */
[----:B--2---:R0:W5:Y:S01]  /*f0f0*/  LDL.LU.64 R22, [R1+0x568] ;  /* 0x0005680001167983 */ /* 0x0041620000300a00 */
[----:B------:R-:W-:-:S03]  /*f100*/  IADD3.X R17, PT, PT, R14, UR17, RZ, P0, !PT ;  /* 0x000000110e117c10 */ /* 0x000fc600087fe4ff */
[----:B------:R1:W-:Y:S01]  /*f110*/  STL.64 [R1+0x1a8], R20 ;  /* 0x0001a81401007387 */ /* 0x0003e20000100a00 */
[----:B------:R-:W-:Y:S02]  /*f120*/  IADD3.X R13, PT, PT, R15, UR17, RZ, P4, !PT ;  /* 0x000000110f0d7c10 */ /* 0x000fe4000a7fe4ff */
[----:B------:R-:W-:Y:S02]  /*f130*/  IADD3 R8, P6, PT, R8, UR16, RZ ;  /* 0x0000001008087c10 */ /* 0x000fe4000ffde0ff */
[----:B------:R-:W-:Y:S01]  /*f140*/  IADD3.X R11, PT, PT, R165, UR17, RZ, P3, !PT ;  /* 0x00000011a50b7c10 */ /* 0x000fe20009ffe4ff */
[----:B-1----:R0:W5:Y:S04]  /*f150*/  LDL.LU.64 R20, [R1+0x560] ;  /* 0x0005600001147983 */ /* 0x0021680000300a00 */
[----:B------:R1:W-:Y:S01]  /*f160*/  STL.64 [R1+0x1b0], R18 ;  /* 0x0001b01201007387 */ /* 0x0003e20000100a00 */
[----:B------:R-:W-:-:S02]  /*f170*/  IADD3 R4, P5, PT, R4, UR16, RZ ;  /* 0x0000001004047c10 */ /* 0x000fc4000ffbe0ff */
[----:B------:R-:W-:Y:S01]  /*f180*/  IADD3.X R9, PT, PT, R6, UR17, RZ, P6, !PT ;  /* 0x0000001106097c10 */ /* 0x000fe2000b7fe4ff */
[----:B-1----:R0:W5:Y:S04]  /*f190*/  LDL.LU.64 R18, [R1+0x558] ;  /* 0x0005580001127983 */ /* 0x0021680000300a00 */
[----:B------:R0:W5:Y:S04]  /*f1a0*/  LDL.LU R14, [R1+0x550] ;  /* 0x00055000010e7983 */ /* 0x0001680000300800 */
[----:B------:R1:W-:Y:S01]  /*f1b0*/  STL.64 [R1+0x1b8], R16 ;  /* 0x0001b81001007387 */ /* 0x0003e20000100a00 */
[----:B------:R-:W-:-:S03]  /*f1c0*/  IADD3.X R5, PT, PT, R7, UR17, RZ, P5, !PT ;  /* 0x0000001107057c10 */ /* 0x000fc6000affe4ff */
[----:B-1----:R0:W5:Y:S04]  /*f1d0*/  LDL.LU.64 R16, [R1+0x548] ;  /* 0x0005480001107983 */ /* 0x0021680000300a00 */
[----:B------:R0:W5:Y:S04]  /*f1e0*/  LDL.LU R15, [R1+0x540] ;  /* 0x00054000010f7983 */ /* 0x0001680000300800 */
[----:B------:R1:W-:Y:S04]  /*f1f0*/  STL.64 [R1+0x1c0], R12 ;  /* 0x0001c00c01007387 */ /* 0x0003e80000100a00 */
[----:B-1----:R0:W5:Y:S04]  /*f200*/  LDL.LU.64 R12, [R1+0x538] ;  /* 0x00053800010c7983 */ /* 0x0021680000300a00 */
[----:B------:R-:W2:Y:S01]  /*f210*/  LDL.LU R165, [R1+0x530] ;  /* 0x0005300001a57983 */ /* 0x000ea20000300800 */
[----:B---3--:R-:W-:-:S04]  /*f220*/  SHF.R.S32.HI R0, RZ, 0x1f, R2 ;  /* 0x0000001fff007819 */ /* 0x008fc80000011402 */
[----:B------:R-:W-:-:S04]  /*f230*/  LEA.HI R0, R0, R2, RZ, 0x6 ;  /* 0x0000000200007211 */ /* 0x000fc800078f30ff */
[----:B------:R-:W-:Y:S01]  /*f240*/  SHF.R.S32.HI R0, RZ, 0x6, R0 ;  /* 0x00000006ff007819 */ /* 0x000fe20000011400 */
[----:B------:R1:W-:Y:S03]  /*f250*/  STL.64 [R1+0x1c8], R10 ;  /* 0x0001c80a01007387 */ /* 0x0003e60000100a00 */
[----:B------:R-:W-:Y:S02]  /*f260*/  VIMNMX R0, PT, PT, R0, 0x1, !PT ;  /* 0x0000000100007848 */ /* 0x000fe40007fe0100 */
[----:B------:R-:W-:-:S03]  /*f270*/  ISETP.LT.OR P0, PT, R2, 0x40, P2 ;  /* 0x000000400200780c */ /* 0x000fc60001701670 */
[----:B------:R-:W-:Y:S01]  /*f280*/  VIADD R0, R0, 0xffffffff ;  /* 0xffffffff00007836 */ /* 0x000fe20000000000 */
[----:B-1----:R0:W5:Y:S04]  /*f290*/  LDL.LU.64 R10, [R1+0x528] ;  /* 0x00052800010a7983 */ /* 0x0021680000300a00 */
[----:B------:R0:W5:Y:S04]  /*f2a0*/  LDL.LU R6, [R1+0x520] ;  /* 0x0005200001067983 */ /* 0x0001680000300800 */
[----:B------:R1:W-:Y:S01]  /*f2b0*/  STL.64 [R1+0x1d0], R8 ;  /* 0x0001d00801007387 */ /* 0x0003e20000100a00 */
[----:B------:R-:W-:-:S03]  /*f2c0*/  ISETP.NE.U32.AND P3, PT, R0, RZ, PT ;  /* 0x000000ff0000720c */ /* 0x000fc60003f65070 */
[----:B-1----:R0:W5:Y:S04]  /*f2d0*/  LDL.LU.64 R8, [R1+0x518] ;  /* 0x0005180001087983 */ /* 0x0021680000300a00 */
[----:B------:R0:W5:Y:S04]  /*f2e0*/  LDL.LU R7, [R1+0x510] ;  /* 0x0005100001077983 */ /* 0x0001680000300800 */
[----:B------:R1:W-:Y:S04]  /*f2f0*/  STL.64 [R1+0x1d8], R4 ;  /* 0x0001d80401007387 */ /* 0x0003e80000100a00 */
[----:B-1----:R0:W5:Y:S04]  /*f300*/  LDL.LU.64 R4, [R1+0x508] ;  /* 0x0005080001047983 */ /* 0x0021680000300a00 */
[----:B------:R0:W5:Y:S04]  /*f310*/  LDL.LU R2, [R1+0x500] ;  /* 0x0005000001027983 */ /* 0x0001680000300800 */
[----:B------:R1:W-:Y:S04]  /*f320*/  STL [R1+0x210], R0 ;  /* 0x0002100001007387 */ /* 0x0003e80000100800 */
[----:B-1----:R0:W5:Y:S01]  /*f330*/  LDL.LU R0, [R1+0x4fc] ;  /* 0x0004fc0001007983 */ /* 0x0021620000300800 */
[----:B------:R-:W-:-:S02]  /*f340*/  UIADD3 UR7, UPT, UPT, UR9, 0x8000, URZ ;  /* 0x0000800009077890 */ /* 0x000fc4000fffe0ff */
[----:B------:R-:W-:Y:S02]  /*f350*/  UIADD3 UR6, UPT, UPT, UR9, 0x12000, URZ ;  /* 0x0001200009067890 */ /* 0x000fe4000fffe0ff */
[----:B------:R-:W-:Y:S02]  /*f360*/  USHF.R.U32.HI UR7, URZ, 0x4, UR7 ;  /* 0x00000004ff077899 */ /* 0x000fe40008011607 */
[----:B------:R-:W-:Y:S02]  /*f370*/  USHF.R.U32.HI UR6, URZ, 0x4, UR6 ;  /* 0x00000004ff067899 */ /* 0x000fe40008011606 */
[----:B------:R-:W-:Y:S02]  /*f380*/  USGXT.U32 UR12, UR7, 0xe ;  /* 0x0000000e070c789a */ /* 0x000fe40008000000 */
[----:B------:R-:W-:Y:S02]  /*f390*/  USGXT.U32 UR14, UR6, 0xe ;  /* 0x0000000e060e789a */ /* 0x000fe40008000000 */
[----:B------:R-:W-:-:S02]  /*f3a0*/  UIADD3 UR24, UP2, UPT, UR12, 0x2, URZ ;  /* 0x000000020c187890 */ /* 0x000fc4000ff5e0ff */
[----:B------:R-:W-:Y:S01]  /*f3b0*/  UIADD3 UR22, UP1, UPT, UR14, 0x80, URZ ;  /* 0x000000800e167890 */ /* 0x000fe2000ff3e0ff */
[----:B------:R-:W-:Y:S01]  /*f3c0*/  UMOV UR4, URZ ;  /* 0x000000ff00047c82 */ /* 0x000fe20008000000 */
[----:B------:R-:W-:Y:S02]  /*f3d0*/  UMOV UR5, URZ ;  /* 0x000000ff00057c82 */ /* 0x000fe40008000000 */
[----:B------:R-:W-:Y:S02]  /*f3e0*/  UIADD3.X UR23, UPT, UPT, UR4, 0x40004040, URZ, UP1, !UPT ;  /* 0x4000404004177890 */ /* 0x000fe40008ffe4ff */
[----:B------:R-:W-:Y:S01]  /*f3f0*/  UIADD3.X UR25, UPT, UPT, UR5, 0x40004040, URZ, UP2, !UPT ;  /* 0x4000404005197890 */ /* 0x000fe200097fe4ff */
[----:B------:R-:W-:Y:S01]  /*f400*/  UMOV UR6, URZ ;  /* 0x000000ff00067c82 */ /* 0x000fe20008000000 */
[----:B------:R-:W-:Y:S02]  /*f410*/  IMAD.SHL.U32 R164, R164, 0x40, RZ ;  /* 0x00000040a4a47824 */ /* 0x000fe400078e00ff */
[----:B--2---:R-:W-:Y:S01]  /*f420*/  IMAD.SHL.U32 R165, R165, 0x40, RZ ;  /* 0x00000040a5a57824 */ /* 0x004fe200078e00ff */
[----:B----4-:R-:W-:Y:S06]  /*f430*/  BAR.SYNC.DEFER_BLOCKING 0x0 ;  /* 0x0000000000007b1d */ /* 0x010fec0000010000 */
[----:B0-----:R-:W-:Y:S05]  /*f440*/  @P0 BRA `(.L_x_6) ;  /* 0x0000000000840947 */ /* 0x001fea0003800000 */
        /* <DEDUP_REMOVED lines=8> */
[----:B------:R-:W-:Y:S01]  /*f4d0*/  UMOV UR38, 0x0 ;  /* 0x0000000000267882 */ /* 0x000fe20000000000 */
[----:B------:R-:W-:Y:S02]  /*f4e0*/  UIADD3.X UR37, UPT, UPT, UR4, 0x40004040, URZ, UP2, !UPT ;  /* 0x4000404004257890 */ /* 0x000fe400097fe4ff */
[----:B------:R-:W-:Y:S02]  /*f4f0*/  UIADD3.X UR35, UPT, UPT, UR4, 0x40004040, URZ, UP1, !UPT ;  /* 0x4000404004237890 */ /* 0x000fe40008ffe4ff */
[----:B------:R-:W-:Y:S02]  /*f500*/  UIADD3.64 UR28, UPT, UPT, UR36, 0x2, URZ ;  /* 0x00000002241c7897 */ /* 0x000fe4000fffe0ff */
[----:B------:R-:W-:Y:S02]  /*f510*/  UIADD3.64 UR26, UPT, UPT, UR34, 0x80, URZ ;  /* 0x00000080221a7897 */ /* 0x000fe4000fffe0ff */
[----:B------:R-:W-:-:S02]  /*f520*/  UIADD3.64 UR32, UPT, UPT, UR36, 0x4, URZ ;  /* 0x0000000424207897 */ /* 0x000fc4000fffe0ff */
[----:B------:R-:W-:Y:S01]  /*f530*/  UIADD3.64 UR30, UPT, UPT, UR34, 0x100, URZ ;  /* 0x00000100221e7897 */ /* 0x000fe2000fffe0ff */
[----:B------:R-:W-:Y:S01]  /*f540*/  UMOV UR39, 0x4408490 ;  /* 0x0440849000277882 */ /* 0x000fe20000000000 */
[----:B------:R-:W-:Y:S01]  /*f550*/  UMOV UR19, 0x40004040 ;  /* 0x4000404000137882 */ /* 0x000fe20000000000 */
[----:B------:R-:W-:Y:S01]  /*f560*/  UMOV UR17, 0x40004040 ;  /* 0x4000404000117882 */ /* 0x000fe20000000000 */
[----:B------:R-:W-:Y:S01]  /*f570*/  UMOV UR40, 0x0 ;  /* 0x0000000000287882 */ /* 0x000fe20000000000 */
[----:B------:R-:W-:Y:S01]  /*f580*/  UMOV UR41, 0x4408490 ;  /* 0x0440849000297882 */ /* 0x000fe20000000000 */
[----:B------:R-:W-:Y:S01]  /*f590*/  UMOV UR42, 0x0 ;  /* 0x00000000002a7882 */ /* 0x000fe20000000000 */
[----:B------:R-:W-:Y:S01]  /*f5a0*/  UMOV UR43, 0x4408490 ;  /* 0x04408490002b7882 */ /* 0x000fe20000000000 */
[----:B------:R-:W-:Y:S01]  /*f5b0*/  UMOV UR4, UR11 ;  /* 0x0000000b00047c82 */ /* 0x000fe20008000000 */
[----:B------:R-:W-:Y:S01]  /*f5c0*/  UMOV UR5, URZ ;  /* 0x000000ff00057c82 */ /* 0x000fe20008000000 */
[----:B------:R0:W-:Y:S01]  /*f5d0*/  UTCHMMA gdesc[UR16], gdesc[UR18], tmem[UR8], tmem[UR38], idesc[UR39], !UPT ;  /* 0x00ff2612100075ea */ /* 0x0001e2000f800008 */
[----:B------:R-:W-:Y:S01]  /*f5e0*/  UMOV UR44, 0x0 ;  /* 0x00000000002c7882 */ /* 0x000fe20000000000 */
[----:B------:R-:W-:Y:S01]  /*f5f0*/  UMOV UR45, 0x4408490 ;  /* 0x04408490002d7882 */ /* 0x000fe20000000000 */
[----:B------:R0:W-:Y:S01]  /*f600*/  UTCHMMA gdesc[UR34], gdesc[UR36], tmem[UR8], tmem[UR40], idesc[UR41], UPT ;  /* 0x00ff2824220075ea */ /* 0x0001e2000b800008 */
[----:B------:R-:W-:Y:S01]  /*f610*/  UMOV UR4, UR4 ;  /* 0x0000000400047c82 */ /* 0x000fe20008000000 */
[----:B------:R0:W-:Y:S01]  /*f620*/  UTCHMMA gdesc[UR26], gdesc[UR28], tmem[UR8], tmem[UR42], idesc[UR43], UPT ;  /* 0x00ff2a1c1a0075ea */ /* 0x0001e2000b800008 */
[----:B------:R0:W-:Y:S01]  /*f630*/  UTCHMMA gdesc[UR30], gdesc[UR32], tmem[UR8], tmem[UR44], idesc[UR45], UPT ;  /* 0x00ff2c201e0075ea */ /* 0x0001e2000b800008 */
[----:B------:R0:W-:Y:S01]  /*f640*/  UTCBAR [UR4], URZ ;  /* 0x000000ff040073e9 */ /* 0x0001e200080000ff */
[----:B------:R-:W-:Y:S01]  /*f650*/  NOP ;  /* 0x0000000000007918 */ /* 0x000fe20000000000 */
.L_x_6:
[----:B------:R-:W-:Y:S05]  /*f660*/  @!P3 BRA `(.L_x_7) ;  /* 0x00000054006cb947 */ /* 0x000fea0003800000 */
[----:B-----5:R-:W-:Y:S01]  /*f670*/  VIADD R2, R2, 0xffffffc0 ;  /* 0xffffffc002027836 */ /* 0x020fe20000000000 */
[----:B------:R1:W-:Y:S01]  /*f680*/  STL.64 [R1+0x500], R4 ;  /* 0x0005000401007387 */ /* 0x0003e20000100a00 */
[----:B0-----:R-:W-:Y:S02]  /*f690*/  UIADD3.64 UR18, UPT, UPT, UR22, 0x80, URZ ;  /* 0x0000008016127897 */ /* 0x001fe4000fffe0ff */
[----:B------:R-:W-:Y:S01]  /*f6a0*/  UIADD3.64 UR26, UPT, UPT, UR24, 0x2, URZ ;  /* 0x00000002181a7897 */ /* 0x000fe2000fffe0ff */
[----:B------:R-:W-:Y:S01]  /*f6b0*/  R2UR UR32, R2 ;  /* 0x00000000022072ca */ /* 0x000fe200000e0000 */
[----:B------:R-:W-:Y:S01]  /*f6c0*/  UIADD3.64 UR28, UPT, UPT, UR22, 0x100, URZ ;  /* 0x00000100161c7897 */ /* 0x000fe2000fffe0ff */
[----:B------:R-:W2:Y:S01]  /*f6d0*/  LDL.LU R2, [R1+0x210] ;  /* 0x0002100001027983 */ /* 0x000ea20000300800 */
[----:B------:R-:W-:-:S03]  /*f6e0*/  UIADD3.64 UR30, UPT, UPT, UR24, 0x4, URZ ;  /* 0x00000004181e7897 */ /* 0x000fc6000fffe0ff */
[----:B-1----:R-:W3:Y:S04]  /*f6f0*/  LDL.LU.64 R4, [R1+0x1a0] ;  /* 0x0001a00001047983 */ /* 0x002ee80000300a00 */
[----:B--2---:R-:W-:Y:S04]  /*f700*/  STL [R1+0x2f0], R2 ;  /* 0x0002f00201007387 */ /* 0x004fe80000100800 */
[----:B---3--:R0:W-:Y:S04]  /*f710*/  STL.64 [R1+0x278], R4 ;  /* 0x0002780401007387 */ /* 0x0081e80000100a00 */
[----:B0-----:R-:W2:Y:S04]  /*f720*/  LDL.LU.64 R4, [R1+0x1a8] ;  /* 0x0001a80001047983 */ /* 0x001ea80000300a00 */
[----:B--2---:R0:W-:Y:S04]  /*f730*/  STL.64 [R1+0x270], R4 ;  /* 0x0002700401007387 */ /* 0x0041e80000100a00 */
        /* <DEDUP_REMOVED lines=52> */
[----:B0-----:R0:W5:Y:S01]  /*fa80*/  LDL.LU.64 R4, [R1+0x500] ;  /* 0x0005000001047983 */ /* 0x0011620000300a00 */
[----:B------:R-:W-:Y:S01]  /*fa90*/  UMOV UR5, 0x1 ;  /* 0x0000000100057882 */ /* 0x000fe20000000000 */
[----:B------:R-:W-:-:S05]  /*faa0*/  UMOV UR4, URZ ;  /* 0x000000ff00047c82 */ /* 0x000fca0008000000 */
.L_x_10:
[----:B-1---5:R1:W-:Y:S04]  /*fab0*/  STL.64 [R1+0x530], R14 ;  /* 0x0005300e01007387 */ /* 0x0223e80000100a00 */
[----:B-1----:R-:W2:Y:S04]  /*fac0*/  LDL.LU.64 R14, [R1+0x238] ;  /* 0x00023800010e7983 */ /* 0x002ea80000300a00 */
[----:B------:R1:W-:Y:S04]  /*fad0*/  STL.64 [R1+0x528], R12 ;  /* 0x0005280c01007387 */ /* 0x0003e80000100a00 */
[----:B-1----:R-:W3:Y:S04]  /*fae0*/  LDL.LU.64 R12, [R1+0x258] ;  /* 0x00025800010c7983 */ /* 0x002ee80000300a00 */
[----:B------:R-:W-:Y:S04]  /*faf0*/  STL [R1+0x520], R11 ;  /* 0x0005200b01007387 */ /* 0x000fe80000100800 */
[----:B------:R-:W-:Y:S04]  /*fb00*/  STL [R1+0x51c], R10 ;  /* 0x00051c0a01007387 */ /* 0x000fe80000100800 */
[----:B-----5:R-:W-:Y:S04]  /*fb10*/  STL [R1+0x518], R5 ;  /* 0x0005180501007387 */ /* 0x020fe80000100800 */
[----:B------:R1:W-:Y:S04]  /*fb20*/  STL.64 [R1+0x510], R8 ;  /* 0x0005100801007387 */ /* 0x0003e80000100a00 */
[----:B-1----:R-:W4:Y:S04]  /*fb30*/  LDL.LU.64 R8, [R1+0x278] ;  /* 0x0002780001087983 */ /* 0x002f280000300a00 */
[----:B------:R1:W-:Y:S04]  /*fb40*/  STL.64 [R1+0x508], R6 ;  /* 0x0005080601007387 */ /* 0x0003e80000100a00 */
[----:B-1----:R-:W4:Y:S01]  /*fb50*/  LDL.LU.64 R6, [R1+0x198] ;  /* 0x0001980001067983 */ /* 0x002f220000300a00 */
[----:B------:R-:W-:Y:S01]  /*fb60*/  USHF.L.U32 UR6, UR6, 0x1f, URZ ;  /* 0x0000001f06067899 */ /* 0x000fe200080006ff */
[----:B------:R-:W1:Y:S05]  /*fb70*/  S2R R11, SR_TID.X ;  /* 0x00000000000b7919 */ /* 0x000e6a0000002100 */
[----:B------:R-:W-:Y:S01]  /*fb80*/  IMAD.U32 R2, RZ, RZ, UR6 ;  /* 0x00000006ff027e24 */ /* 0x000fe2000f8e00ff */
[----:B------:R-:W-:Y:S03]  /*fb90*/  STL [R1+0x504], R4 ;  /* 0x0005040401007387 */ /* 0x000fe60000100800 */
[----:B------:R1:W0:Y:S01]  /*fba0*/  SYNCS.PHASECHK.TRANS64.TRYWAIT P6, [UR11], R2 ;  /* 0x00000002ff0075a7 */ /* 0x00022200080c110b */
[----:B------:R-:W-:Y:S04]  /*fbb0*/  STL [R1+0x500], R3 ;  /* 0x0005000301007387 */ /* 0x000fe80000100800 */
[----:B------:R-:W-:Y:S04]  /*fbc0*/  STL [R1+0x4fc], R0 ;  /* 0x0004fc0001007387 */ /* 0x000fe80000100800 */
[----:B------:R1:W-:Y:S02]  /*fbd0*/  STL [R1+0x28c], R2 ;  /* 0x00028c0201007387 */ /* 0x0003e40000100800 */
[----:B-1----:R-:W-:-:S02]  /*fbe0*/  SHF.R.U32.HI R2, RZ, 0x6, R11 ;  /* 0x00000006ff027819 */ /* 0x002fc4000001160b */
[--C-:B------:R-:W-:Y:S02]  /*fbf0*/  SHF.R.U32.HI R5, RZ, 0x6, R11.reuse ;  /* 0x00000006ff057819 */ /* 0x100fe4000001160b */
[--C-:B------:R-:W-:Y:S02]  /*fc00*/  SHF.R.U32.HI R10, RZ, 0x6, R11.reuse ;  /* 0x00000006ff0a7819 */ /* 0x100fe4000001160b */
[----:B------:R-:W-:Y:S02]  /*fc10*/  SHF.R.U32.HI R11, RZ, 0x6, R11 ;  /* 0x00000006ff0b7819 */ /* 0x000fe4000001160b */
[----:B------:R-:W-:Y:S02]  /*fc20*/  SGXT.U32 R10, R10, 0x1 ;  /* 0x000000010a0a781a */ /* 0x000fe40000000000 */
[----:B------:R-:W-:Y:S02]  /*fc30*/  SGXT.U32 R11, R11, 0x1 ;  /* 0x000000010b0b781a */ /* 0x000fe40000000000 */
[----:B------:R-:W-:-:S02]  /*fc40*/  SGXT.U32 R5, R5, 0x1 ;  /* 0x000000010505781a */ /* 0x000fc40000000000 */
[----:B------:R-:W-:Y:S02]  /*fc50*/  LOP3.LUT R11, R11, 0x8, RZ, 0xfc, !PT ;  /* 0x000000080b0b7812 */ /* 0x000fe400078efcff */
[----:B------:R-:W-:Y:S02]  /*fc60*/  LOP3.LUT R10, R10, 0x10, RZ, 0xfc, !PT ;  /* 0x000000100a0a7812 */ /* 0x000fe400078efcff */
[----:B------:R-:W-:Y:S02]  /*fc70*/  LOP3.LUT R5, R5, 0x18, RZ, 0xfc, !PT ;  /* 0x0000001805057812 */ /* 0x000fe400078efcff */
[----:B------:R-:W-:Y:S02]  /*fc80*/  ISETP.GE.AND P4, PT, R11, UR32, PT ;  /* 0x000000200b007c0c */ /* 0x000fe4000bf86270 */
[----:B------:R-:W-:Y:S02]  /*fc90*/  ISETP.GE.AND P3, PT, R10, UR32, PT ;  /* 0x000000200a007c0c */ /* 0x000fe4000bf66270 */
[----:B------:R-:W-:-:S02]  /*fca0*/  ISETP.GE.AND P0, PT, R5, UR32, PT ;  /* 0x0000002005007c0c */ /* 0x000fc4000bf06270 */
[----:B------:R-:W-:Y:S02]  /*fcb0*/  PRMT R4, RZ, 0x7610, R4 ;  /* 0x00007610ff047816 */ /* 0x000fe40000000004 */
[----:B------:R-:W-:Y:S02]  /*fcc0*/  PRMT R3, RZ, 0x7610, R3 ;  /* 0x00007610ff037816 */ /* 0x000fe40000000003 */
[----:B------:R-:W-:Y:S02]  /*fcd0*/  PRMT R0, RZ, 0x7610, R0 ;  /* 0x00007610ff007816 */ /* 0x000fe40000000000 */
[----:B------:R-:W-:Y:S01]  /*fce0*/  SGXT.U32 R2, R2, 0x1 ;  /* 0x000000010202781a */ /* 0x000fe20000000000 */
[----:B--2---:R-:W-:-:S05]  /*fcf0*/  IMAD.WIDE R14, R164, 0x2, R14 ;  /* 0x00000002a40e7825 */ /* 0x004fca00078e020e */
[----:B------:R1:W-:Y:S01]  /*fd00*/  STL.64 [R1+0x238], R14 ;  /* 0x0002380e01007387 */ /* 0x0003e20000100a00 */
[----:B---3--:R-:W-:-:S03]  /*fd10*/  IMAD.WIDE R12, R164, 0x2, R12 ;  /* 0x00000002a40c7825 */ /* 0x008fc600078e020c */
[----:B-1----:R1:W5:Y:S01]  /*fd20*/  LDL.LU.64 R14, [R1+0x530] ;  /* 0x00053000010e7983 */ /* 0x0023620000300a00 */
[----:B------:R-:W-:-:S03]  /*fd30*/  ISETP.GE.AND P5, PT, R2, UR32, PT ;  /* 0x0000002002007c0c */ /* 0x000fc6000bfa6270 */
[----:B------:R2:W-:Y:S04]  /*fd40*/  STL.64 [R1+0x258], R12 ;  /* 0x0002580c01007387 */ /* 0x0005e80000100a00 */
[----:B--2---:R1:W5:Y:S04]  /*fd50*/  LDL.LU.64 R12, [R1+0x528] ;  /* 0x00052800010c7983 */ /* 0x0043680000300a00 */
[----:B------:R1:W5:Y:S04]  /*fd60*/  LDL.LU R11, [R1+0x520] ;  /* 0x00052000010b7983 */ /* 0x0003680000300800 */
[----:B------:R1:W5:Y:S01]  /*fd70*/  LDL.LU R10, [R1+0x51c] ;  /* 0x00051c00010a7983 */ /* 0x0003620000300800 */
[----:B----4-:R-:W-:-:S03]  /*fd80*/  IMAD.WIDE R8, R164, 0x2, R8 ;  /* 0x00000002a4087825 */ /* 0x010fc600078e0208 */
[----:B------:R1:W5:Y:S04]  /*fd90*/  LDL.LU R5, [R1+0x518] ;  /* 0x0005180001057983 */ /* 0x0003680000300800 */
[----:B------:R2:W-:Y:S01]  /*fda0*/  STL.64 [R1+0x278], R8 ;  /* 0x0002780801007387 */ /* 0x0005e20000100a00 */
[----:B------:R-:W-:-:S03]  /*fdb0*/  IMAD.WIDE R6, R164, 0x2, R6 ;  /* 0x00000002a4067825 */ /* 0x000fc600078e0206 */
[----:B--2---:R1:W5:Y:S04]  /*fdc0*/  LDL.LU.64 R8, [R1+0x510] ;  /* 0x0005100001087983 */ /* 0x0043680000300a00 */
[----:B------:R2:W-:Y:S04]  /*fdd0*/  STL.64 [R1+0x198], R6 ;  /* 0x0001980601007387 */ /* 0x0005e80000100a00 */
[----:B--2---:R1:W5:Y:S04]  /*fde0*/  LDL.LU.64 R6, [R1+0x508] ;  /* 0x0005080001067983 */ /* 0x0043680000300a00 */
[----:B------:R2:W-:Y:S04]  /*fdf0*/  STL.S16 [R1+0x288], R4 ;  /* 0x0002880401007387 */ /* 0x0005e80000100600 */
[----:B--2---:R1:W5:Y:S04]  /*fe00*/  LDL.LU R4, [R1+0x504] ;  /* 0x0005040001047983 */ /* 0x0043680000300800 */
[----:B------:R2:W-:Y:S04]  /*fe10*/  STL.S16 [R1+0x284], R3 ;  /* 0x0002840301007387 */ /* 0x0005e80000100600 */
[----:B--2---:R1:W5:Y:S04]  /*fe20*/  LDL.LU R3, [R1+0x500] ;  /* 0x0005000001037983 */ /* 0x0043680000300800 */
[----:B------:R2:W-:Y:S04]  /*fe30*/  STL.S16 [R1+0x280], R0 ;  /* 0x0002800001007387 */ /* 0x0005e80000100600 */
[----:B--2---:R1:W5:Y:S01]  /*fe40*/  LDL.LU R0, [R1+0x4fc] ;  /* 0x0004fc0001007983 */ /* 0x0043620000300800 */
[----:B------:R-:W-:Y:S01]  /*fe50*/  PRMT R2, RZ, 0x7610, R2 ;  /* 0x00007610ff027816 */ /* 0x000fe20000000002 */
[----:B0-----:R-:W-:Y:S06]  /*fe60*/  @!P6 BRA `(.L_x_8) ;  /* 0x000000940050e947 */ /* 0x001fec0003800000 */
.L_x_16:
[----:B------:R0:W-:Y:S04]  /*fe70*/  STL.64 [R1+0x828], R22 ;  /* 0x0008281601007387 */ /* 0x0001e80000100a00 */
[----:B0-----:R-:W2:Y:S04]  /*fe80*/  LDL.64 R22, [R1+0x238] ;  /* 0x0002380001167983 */ /* 0x001ea80000100a00 */
[----:B------:R0:W-:Y:S04]  /*fe90*/  STL.64 [R1+0x820], R20 ;  /* 0x0008201401007387 */ /* 0x0001e80000100a00 */
[----:B0-----:R-:W3:Y:S04]  /*fea0*/  LDL.64 R20, [R1+0x258] ;  /* 0x0002580001147983 */ /* 0x001ee80000100a00 */
[----:B------:R0:W-:Y:S04]  /*feb0*/  STL.64 [R1+0x818], R18 ;  /* 0x0008181201007387 */ /* 0x0001e80000100a00 */
[----:B0-----:R-:W4:Y:S04]  /*fec0*/  LDL.64 R18, [R1+0x278] ;  /* 0x0002780001127983 */ /* 0x001f280000100a00 */
[----:B------:R0:W-:Y:S04]  /*fed0*/  STL.64 [R1+0x810], R16 ;  /* 0x0008101001007387 */ /* 0x0001e80000100a00 */
[----:B0-----:R-:W2:Y:S04]  /*fee0*/  LDL.64 R16, [R1+0x198] ;  /* 0x0001980001107983 */ /* 0x001ea80000100a00 */
[----:B------:R-:W-:Y:S04]  /*fef0*/  STL.64 [R1+0x808], R54 ;  /* 0x0008083601007387 */ /* 0x000fe80000100a00 */
[----:B-----5:R-:W-:Y:S04]  /*ff00*/  STL.64 [R1+0x800], R14 ;  /* 0x0008000e01007387 */ /* 0x020fe80000100a00 */
[----:B------:R-:W-:Y:S04]  /*ff10*/  STL.64 [R1+0x7f8], R52 ;  /* 0x0007f83401007387 */ /* 0x000fe80000100a00 */
[----:B------:R-:W-:Y:S04]  /*ff20*/  STL.64 [R1+0x7f0], R12 ;  /* 0x0007f00c01007387 */ /* 0x000fe80000100a00 */
[----:B------:R-:W-:Y:S04]  /*ff30*/  STL.64 [R1+0x7e8], R50 ;  /* 0x0007e83201007387 */ /* 0x000fe80000100a00 */
[----:B------:R-:W-:Y:S04]  /*ff40*/  STL.64 [R1+0x7e0], R10 ;  /* 0x0007e00a01007387 */ /* 0x000fe80000100a00 */
[----:B------:R-:W-:Y:S04]  /*ff50*/  STL.64 [R1+0x7d8], R48 ;  /* 0x0007d83001007387 */ /* 0x000fe80000100a00 */
[----:B------:R-:W-:Y:S04]  /*ff60*/  STL.64 [R1+0x7d0], R8 ;  /* 0x0007d00801007387 */ /* 0x000fe80000100a00 */
[----:B------:R-:W-:Y:S04]  /*ff70*/  STL.64 [R1+0x7c8], R44 ;  /* 0x0007c82c01007387 */ /* 0x000fe80000100a00 */
[----:B------:R-:W-:Y:S04]  /*ff80*/  STL.64 [R1+0x7c0], R6 ;  /* 0x0007c00601007387 */ /* 0x000fe80000100a00 */
[----:B------:R0:W-:Y:S04]  /*ff90*/  STL.64 [R1+0x7b8], R40 ;  /* 0x0007b82801007387 */ /* 0x0001e80000100a00 */
[----:B0-----:R-:W2:Y:S04]  /*ffa0*/  LDL.LU.64 R40, [R1+0x1e0] ;  /* 0x0001e00001287983 */ /* 0x001ea80000300a00 */
[----:B------:R0:W-:Y:S04]  /*ffb0*/  STL.64 [R1+0x7b0], R4 ;  /* 0x0007b00401007387 */ /* 0x0001e80000100a00 */
[----:B0-----:R-:W2:Y:S04]  /*ffc0*/  LDL.LU R4, [R1+0x288] ;  /* 0x0002880001047983 */ /* 0x001ea80000300800 */
[----:B------:R-:W4:Y:S04]  /*ffd0*/  LDL.LU R5, [R1+0x284] ;  /* 0x0002840001057983 */ /* 0x000f280000300800 */
[----:B------:R0:W-:Y:S04]  /*ffe0*/  STL.64 [R1+0x7a8], R86 ;  /* 0x0007a85601007387 */ /* 0x0001e80000100a00 */
[----:B0-----:R-:W3:Y:S04]  /*fff0*/  LDL.LU R87, [R1+0x280] ;  /* 0x0002800001577983 */ /* 0x001ee80000300800 */
[----:B------:R0:W-:Y:S04]  /*10000*/  STL.64 [R1+0x7a0], R82 ;  /* 0x0007a05201007387 */ /* 0x0001e80000100a00 */
[----:B0-----:R-:W2:Y:S04]  /*10010*/  LDL.LU.64 R82, [R1+0x1a0] ;  /* 0x0001a00001527983 */ /* 0x001ea80000300a00 */
        /* <DEDUP_REMOVED lines=8> */
[----:B------:R-:W-:Y:S04]  /*100a0*/  STL.64 [R1+0x778], R70 ;  /* 0x0007784601007387 */ /* 0x000fe80000100a00 */
[----:B------:R0:W-:Y:S04]  /*100b0*/  STL.64 [R1+0x770], R110 ;  /* 0x0007706e01007387 */ /* 0x0001e80000100a00 */
[----:B0-----:R-:W3:Y:S04]  /*100c0*/  LDL.LU.64 R110, [R1+0x1d0] ;  /* 0x0001d000016e7983 */ /* 0x001ee80000300a00 */
[----:B------:R-:W-:Y:S04]  /*100d0*/  STL.64 [R1+0x768], R68 ;  /* 0x0007684401007387 */ /* 0x000fe80000100a00 */
[----:B------:R0:W-:Y:S04]  /*100e0*/  STL.64 [R1+0x760], R108 ;  /* 0x0007606c01007387 */ /* 0x0001e80000100a00 */
[----:B0-----:R-:W3:Y:S04]  /*100f0*/  LDL.LU.64 R108, [R1+0x1d8] ;  /* 0x0001d800016c7983 */ /* 0x001ee80000300a00 */
        /* <DEDUP_REMOVED lines=64> */
[----:B----4-:R4:W4:Y:S04]  /*10500*/  @!P4 LDG.E.U16 R5, desc[UR20][R18.64] ;  /* 0x000000141205c981 */ /* 0x010928000c1e1500 */
[----:B------:R-:W4:Y:S01]  /*10510*/  LDL.LU.64 R14, [R1+0x190] ;  /* 0x00019000010e7983 */ /* 0x000f220000300a00 */
[----:B--2---:R-:W-:-:S03]  /*10520*/  IMAD.WIDE R40, R164, 0x2, R40 ;  /* 0x00000002a4287825 */ /* 0x004fc600078e0228 */
[----:B------:R2:W2:Y:S04]  /*10530*/  @!P0 LDG.E.U16 R2, desc[UR20][R22.64] ;  /* 0x0000001416028981 */ /* 0x0004a8000c1e1500 */
[----:B------:R-:W2:Y:S04]  /*10540*/  LDL.LU.64 R18, [R1+0x268] ;  /* 0x0002680001127983 */ /* 0x000ea80000300a00 */
[----:B------:R-:W2:Y:S04]  /*10550*/  LDL.LU.64 R54, [R1+0x250] ;  /* 0x0002500001367983 */ /* 0x000ea80000300a00 */
[----:B------:R-:W2:Y:S04]  /*10560*/  LDL.LU.64 R52, [R1+0x240] ;  /* 0x0002400001347983 */ /* 0x000ea80000300a00 */
[----:B------:R-:W2:Y:S04]  /*10570*/  LDL.LU.64 R50, [R1+0x228] ;  /* 0x0002280001327983 */ /* 0x000ea80000300a00 */
[----:B------:R-:W2:Y:S04]  /*10580*/  LDL.LU.64 R10, [R1+0x220] ;  /* 0x00022000010a7983 */ /* 0x000ea80000300a00 */
[----:B------:R-:W2:Y:S04]  /*10590*/  LDL.LU.64 R48, [R1+0x218] ;  /* 0x0002180001307983 */ /* 0x000ea80000300a00 */
[----:B------:R-:W2:Y:S04]  /*105a0*/  LDL.LU.64 R8, [R1+0x210] ;  /* 0x0002100001087983 */ /* 0x000ea80000300a00 */
[----:B------:R-:W4:Y:S04]  /*105b0*/  LDL.LU.64 R44, [R1+0x208] ;  /* 0x00020800012c7983 */ /* 0x000f280000300a00 */
[----:B------:R-:W4:Y:S04]  /*105c0*/  LDL.LU.64 R6, [R1+0x200] ;  /* 0x0002000001067983 */ /* 0x000f280000300a00 */
[----:B------:R-:W4:Y:S01]  /*105d0*/  LDL.LU.64 R70, [R1+0x1f8] ;  /* 0x0001f80001467983 */ /* 0x000f220000300a00 */
[----:B------:R-:W-:-:S03]  /*105e0*/  IMAD.WIDE R82, R164, 0x2, R82 ;  /* 0x00000002a4527825 */ /* 0x000fc600078e0252 */
[----:B---3--:R3:W3:Y:S01]  /*105f0*/  @!P3 LDG.E.U16 R87, desc[UR20][R20.64] ;  /* 0x000000141457b981 */ /* 0x0086e2000c1e1500 */
[C---:B------:R-:W-:Y:S01]  /*10600*/  IMAD.WIDE R78, R164.reuse, 0x2, R78 ;  /* 0x00000002a44e7825 */ /* 0x040fe200078e024e */
[----:B------:R-:W0:Y:S03]  /*10610*/  S2R R12, SR_TID.X ;  /* 0x00000000000c7919 */ /* 0x000e260000002100 */
[C---:B------:R-:W-:Y:S01]  /*10620*/  IMAD.WIDE R76, R164.reuse, 0x2, R76 ;  /* 0x00000002a44c7825 */ /* 0x040fe200078e024c */
[----:B------:R-:W0:Y:S03]  /*10630*/  S2R R13, SR_TID.X ;  /* 0x00000000000d7919 */ /* 0x000e260000002100 */
[C---:B------:R-:W-:Y:S01]  /*10640*/  IMAD.WIDE R110, R164.reuse, 0x2, R110 ;  /* 0x00000002a46e7825 */ /* 0x040fe200078e026e */
[----:B------:R-:W-:Y:S03]  /*10650*/  STL.64 [R1+0x1a0], R82 ;  /* 0x0001a05201007387 */ /* 0x000fe60000100a00 */
[C---:B------:R-:W-:Y:S01]  /*10660*/  IMAD.WIDE R108, R164.reuse, 0x2, R108 ;  /* 0x00000002a46c7825 */ /* 0x040fe200078e026c */
[----:B------:R-:W-:Y:S03]  /*10670*/  STL.64 [R1+0x1c0], R78 ;  /* 0x0001c04e01007387 */ /* 0x000fe60000100a00 */
[C---:B------:R-:W-:Y:S01]  /*10680*/  IMAD.WIDE R74, R164.reuse, 0x2, R74 ;  /* 0x00000002a44a7825 */ /* 0x040fe200078e024a */
[----:B------:R-:W-:Y:S03]  /*10690*/  STL.64 [R1+0x1c8], R76 ;  /* 0x0001c84c01007387 */ /* 0x000fe60000100a00 */
[----:B------:R-:W-:Y:S01]  /*106a0*/  IMAD.WIDE R72, R164, 0x2, R72 ;  /* 0x00000002a4487825 */ /* 0x000fe200078e0248 */
[----:B------:R-:W-:Y:S04]  /*106b0*/  STL.64 [R1+0x1d0], R110 ;  /* 0x0001d06e01007387 */ /* 0x000fe80000100a00 */
[----:B------:R-:W-:Y:S04]  /*106c0*/  STL.64 [R1+0x1d8], R108 ;  /* 0x0001d86c01007387 */ /* 0x000fe80000100a00 */
[----:B------:R-:W-:Y:S04]  /*106d0*/  STL.64 [R1+0x1e0], R40 ;  /* 0x0001e02801007387 */ /* 0x000fe80000100a00 */
[----:B------:R-:W-:Y:S04]  /*106e0*/  STL.64 [R1+0x1e8], R74 ;  /* 0x0001e84a01007387 */ /* 0x000fe80000100a00 */
[----:B------:R-:W-:Y:S01]  /*106f0*/  STL.64 [R1+0x1f0], R72 ;  /* 0x0001f04801007387 */ /* 0x000fe20000100a00 */
[----:B0-----:R-:W-:-:S03]  /*10700*/  SHF.R.U32.HI R12, RZ, 0x6, R12 ;  /* 0x00000006ff0c7819 */ /* 0x001fc6000001160c */
[----:B------:R-:W3:Y:S01]  /*10710*/  @!P5 LDG.E.U16 R4, desc[UR20][R16.64] ;  /* 0x000000141004d981 */ /* 0x000ee2000c1e1500 */
[----:B--2---:R-:W-:-:S04]  /*10720*/  IMAD.WIDE R8, R164, 0x2, R8 ;  /* 0x00000002a4087825 */ /* 0x004fc800078e0208 */
[----:B----4-:R-:W-:-:S04]  /*10730*/  IMAD.WIDE R44, R164, 0x2, R44 ;  /* 0x00000002a42c7825 */ /* 0x010fc800078e022c */
[----:B------:R-:W-:-:S04]  /*10740*/  IMAD.WIDE R6, R164, 0x2, R6 ;  /* 0x00000002a4067825 */ /* 0x000fc800078e0206 */
[----:B------:R-:W-:-:S05]  /*10750*/  IMAD.WIDE R70, R164, 0x2, R70 ;  /* 0x00000002a4467825 */ /* 0x000fca00078e0246 */
[----:B------:R-:W-:Y:S04]  /*10760*/  STL.64 [R1+0x1f8], R70 ;  /* 0x0001f84601007387 */ /* 0x000fe80000100a00 */
[----:B------:R-:W-:Y:S04]  /*10770*/  STL.64 [R1+0x200], R6 ;  /* 0x0002000601007387 */ /* 0x000fe80000100a00 */
[----:B------:R-:W-:Y:S04]  /*10780*/  STL.64 [R1+0x208], R44 ;  /* 0x0002082c01007387 */ /* 0x000fe80000100a00 */
[----:B------:R-:W-:Y:S04]  /*10790*/  STL.64 [R1+0x210], R8 ;  /* 0x0002100801007387 */ /* 0x000fe80000100a00 */
[----:B------:R-:W2:Y:S04]  /*107a0*/  LDL.LU.64 R22, [R1+0x188] ;  /* 0x0001880001167983 */ /* 0x000ea80000300a00 */
[----:B------:R-:W4:Y:S04]  /*107b0*/  LDL.LU.64 R68, [R1+0x180] ;  /* 0x0001800001447983 */ /* 0x000f280000300a00 */
[----:B------:R-:W3:Y:S01]  /*107c0*/  LDL.LU.64 R20, [R1+0x270] ;  /* 0x0002700001147983 */ /* 0x000ee20000300a00 */
[----:B------:R-:W-:-:S04]  /*107d0*/  SGXT.U32 R12, R12, 0x1 ;  /* 0x000000010c0c781a */ /* 0x000fc80000000000 */
[----:B------:R-:W-:-:S04]  /*107e0*/  LOP3.LUT R12, R12, 0x2, RZ, 0xfc, !PT ;  /* 0x000000020c0c7812 */ /* 0x000fc800078efcff */
[----:B------:R-:W-:Y:S02]  /*107f0*/  ISETP.GE.AND P3, PT, R12, UR32, PT ;  /* 0x000000200c007c0c */ /* 0x000fe4000bf66270 */
[----:B------:R-:W-:-:S04]  /*10800*/  SHF.R.U32.HI R12, RZ, 0x6, R13 ;  /* 0x00000006ff0c7819 */ /* 0x000fc8000001160d */
[----:B------:R-:W-:-:S04]  /*10810*/  SGXT.U32 R12, R12, 0x1 ;  /* 0x000000010c0c781a */ /* 0x000fc80000000000 */
[----:B------:R-:W-:-:S04]  /*10820*/  LOP3.LUT R12, R12, 0x6, RZ, 0xfc, !PT ;  /* 0x000000060c0c7812 */ /* 0x000fc800078efcff */
[----:B------:R-:W-:Y:S02]  /*10830*/  ISETP.GE.AND P0, PT, R12, UR32, PT ;  /* 0x000000200c007c0c */ /* 0x000fe4000bf06270 */
[----:B------:R-:W0:Y:S01]  /*10840*/  S2R R12, SR_TID.X ;  /* 0x00000000000c7919 */ /* 0x000e220000002100 */
[----:B------:R-:W-:-:S04]  /*10850*/  IMAD.WIDE R48, R164, 0x2, R48 ;  /* 0x00000002a4307825 */ /* 0x000fc800078e0230 */
[C---:B------:R-:W-:Y:S01]  /*10860*/  IMAD.WIDE R10, R164.reuse, 0x2, R10 ;  /* 0x00000002a40a7825 */ /* 0x040fe200078e020a */
[----:B------:R-:W-:Y:S03]  /*10870*/  STL.64 [R1+0x218], R48 ;  /* 0x0002183001007387 */ /* 0x000fe60000100a00 */
[C---:B------:R-:W-:Y:S01]  /*10880*/  IMAD.WIDE R50, R164.reuse, 0x2, R50 ;  /* 0x00000002a4327825 */ /* 0x040fe200078e0232 */
[----:B------:R-:W-:Y:S03]  /*10890*/  STL.64 [R1+0x220], R10 ;  /* 0x0002200a01007387 */ /* 0x000fe60000100a00 */
[C---:B------:R-:W-:Y:S01]  /*108a0*/  IMAD.WIDE R52, R164.reuse, 0x2, R52 ;  /* 0x00000002a4347825 */ /* 0x040fe200078e0234 */
[----:B------:R-:W-:Y:S03]  /*108b0*/  STL.64 [R1+0x228], R50 ;  /* 0x0002283201007387 */ /* 0x000fe60000100a00 */
[C---:B------:R-:W-:Y:S01]  /*108c0*/  IMAD.WIDE R54, R164.reuse, 0x2, R54 ;  /* 0x00000002a4367825 */ /* 0x040fe200078e0236 */
[----:B------:R-:W-:Y:S03]  /*108d0*/  STL.64 [R1+0x240], R52 ;  /* 0x0002403401007387 */ /* 0x000fe60000100a00 */
[----:B------:R-:W-:Y:S01]  /*108e0*/  IMAD.WIDE R14, R164, 0x2, R14 ;  /* 0x00000002a40e7825 */ /* 0x000fe200078e020e */
[----:B------:R-:W-:Y:S01]  /*108f0*/  SHF.R.U32.HI R13, RZ, 0x6, R13 ;  /* 0x00000006ff0d7819 */ /* 0x000fe2000001160d */
[----:B------:R-:W-:Y:S04]  /*10900*/  STL.64 [R1+0x250], R54 ;  /* 0x0002503601007387 */ /* 0x000fe80000100a00 */
[----:B------:R1:W-:Y:S01]  /*10910*/  STL.64 [R1+0x190], R14 ;  /* 0x0001900e01007387 */ /* 0x0003e20000100a00 */
[----:B------:R-:W-:-:S03]  /*10920*/  SGXT.U32 R13, R13, 0x1 ;  /* 0x000000010d0d781a */ /* 0x000fc60000000000 */
[----:B------:R-:W3:Y:S01]  /*10930*/  LDL.LU.64 R16, [R1+0x260] ;  /* 0x0002600001107983 */ /* 0x000ee20000300a00 */
[----:B------:R-:W-:-:S04]  /*10940*/  LOP3.LUT R13, R13, 0x4, RZ, 0xfc, !PT ;  /* 0x000000040d0d7812 */ /* 0x000fc800078efcff */
[----:B------:R-:W-:Y:S02]  /*10950*/  ISETP.GE.AND P5, PT, R13, UR32, PT ;  /* 0x000000200d007c0c */ /* 0x000fe4000bfa6270 */
[--C-:B0-----:R-:W-:Y:S02]  /*10960*/  SHF.R.U32.HI R13, RZ, 0x6, R12.reuse ;  /* 0x00000006ff0d7819 */ /* 0x101fe4000001160c */
[----:B------:R-:W-:Y:S01]  /*10970*/  SHF.R.U32.HI R12, RZ, 0x6, R12 ;  /* 0x00000006ff0c7819 */ /* 0x000fe2000001160c */
[----:B------:R-:W-:Y:S01]  /*10980*/  IMAD.WIDE R18, R164, 0x2, R18 ;  /* 0x00000002a4127825 */ /* 0x000fe200078e0212 */
[----:B------:R-:W-:Y:S02]  /*10990*/  PRMT R107, RZ, 0x7610, R107 ;  /* 0x00007610ff6b7816 */ /* 0x000fe4000000006b */
[----:B------:R-:W-:-:S04]  /*109a0*/  SGXT.U32 R12, R12, 0x1 ;  /* 0x000000010c0c781a */ /* 0x000fc80000000000 */
[----:B------:R-:W-:Y:S01]  /*109b0*/  LOP3.LUT R12, R12, 0xc, RZ, 0xfc, !PT ;  /* 0x0000000c0c0c7812 */ /* 0x000fe200078efcff */
[----:B------:R-:W-:Y:S04]  /*109c0*/  STL.64 [R1+0x268], R18 ;  /* 0x0002681201007387 */ /* 0x000fe80000100a00 */
[----:B------:R-:W3:Y:S01]  /*109d0*/  @!P3 LDG.E.U16 R107, desc[UR20][R14.64] ;  /* 0x000000140e6bb981 */ /* 0x000ee2000c1e1500 */
[----:B------:R-:W-:Y:S02]  /*109e0*/  ISETP.GE.AND P3, PT, R12, UR32, PT ;  /* 0x000000200c007c0c */ /* 0x000fe4000bf66270 */
[----:B------:R-:W0:Y:S01]  /*109f0*/  S2R R12, SR_TID.X ;  /* 0x00000000000c7919 */ /* 0x000e220000002100 */
[----:B------:R-:W-:-:S04]  /*10a00*/  SGXT.U32 R13, R13, 0x1 ;  /* 0x000000010d0d781a */ /* 0x000fc80000000000 */
[----:B------:R-:W-:-:S04]  /*10a10*/  LOP3.LUT R13, R13, 0xa, RZ, 0xfc, !PT ;  /* 0x0000000a0d0d7812 */ /* 0x000fc800078efcff */
[----:B------:R-:W-:Y:S02]  /*10a20*/  ISETP.GE.AND P4, PT, R13, UR32, PT ;  /* 0x000000200d007c0c */ /* 0x000fe4000bf86270 */
[----:B-1----:R-:W-:Y:S02]  /*10a30*/  PRMT R125, RZ, 0x7610, R125 ;  /* 0x00007610ff7d7816 */ /* 0x002fe4000000007d */
[----:B------:R-:W-:Y:S02]  /*10a40*/  PRMT R97, RZ, 0x7610, R97 ;  /* 0x00007610ff617816 */ /* 0x000fe40000000061 */
[--C-:B0-----:R-:W-:Y:S02]  /*10a50*/  SHF.R.U32.HI R13, RZ, 0x6, R12.reuse ;  /* 0x00000006ff0d7819 */ /* 0x101fe4000001160c */
[----:B------:R-:W-:Y:S02]  /*10a60*/  SHF.R.U32.HI R12, RZ, 0x6, R12 ;  /* 0x00000006ff0c7819 */ /* 0x000fe4000001160c */
[----:B------:R-:W-:-:S02]  /*10a70*/  SGXT.U32 R13, R13, 0x1 ;  /* 0x000000010d0d781a */ /* 0x000fc40000000000 */
[----:B------:R-:W-:Y:S02]  /*10a80*/  SGXT.U32 R12, R12, 0x1 ;  /* 0x000000010c0c781a */ /* 0x000fe40000000000 */
[----:B------:R-:W-:Y:S02]  /*10a90*/  LOP3.LUT R13, R13, 0xe, RZ, 0xfc, !PT ;  /* 0x0000000e0d0d7812 */ /* 0x000fe400078efcff */
[----:B------:R-:W-:Y:S01]  /*10aa0*/  LOP3.LUT R12, R12, 0x12, RZ, 0xfc, !PT ;  /* 0x000000120c0c7812 */ /* 0x000fe200078efcff */
[----:B--2---:R-:W-:-:S04]  /*10ab0*/  IMAD.WIDE R22, R164, 0x2, R22 ;  /* 0x00000002a4167825 */ /* 0x004fc800078e0216 */
[C---:B----4-:R-:W-:Y:S01]  /*10ac0*/  IMAD.WIDE R68, R164.reuse, 0x2, R68 ;  /* 0x00000002a4447825 */ /* 0x050fe200078e0244 */
[----:B------:R-:W2:Y:S04]  /*10ad0*/  @!P5 LDG.E.U16 R125, desc[UR20][R22.64] ;  /* 0x00000014167dd981 */ /* 0x000ea8000c1e1500 */
[----:B------:R-:W-:Y:S04]  /*10ae0*/  STL.64 [R1+0x180], R68 ;  /* 0x0001804401007387 */ /* 0x000fe80000100a00 */
[----:B------:R0:W-:Y:S04]  /*10af0*/  STL.64 [R1+0x188], R22 ;  /* 0x0001881601007387 */ /* 0x0001e80000100a00 */
[----:B------:R-:W4:Y:S01]  /*10b00*/  LDL.LU.64 R14, [R1+0x248] ;  /* 0x00024800010e7983 */ /* 0x000f220000300a00 */
[----:B---3--:R-:W-:Y:S01]  /*10b10*/  IMAD.WIDE R20, R164, 0x2, R20 ;  /* 0x00000002a4147825 */ /* 0x008fe200078e0214 */
[----:B------:R-:W-:-:S02]  /*10b20*/  ISETP.GE.AND P5, PT, R13, UR32, PT ;  /* 0x000000200d007c0c */ /* 0x000fc4000bfa6270 */
[----:B------:R1:W3:Y:S01]  /*10b30*/  @!P0 LDG.E.U16 R97, desc[UR20][R68.64] ;  /* 0x0000001444618981 */ /* 0x0002e2000c1e1500 */
[----:B------:R-:W-:-:S03]  /*10b40*/  ISETP.GE.AND P0, PT, R12, UR32, PT ;  /* 0x000000200c007c0c */ /* 0x000fc6000bf06270 */
[----:B0-----:R-:W2:Y:S04]  /*10b50*/  LDL.LU.64 R22, [R1+0x828] ;  /* 0x0008280001167983 */ /* 0x001ea80000300a00 */
[----:B------:R0:W-:Y:S04]  /*10b60*/  STL.64 [R1+0x270], R20 ;  /* 0x0002701401007387 */ /* 0x0001e80000100a00 */
[----:B------:R-:W2:Y:S01]  /*10b70*/  LDL.LU.64 R12, [R1+0x230] ;  /* 0x00023000010c7983 */ /* 0x000ea20000300a00 */
[----:B-1----:R-:W1:Y:S01]  /*10b80*/  S2R R68, SR_TID.X ;  /* 0x0000000000447919 */ /* 0x002e620000002100 */
[----:B------:R-:W-:-:S06]  /*10b90*/  PRMT R64, RZ, 0x7610, R64 ;  /* 0x00007610ff407816 */ /* 0x000fcc0000000040 */
[----:B------:R-:W3:Y:S01]  /*10ba0*/  @!P4 LDG.E.U16 R64, desc[UR20][R20.64] ;  /* 0x000000141440c981 */ /* 0x000ee2000c1e1500 */
[----:B------:R-:W-:-:S06]  /*10bb0*/  PRMT R124, RZ, 0x7610, R124 ;  /* 0x00007610ff7c7816 */ /* 0x000fcc000000007c */
[----:B------:R-:W3:Y:S01]  /*10bc0*/  @!P3 LDG.E.U16 R124, desc[UR20][R18.64] ;  /* 0x00000014127cb981 */ /* 0x000ee2000c1e1500 */
[----:B------:R-:W-:Y:S02]  /*10bd0*/  PRMT R96, RZ, 0x7610, R96 ;  /* 0x00007610ff607816 */ /* 0x000fe40000000060 */
[----:B------:R-:W-:Y:S01]  /*10be0*/  PRMT R65, RZ, 0x7610, R65 ;  /* 0x00007610ff417816 */ /* 0x000fe20000000041 */
[----:B0-----:R-:W3:Y:S05]  /*10bf0*/  LDL.LU.64 R20, [R1+0x820] ;  /* 0x0008200001147983 */ /* 0x001eea0000300a00 */
[----:B------:R-:W3:Y:S01]  /*10c00*/  @!P0 LDG.E.U16 R65, desc[UR20][R54.64] ;  /* 0x0000001436418981 */ /* 0x000ee2000c1e1500 */
[----:B------:R-:W-:Y:S01]  /*10c10*/  IMAD.WIDE R16, R164, 0x2, R16 ;  /* 0x00000002a4107825 */ /* 0x000fe200078e0210 */
[----:B------:R-:W-:-:S02]  /*10c20*/  PRMT R103, RZ, 0x7610, R103 ;  /* 0x00007610ff677816 */ /* 0x000fc40000000067 */
[----:B------:R-:W3:Y:S01]  /*10c30*/  LDL.LU.64 R18, [R1+0x818] ;  /* 0x0008180001127983 */ /* 0x000ee20000300a00 */
[----:B-1----:R-:W-:-:S03]  /*10c40*/  SHF.R.U32.HI R69, RZ, 0x6, R68 ;  /* 0x00000006ff457819 */ /* 0x002fc60000011644 */
[----:B------:R-:W3:Y:S01]  /*10c50*/  @!P5 LDG.E.U16 R96, desc[UR20][R16.64] ;  /* 0x000000141060d981 */ /* 0x000ee2000c1e1500 */
[----:B------:R-:W-:-:S04]  /*10c60*/  SGXT.U32 R69, R69, 0x1 ;  /* 0x000000014545781a */ /* 0x000fc80000000000 */
[----:B------:R-:W-:-:S04]  /*10c70*/  LOP3.LUT R69, R69, 0x14, RZ, 0xfc, !PT ;  /* 0x0000001445457812 */ /* 0x000fc800078efcff */
[----:B------:R-:W-:Y:S02]  /*10c80*/  ISETP.GE.AND P4, PT, R69, UR32, PT ;  /* 0x0000002045007c0c */ /* 0x000fe4000bf86270 */
[----:B------:R-:W-:-:S04]  /*10c90*/  SHF.R.U32.HI R69, RZ, 0x6, R68 ;  /* 0x00000006ff457819 */ /* 0x000fc80000011644 */
        /* <DEDUP_REMOVED lines=13> */
[----:B------:R-:W-:Y:S02]  /*10d70*/  LOP3.LUT R69, R69, 0x1e, RZ, 0xfc, !PT ;  /* 0x0000001e45457812 */ /* 0x000fe400078efcff */
[----:B------:R-:W-:Y:S02]  /*10d80*/  SHF.R.U32.HI R68, RZ, 0x6, R68 ;  /* 0x00000006ff447819 */ /* 0x000fe40000011644 */
[----:B------:R-:W-:Y:S02]  /*10d90*/  PRMT R95, RZ, 0x7610, R95 ;  /* 0x00007610ff5f7816 */ /* 0x000fe4000000005f */
[----:B------:R-:W-:-:S04]  /*10da0*/  SGXT.U32 R68, R68, 0x1 ;  /* 0x000000014444781a */ /* 0x000fc80000000000 */
[----:B------:R-:W-:Y:S01]  /*10db0*/  LOP3.LUT R68, R68, 0x20, RZ, 0xfc, !PT ;  /* 0x0000002044447812 */ /* 0x000fe200078efcff */
[----:B------:R-:W3:Y:S03]  /*10dc0*/  @!P3 LDG.E.U16 R95, desc[UR20][R52.64] ;  /* 0x00000014345fb981 */ /* 0x000ee6000c1e1500 */
[----:B------:R-:W-:Y:S02]  /*10dd0*/  ISETP.GE.AND P3, PT, R68, UR32, PT ;  /* 0x0000002044007c0c */ /* 0x000fe4000bf66270 */
[----:B------:R-:W-:Y:S02]  /*10de0*/  PRMT R104, RZ, 0x7610, R104 ;  /* 0x00007610ff687816 */ /* 0x000fe40000000068 */
[----:B------:R-:W-:-:S06]  /*10df0*/  PRMT R102, RZ, 0x7610, R102 ;  /* 0x00007610ff667816 */ /* 0x000fcc0000000066 */
[----:B------:R-:W3:Y:S01]  /*10e00*/  @!P0 LDG.E.U16 R102, desc[UR20][R50.64] ;  /* 0x0000001432668981 */ /* 0x000ee2000c1e1500 */
[----:B------:R-:W-:Y:S02]  /*10e10*/  PRMT R94, RZ, 0x7610, R94 ;  /* 0x00007610ff5e7816 */ /* 0x000fe4000000005e */
[----:B------:R-:W-:Y:S02]  /*10e20*/  PRMT R88, RZ, 0x7610, R88 ;  /* 0x00007610ff587816 */ /* 0x000fe40000000058 */
[----:B------:R-:W-:Y:S01]  /*10e30*/  PRMT R99, RZ, 0x7610, R99 ;  /* 0x00007610ff637816 */ /* 0x000fe20000000063 */
[----:B------:R0:W-:Y:S04]  /*10e40*/  STL.64 [R1+0x260], R16 ;  /* 0x0002601001007387 */ /* 0x0001e80000100a00 */
[----:B------:R-:W3:Y:S01]  /*10e50*/  @!P3 LDG.E.U16 R88, desc[UR20][R48.64] ;  /* 0x000000143058b981 */ /* 0x000ee2000c1e1500 */
[----:B------:R-:W-:-:S02]  /*10e60*/  PRMT R0, RZ, 0x7610, R0 ;  /* 0x00007610ff007816 */ /* 0x000fc40000000000 */
[----:B------:R-:W-:Y:S01]  /*10e70*/  PRMT R93, RZ, 0x7610, R93 ;  /* 0x00007610ff5d7816 */ /* 0x000fe2000000005d */
[----:B0-----:R-:W3:Y:S04]  /*10e80*/  LDL.LU.64 R16, [R1+0x810] ;  /* 0x0008100001107983 */ /* 0x001ee80000300a00 */
[----:B------:R-:W3:Y:S01]  /*10e90*/  LDL.LU.64 R54, [R1+0x808] ;  /* 0x0008080001367983 */ /* 0x000ee20000300a00 */
[----:B----4-:R-:W-:-:S05]  /*10ea0*/  IMAD.WIDE R14, R164, 0x2, R14 ;  /* 0x00000002a40e7825 */ /* 0x010fca00078e020e */
[----:B------:R-:W4:Y:S01]  /*10eb0*/  @!P4 LDG.E.U16 R103, desc[UR20][R14.64] ;  /* 0x000000140e67c981 */ /* 0x000f22000c1e1500 */
[----:B------:R-:W-:Y:S02]  /*10ec0*/  ISETP.GE.AND P4, PT, R69, UR32, PT ;  /* 0x0000002045007c0c */ /* 0x000fe4000bf86270 */
[----:B------:R-:W0:Y:S01]  /*10ed0*/  S2R R69, SR_TID.X ;  /* 0x0000000000457919 */ /* 0x000e220000002100 */
[----:B--2---:R-:W-:-:S10]  /*10ee0*/  IMAD.WIDE R12, R164, 0x2, R12 ;  /* 0x00000002a40c7825 */ /* 0x004fd400078e020c */
[----:B------:R-:W2:Y:S04]  /*10ef0*/  @!P4 LDG.E.U16 R94, desc[UR20][R10.64] ;  /* 0x000000140a5ec981 */ /* 0x000ea8000c1e1500 */
[----:B------:R-:W2:Y:S01]  /*10f00*/  @!P5 LDG.E.U16 R104, desc[UR20][R12.64] ;  /* 0x000000140c68d981 */ /* 0x000ea2000c1e1500 */
[----:B0-----:R-:W-:-:S04]  /*10f10*/  SHF.R.U32.HI R68, RZ, 0x6, R69 ;  /* 0x00000006ff447819 */ /* 0x001fc80000011645 */
[----:B------:R-:W-:-:S04]  /*10f20*/  SGXT.U32 R68, R68, 0x1 ;  /* 0x000000014444781a */ /* 0x000fc80000000000 */
[----:B------:R-:W-:-:S04]  /*10f30*/  LOP3.LUT R68, R68, 0x24, RZ, 0xfc, !PT ;  /* 0x0000002444447812 */ /* 0x000fc800078efcff */
[----:B------:R-:W-:Y:S02]  /*10f40*/  ISETP.GE.AND P5, PT, R68, UR32, PT ;  /* 0x0000002044007c0c */ /* 0x000fe4000bfa6270 */
[----:B------:R-:W0:Y:S01]  /*10f50*/  S2R R68, SR_TID.X ;  /* 0x0000000000447919 */ /* 0x000e220000002100 */
[----:B------:R-:W-:-:S04]  /*10f60*/  SHF.R.U32.HI R69, RZ, 0x6, R69 ;  /* 0x00000006ff457819 */ /* 0x000fc80000011645 */
[----:B------:R-:W-:-:S04]  /*10f70*/  SGXT.U32 R69, R69, 0x1 ;  /* 0x000000014545781a */ /* 0x000fc80000000000 */
[----:B------:R-:W-:Y:S01]  /*10f80*/  LOP3.LUT R69, R69, 0x22, RZ, 0xfc, !PT ;  /* 0x0000002245457812 */ /* 0x000fe200078efcff */
[----:B------:R1:W-:Y:S03]  /*10f90*/  STL.64 [R1+0x248], R14 ;  /* 0x0002480e01007387 */ /* 0x0003e60000100a00 */
[----:B------:R-:W-:Y:S01]  /*10fa0*/  ISETP.GE.AND P6, PT, R69, UR32, PT ;  /* 0x0000002045007c0c */ /* 0x000fe2000bfc6270 */
[----:B------:R-:W2:Y:S01]  /*10fb0*/  @!P5 LDG.E.U16 R0, desc[UR20][R44.64] ;  /* 0x000000142c00d981 */ /* 0x000ea2000c1e1500 */
[----:B------:R-:W-:Y:S02]  /*10fc0*/  PRMT R105, RZ, 0x7610, R105 ;  /* 0x00007610ff697816 */ /* 0x000fe40000000069 */
[----:B------:R-:W-:Y:S01]  /*10fd0*/  PRMT R101, RZ, 0x7610, R101 ;  /* 0x00007610ff657816 */ /* 0x000fe20000000065 */
[----:B-1----:R-:W2:Y:S08]  /*10fe0*/  LDL.LU.64 R14, [R1+0x800] ;  /* 0x00080000010e7983 */ /* 0x002eb00000300a00 */
[----:B------:R-:W2:Y:S04]  /*10ff0*/  @!P6 LDG.E.U16 R99, desc[UR20][R8.64] ;  /* 0x000000140863e981 */ /* 0x000ea8000c1e1500 */
[----:B------:R-:W2:Y:S01]  /*11000*/  LDL.LU.64 R52, [R1+0x7f8] ;  /* 0x0007f80001347983 */ /* 0x000ea20000300a00 */
        /* <DEDUP_REMOVED lines=11> */
[----:B------:R-:W-:-:S03]  /*110c0*/  PRMT R66, RZ, 0x7610, R66 ;  /* 0x00007610ff427816 */ /* 0x000fc60000000042 */
[----:B-1----:R-:W2:Y:S04]  /*110d0*/  LDL.LU.64 R12, [R1+0x7f0] ;  /* 0x0007f000010c7983 */ /* 0x002ea80000300a00 */
[----:B------:R-:W2:Y:S04]  /*110e0*/  LDL.LU.64 R50, [R1+0x7e8] ;  /* 0x0007e80001327983 */ /* 0x000ea80000300a00 */
[----:B------:R-:W2:Y:S01]  /*110f0*/  LDL.LU.64 R10, [R1+0x7e0] ;  /* 0x0007e000010a7983 */ /* 0x000ea20000300a00 */
[--C-:B0-----:R-:W-:Y:S02]  /*11100*/  SHF.R.U32.HI R68, RZ, 0x6, R69.reuse ;  /* 0x00000006ff447819 */ /* 0x101fe40000011645 */
[----:B------:R-:W-:Y:S01]  /*11110*/  SHF.R.U32.HI R69, RZ, 0x6, R69 ;  /* 0x00000006ff457819 */ /* 0x000fe20000011645 */
[----:B------:R-:W2:Y:S01]  /*11120*/  LDL.LU.64 R48, [R1+0x7d8] ;  /* 0x0007d80001307983 */ /* 0x000ea20000300a00 */
[----:B------:R-:W-:-:S02]  /*11130*/  SGXT.U32 R68, R68, 0x1 ;  /* 0x000000014444781a */ /* 0x000fc40000000000 */
[----:B------:R-:W-:Y:S01]  /*11140*/  SGXT.U32 R69, R69, 0x1 ;  /* 0x000000014545781a */ /* 0x000fe20000000000 */
[----:B------:R-:W2:Y:S01]  /*11150*/  LDL.LU.64 R8, [R1+0x7d0] ;  /* 0x0007d00001087983 */ /* 0x000ea20000300a00 */
[----:B------:R-:W-:Y:S02]  /*11160*/  LOP3.LUT R68, R68, 0x2c, RZ, 0xfc, !PT ;  /* 0x0000002c44447812 */ /* 0x000fe400078efcff */
[----:B------:R-:W-:Y:S01]  /*11170*/  LOP3.LUT R69, R69, 0x2a, RZ, 0xfc, !PT ;  /* 0x0000002a45457812 */ /* 0x000fe200078efcff */
[----:B------:R-:W2:Y:S01]  /*11180*/  LDL.LU.64 R44, [R1+0x7c8] ;  /* 0x0007c800012c7983 */ /* 0x000ea20000300a00 */
[----:B------:R-:W-:Y:S02]  /*11190*/  ISETP.GE.AND P6, PT, R68, UR32, PT ;  /* 0x0000002044007c0c */ /* 0x000fe4000bfc6270 */
[----:B------:R-:W-:Y:S01]  /*111a0*/  ISETP.GE.AND P3, PT, R69, UR32, PT ;  /* 0x0000002045007c0c */ /* 0x000fe2000bf66270 */
[----:B------:R-:W2:Y:S04]  /*111b0*/  LDL.LU.64 R6, [R1+0x7c0] ;  /* 0x0007c00001067983 */ /* 0x000ea80000300a00 */
[----:B------:R-:W2:Y:S06]  /*111c0*/  @!P4 LDG.E.U16 R66, desc[UR20][R70.64] ;  /* 0x000000144642c981 */ /* 0x000eac000c1e1500 */
[----:B------:R-:W2:Y:S04]  /*111d0*/  @!P6 LDG.E.U16 R101, desc[UR20][R74.64] ;  /* 0x000000144a65e981 */ /* 0x000ea8000c1e1500 */
[----:B------:R-:W2:Y:S04]  /*111e0*/  @!P3 LDG.E.U16 R105, desc[UR20][R72.64] ;  /* 0x000000144869b981 */ /* 0x000ea8000c1e1500 */
[----:B------:R-:W2:Y:S04]  /*111f0*/  LDL.LU.64 R72, [R1+0x1b0] ;  /* 0x0001b00001487983 */ /* 0x000ea80000300a00 */
[----:B------:R-:W3:Y:S04]  /*11200*/  LDL.LU.64 R74, [R1+0x1a8] ;  /* 0x0001a800014a7983 */ /* 0x000ee80000300a00 */
[----:B------:R-:W4:Y:S01]  /*11210*/  LDL.LU.64 R70, [R1+0x1b8] ;  /* 0x0001b80001467983 */ /* 0x000f220000300a00 */
[----:B------:R-:W0:Y:S02]  /*11220*/  S2R R68, SR_TID.X ;  /* 0x0000000000447919 */ /* 0x000e240000002100 */
[----:B0-----:R-:W-:-:S04]  /*11230*/  SHF.R.U32.HI R69, RZ, 0x6, R68 ;  /* 0x00000006ff457819 */ /* 0x001fc80000011644 */
[----:B------:R-:W-:-:S04]  /*11240*/  SGXT.U32 R69, R69, 0x1 ;  /* 0x000000014545781a */ /* 0x000fc80000000000 */
[----:B------:R-:W-:-:S04]  /*11250*/  LOP3.LUT R69, R69, 0x2e, RZ, 0xfc, !PT ;  /* 0x0000002e45457812 */ /* 0x000fc800078efcff */
[----:B------:R-:W-:Y:S02]  /*11260*/  ISETP.GE.AND P5, PT, R69, UR32, PT ;  /* 0x0000002045007c0c */ /* 0x000fe4000bfa6270 */
[----:B------:R-:W0:Y:S01]  /*11270*/  S2R R69, SR_TID.X ;  /* 0x0000000000457919 */ /* 0x000e220000002100 */
[----:B------:R-:W-:-:S04]  /*11280*/  SHF.R.U32.HI R68, RZ, 0x6, R68 ;  /* 0x00000006ff447819 */ /* 0x000fc80000011644 */
[----:B------:R-:W-:-:S04]  /*11290*/  SGXT.U32 R68, R68, 0x1 ;  /* 0x000000014444781a */ /* 0x000fc80000000000 */
[----:B------:R-:W-:-:S04]  /*112a0*/  LOP3.LUT R68, R68, 0x30, RZ, 0xfc, !PT ;  /* 0x0000003044447812 */ /* 0x000fc800078efcff */
[----:B------:R-:W-:Y:S02]  /*112b0*/  ISETP.GE.AND P0, PT, R68, UR32, PT ;  /* 0x0000002044007c0c */ /* 0x000fe4000bf06270 */
        /* <DEDUP_REMOVED lines=13> */
[----:B------:R-:W-:Y:S02]  /*11390*/  SHF.R.U32.HI R69, RZ, 0x6, R68 ;  /* 0x00000006ff457819 */ /* 0x000fe40000011644 */
[----:B------:R-:W-:Y:S02]  /*113a0*/  PRMT R92, RZ, 0x7610, R92 ;  /* 0x00007610ff5c7816 */ /* 0x000fe4000000005c */
[----:B------:R-:W-:-:S04]  /*113b0*/  SGXT.U32 R69, R69, 0x1 ;  /* 0x000000014545781a */ /* 0x000fc80000000000 */
[----:B------:R-:W-:Y:S01]  /*113c0*/  LOP3.LUT R69, R69, 0x38, RZ, 0xfc, !PT ;  /* 0x0000003845457812 */ /* 0x000fe200078efcff */
[----:B------:R-:W4:Y:S03]  /*113d0*/  @!P5 LDG.E.U16 R92, desc[UR20][R40.64] ;  /* 0x00000014285cd981 */ /* 0x000f26000c1e1500 */
[----:B------:R-:W-:Y:S02]  /*113e0*/  ISETP.GE.AND P5, PT, R69, UR32, PT ;  /* 0x0000002045007c0c */ /* 0x000fe4000bfa6270 */
[----:B------:R-:W0:Y:S01]  /*113f0*/  S2R R69, SR_TID.X ;  /* 0x0000000000457919 */ /* 0x000e220000002100 */
[----:B------:R-:W-:Y:S02]  /*11400*/  SHF.R.U32.HI R68, RZ, 0x6, R68 ;  /* 0x00000006ff447819 */ /* 0x000fe40000011644 */
[----:B------:R-:W-:Y:S02]  /*11410*/  PRMT R67, RZ, 0x7610, R67 ;  /* 0x00007610ff437816 */ /* 0x000fe40000000043 */
[----:B------:R-:W-:Y:S01]  /*11420*/  SGXT.U32 R68, R68, 0x1 ;  /* 0x000000014444781a */ /* 0x000fe20000000000 */
[----:B------:R-:W4:Y:S03]  /*11430*/  LDL.LU.64 R40, [R1+0x7b8] ;  /* 0x0007b80001287983 */ /* 0x000f260000300a00 */
[----:B------:R-:W-:Y:S01]  /*11440*/  LOP3.LUT R68, R68, 0x3a, RZ, 0xfc, !PT ;  /* 0x0000003a44447812 */ /* 0x000fe200078efcff */
[----:B------:R-:W4:Y:S03]  /*11450*/  @!P0 LDG.E.U16 R67, desc[UR20][R108.64] ;  /* 0x000000146c438981 */ /* 0x000f26000c1e1500 */
[----:B------:R-:W-:-:S02]  /*11460*/  ISETP.GE.AND P0, PT, R68, UR32, PT ;  /* 0x0000002044007c0c */ /* 0x000fc4000bf06270 */
[----:B------:R-:W-:Y:S02]  /*11470*/  PRMT R62, RZ, 0x7610, R62 ;  /* 0x00007610ff3e7816 */ /* 0x000fe4000000003e */
[----:B------:R-:W-:Y:S02]  /*11480*/  PRMT R100, RZ, 0x7610, R100 ;  /* 0x00007610ff647816 */ /* 0x000fe40000000064 */
[----:B------:R-:W-:Y:S02]  /*11490*/  PRMT R91, RZ, 0x7610, R91 ;  /* 0x00007610ff5b7816 */ /* 0x000fe4000000005b */
[----:B------:R-:W4:Y:S04]  /*114a0*/  @!P4 LDG.E.U16 R62, desc[UR20][R110.64] ;  /* 0x000000146e3ec981 */ /* 0x000f28000c1e1500 */
[----:B------:R-:W4:Y:S04]  /*114b0*/  @!P3 LDG.E.U16 R100, desc[UR20][R76.64] ;  /* 0x000000144c64b981 */ /* 0x000f28000c1e1500 */
[----:B------:R1:W4:Y:S01]  /*114c0*/  @!P6 LDG.E.U16 R91, desc[UR20][R78.64] ;  /* 0x000000144e5be981 */ /* 0x000322000c1e1500 */
[----:B0-----:R-:W-:-:S02]  /*114d0*/  SHF.R.U32.HI R68, RZ, 0x6, R69 ;  /* 0x00000006ff447819 */ /* 0x001fc40000011645 */
[----:B------:R-:W-:Y:S02]  /*114e0*/  SHF.R.U32.HI R69, RZ, 0x6, R69 ;  /* 0x00000006ff457819 */ /* 0x000fe40000011645 */
[----:B------:R-:W-:Y:S02]  /*114f0*/  SGXT.U32 R68, R68, 0x1 ;  /* 0x000000014444781a */ /* 0x000fe40000000000 */
[----:B------:R-:W-:Y:S02]  /*11500*/  SGXT.U32 R69, R69, 0x1 ;  /* 0x000000014545781a */ /* 0x000fe40000000000 */
[----:B------:R-:W-:Y:S02]  /*11510*/  LOP3.LUT R68, R68, 0x3e, RZ, 0xfc, !PT ;  /* 0x0000003e44447812 */ /* 0x000fe400078efcff */
[----:B------:R-:W-:Y:S02]  /*11520*/  LOP3.LUT R69, R69, 0x3c, RZ, 0xfc, !PT ;  /* 0x0000003c45457812 */ /* 0x000fe400078efcff */
[----:B------:R-:W-:-:S02]  /*11530*/  ISETP.GE.AND P3, PT, R68, UR32, PT ;  /* 0x0000002044007c0c */ /* 0x000fc4000bf66270 */
[----:B------:R-:W-:Y:S01]  /*11540*/  ISETP.GE.AND P4, PT, R69, UR32, PT ;  /* 0x0000002045007c0c */ /* 0x000fe2000bf86270 */
[----:B-1----:R-:W0:Y:S01]  /*11550*/  S2R R79, SR_TID.X ;  /* 0x00000000004f7919 */ /* 0x002e220000002100 */
[----:B------:R-:W-:Y:S02]  /*11560*/  PRMT R106, RZ, 0x7610, R106 ;  /* 0x00007610ff6a7816 */ /* 0x000fe4000000006a */
[----:B------:R-:W-:Y:S01]  /*11570*/  PRMT R63, RZ, 0x7610, R63 ;  /* 0x00007610ff3f7816 */ /* 0x000fe2000000003f */
[----:B------:R-:W4:Y:S01]  /*11580*/  LDL.LU.64 R68, [R1+0x58] ;  /* 0x0000580001447983 */ /* 0x000f220000300a00 */
[----:B------:R-:W-:Y:S02]  /*11590*/  PRMT R98, RZ, 0x7610, R98 ;  /* 0x00007610ff627816 */ /* 0x000fe40000000062 */
[----:B------:R-:W-:Y:S01]  /*115a0*/  PRMT R90, RZ, 0x7610, R90 ;  /* 0x00007610ff5a7816 */ /* 0x000fe2000000005a */
[----:B------:R-:W4:Y:S05]  /*115b0*/  LDL.LU.64 R108, [R1+0x38] ;  /* 0x00003800016c7983 */ /* 0x000f2a0000300a00 */
[----:B------:R-:W4:Y:S04]  /*115c0*/  @!P3 LDG.E.U16 R90, desc[UR20][R82.64] ;  /* 0x00000014525ab981 */ /* 0x000f28000c1e1500 */
[----:B------:R-:W-:Y:S01]  /*115d0*/  STL [R1+0x500], R164 ;  /* 0x000500a401007387 */ /* 0x000fe20000100800 */
[----:B0-----:R-:W-:Y:S01]  /*115e0*/  LOP3.LUT R78, R79, 0x3f, RZ, 0xc0, !PT ;  /* 0x0000003f4f4e7812 */ /* 0x001fe200078ec0ff */
[----:B--2---:R-:W-:-:S04]  /*115f0*/  IMAD.WIDE R72, R164, 0x2, R72 ;  /* 0x00000002a4487825 */ /* 0x004fc800078e0248 */
[C---:B---3--:R-:W-:Y:S01]  /*11600*/  IMAD.WIDE R74, R164.reuse, 0x2, R74 ;  /* 0x00000002a44a7825 */ /* 0x048fe200078e024a */
[----:B------:R-:W2:Y:S03]  /*11610*/  @!P0 LDG.E.U16 R63, desc[UR20][R72.64] ;  /* 0x00000014483f8981 */ /* 0x000ea6000c1e1500 */
[----:B----4-:R-:W-:Y:S01]  /*11620*/  IMAD.WIDE R70, R164, 0x2, R70 ;  /* 0x00000002a4467825 */ /* 0x010fe200078e0246 */
[----:B------:R-:W3:Y:S04]  /*11630*/  @!P4 LDG.E.U16 R98, desc[UR20][R74.64] ;  /* 0x000000144a62c981 */ /* 0x000ee8000c1e1500 */
[----:B------:R0:W4:Y:S01]  /*11640*/  @!P5 LDG.E.U16 R106, desc[UR20][R70.64] ;  /* 0x00000014466ad981 */ /* 0x000122000c1e1500 */
[----:B------:R-:W-:Y:S06]  /*11650*/  BAR.SYNC.DEFER_BLOCKING 0x0 ;  /* 0x0000000000007b1d */ /* 0x000fec0000010000 */
[----:B------:R-:W-:Y:S04]  /*11660*/  STL.64 [R1+0x1a8], R74 ;  /* 0x0001a84a01007387 */ /* 0x000fe80000100a00 */
[----:B------:R-:W-:Y:S04]  /*11670*/  STL.64 [R1+0x1b0], R72 ;  /* 0x0001b04801007387 */ /* 0x000fe80000100a00 */
[----:B------:R1:W-:Y:S04]  /*11680*/  STL.64 [R1+0x1b8], R70 ;  /* 0x0001b84601007387 */ /* 0x0003e80000100a00 */
[----:B------:R-:W2:Y:S01]  /*11690*/  LDL.LU.64 R110, [R1+0x78] ;  /* 0x00007800016e7983 */ /* 0x000ea20000300a00 */
[----:B------:R-:W-:-:S03]  /*116a0*/  ISETP.GE.AND P0, PT, R78, UR32, PT ;  /* 0x000000204e007c0c */ /* 0x000fc6000bf06270 */
[----:B------:R-:W-:Y:S04]  /*116b0*/  STS.U16 [R3+UR9+0x12000], R4 ;  /* 0x0120000403007988 */ /* 0x000fe80008000409 */
[----:B-1----:R-:W0:Y:S04]  /*116c0*/  LDL.LU.64 R70, [R1+0x98] ;  /* 0x0000980001467983 */ /* 0x002e280000300a00 */
[----:B------:R-:W3:Y:S04]  /*116d0*/  LDL.LU.64 R72, [R1+0xb8] ;  /* 0x0000b80001487983 */ /* 0x000ee80000300a00 */
[----:B------:R-:W4:Y:S04]  /*116e0*/  LDL.LU.64 R74, [R1+0xd8] ;  /* 0x0000d800014a7983 */ /* 0x000f280000300a00 */
[----:B------:R-:W4:Y:S04]  /*116f0*/  LDL.LU.64 R76, [R1+0xf8] ;  /* 0x0000f800014c7983 */ /* 0x000f280000300a00 */
[----:B------:R1:W-:Y:S04]  /*11700*/  STS.U16 [R3+UR9+0x12400], R5 ;  /* 0x0124000503007988 */ /* 0x0003e80008000409 */
[----:B------:R1:W-:Y:S04]  /*11710*/  STS.U16 [R3+UR9+0x12800], R87 ;  /* 0x0128005703007988 */ /* 0x0003e80008000409 */
[----:B-1----:R-:W4:Y:S04]  /*11720*/  LDL.LU.64 R4, [R1+0x178] ;  /* 0x0001780001047983 */ /* 0x002f280000300a00 */
[----:B------:R-:W4:Y:S04]  /*11730*/  LDL.LU.64 R86, [R1+0x158] ;  /* 0x0001580001567983 */ /* 0x000f280000300a00 */
[----:B------:R-:W4:Y:S04]  /*11740*/  LDL.LU.64 R82, [R1+0x138] ;  /* 0x0001380001527983 */ /* 0x000f280000300a00 */
[----:B------:R-:W4:Y:S01]  /*11750*/  LDL.LU.64 R78, [R1+0x118] ;  /* 0x00011800014e7983 */ /* 0x000f220000300a00 */
[----:B------:R-:W-:-:S02]  /*11760*/  PRMT R61, RZ, 0x7610, R61 ;  /* 0x00007610ff3d7816 */ /* 0x000fc4000000003d */
[----:B------:R-:W-:Y:S02]  /*11770*/  PRMT R60, RZ, 0x7610, R60 ;  /* 0x00007610ff3c7816 */ /* 0x000fe4000000003c */
[----:B------:R-:W-:Y:S02]  /*11780*/  PRMT R59, RZ, 0x7610, R59 ;  /* 0x00007610ff3b7816 */ /* 0x000fe4000000003b */
[----:B------:R-:W-:Y:S02]  /*11790*/  PRMT R58, RZ, 0x7610, R58 ;  /* 0x00007610ff3a7816 */ /* 0x000fe4000000003a */
[----:B------:R-:W-:Y:S02]  /*117a0*/  PRMT R57, RZ, 0x7610, R57 ;  /* 0x00007610ff397816 */ /* 0x000fe40000000039 */
[----:B------:R-:W-:Y:S02]  /*117b0*/  PRMT R56, RZ, 0x7610, R56 ;  /* 0x00007610ff387816 */ /* 0x000fe40000000038 */
[----:B------:R-:W-:-:S02]  /*117c0*/  PRMT R47, RZ, 0x7610, R47 ;  /* 0x00007610ff2f7816 */ /* 0x000fc4000000002f */
[----:B------:R-:W-:Y:S02]  /*117d0*/  PRMT R46, RZ, 0x7610, R46 ;  /* 0x00007610ff2e7816 */ /* 0x000fe4000000002e */
[----:B------:R-:W-:Y:S02]  /*117e0*/  PRMT R43, RZ, 0x7610, R43 ;  /* 0x00007610ff2b7816 */ /* 0x000fe4000000002b */
[----:B------:R-:W-:Y:S01]  /*117f0*/  PRMT R42, RZ, 0x7610, R42 ;  /* 0x00007610ff2a7816 */ /* 0x000fe2000000002a */
[----:B------:R-:W-:-:S05]  /*11800*/  IMAD.WIDE R68, R165, 0x2, R68 ;  /* 0x00000002a5447825 */ /* 0x000fca00078e0244 */
[----:B------:R-:W4:Y:S01]  /*11810*/  @!P0 LDG.E.U16 R42, desc[UR20][R68.64] ;  /* 0x00000014442a8981 */ /* 0x000f22000c1e1500 */
[----:B--2---:R-:W-:-:S05]  /*11820*/  IMAD.WIDE R110, R165, 0x2, R110 ;  /* 0x00000002a56e7825 */ /* 0x004fca00078e026e */
[----:B------:R-:W2:Y:S01]  /*11830*/  @!P0 LDG.E.U16 R43, desc[UR20][R110.64] ;  /* 0x000000146e2b8981 */ /* 0x000ea2000c1e1500 */
[----:B0-----:R-:W-:-:S04]  /*11840*/  IMAD.WIDE R70, R165, 0x2, R70 ;  /* 0x00000002a5467825 */ /* 0x001fc800078e0246 */
[C---:B---3--:R-:W-:Y:S01]  /*11850*/  IMAD.WIDE R72, R165.reuse, 0x2, R72 ;  /* 0x00000002a5487825 */ /* 0x048fe200078e0248 */
[----:B------:R-:W3:Y:S03]  /*11860*/  @!P0 LDG.E.U16 R46, desc[UR20][R70.64] ;  /* 0x00000014462e8981 */ /* 0x000ee6000c1e1500 */
[C---:B----4-:R-:W-:Y:S01]  /*11870*/  IMAD.WIDE R74, R165.reuse, 0x2, R74 ;  /* 0x00000002a54a7825 */ /* 0x050fe200078e024a */
[----:B------:R-:W4:Y:S03]  /*11880*/  @!P0 LDG.E.U16 R47, desc[UR20][R72.64] ;  /* 0x00000014482f8981 */ /* 0x000f26000c1e1500 */
[C---:B------:R-:W-:Y:S01]  /*11890*/  IMAD.WIDE R76, R165.reuse, 0x2, R76 ;  /* 0x00000002a54c7825 */ /* 0x040fe200078e024c */
[----:B------:R-:W4:Y:S04]  /*118a0*/  @!P0 LDG.E.U16 R56, desc[UR20][R74.64] ;  /* 0x000000144a388981 */ /* 0x000f28000c1e1500 */
[----:B------:R-:W4:Y:S01]  /*118b0*/  @!P0 LDG.E.U16 R57, desc[UR20][R76.64] ;  /* 0x000000144c398981 */ /* 0x000f22000c1e1500 */
[----:B------:R-:W-:-:S04]  /*118c0*/  IMAD.WIDE R4, R165, 0x2, R4 ;  /* 0x00000002a5047825 */ /* 0x000fc800078e0204 */
[C---:B------:R-:W-:Y:S01]  /*118d0*/  IMAD.WIDE R86, R165.reuse, 0x2, R86 ;  /* 0x00000002a5567825 */ /* 0x040fe200078e0256 */
[----:B------:R-:W4:Y:S03]  /*118e0*/  @!P0 LDG.E.U16 R61, desc[UR20][R4.64] ;  /* 0x00000014043d8981 */ /* 0x000f26000c1e1500 */
[C---:B------:R-:W-:Y:S01]  /*118f0*/  IMAD.WIDE R82, R165.reuse, 0x2, R82 ;  /* 0x00000002a5527825 */ /* 0x040fe200078e0252 */
[----:B------:R-:W4:Y:S03]  /*11900*/  @!P0 LDG.E.U16 R60, desc[UR20][R86.64] ;  /* 0x00000014563c8981 */ /* 0x000f26000c1e1500 */
[C---:B------:R-:W-:Y:S01]  /*11910*/  IMAD.WIDE R78, R165.reuse, 0x2, R78 ;  /* 0x00000002a54e7825 */ /* 0x040fe200078e024e */
[----:B------:R-:W4:Y:S04]  /*11920*/  @!P0 LDG.E.U16 R59, desc[UR20][R82.64] ;  /* 0x00000014523b8981 */ /* 0x000f28000c1e1500 */
[----:B------:R-:W4:Y:S01]  /*11930*/  @!P0 LDG.E.U16 R58, desc[UR20][R78.64] ;  /* 0x000000144e3a8981 */ /* 0x000f22000c1e1500 */
[----:B------:R-:W-:-:S03]  /*11940*/  IMAD.WIDE R108, R165, 0x2, R108 ;  /* 0x00000002a56c7825 */ /* 0x000fc600078e026c */
[----:B------:R0:W-:Y:S04]  /*11950*/  STS.U16 [R3+UR9+0x13000], R88 ;  /* 0x0130005803007988 */ /* 0x0001e80008000409 */
[----:B------:R-:W-:Y:S04]  /*11960*/  STL.64 [R1+0x38], R108 ;  /* 0x0000386c01007387 */ /* 0x000fe80000100a00 */
[----:B------:R-:W-:Y:S01]  /*11970*/  STL.64 [R1+0x58], R68 ;  /* 0x0000584401007387 */ /* 0x000fe20000100a00 */
[----:B0-----:R-:W-:-:S03]  /*11980*/  LOP3.LUT R88, R3, 0x20, RZ, 0x3c, !PT ;  /* 0x0000002003587812 */ /* 0x001fc600078e3cff */
[----:B------:R-:W-:Y:S04]  /*11990*/  STL.64 [R1+0x78], R110 ;  /* 0x0000786e01007387 */ /* 0x000fe80000100a00 */
[----:B------:R-:W-:Y:S04]  /*119a0*/  STL.64 [R1+0x98], R70 ;  /* 0x0000984601007387 */ /* 0x000fe80000100a00 */
[----:B------:R0:W-:Y:S04]  /*119b0*/  STS.U16 [R3+UR9+0x12c00], R2 ;  /* 0x012c000203007988 */ /* 0x0001e80008000409 */
[----:B------:R-:W-:Y:S04]  /*119c0*/  STL.64 [R1+0xb8], R72 ;  /* 0x0000b84801007387 */ /* 0x000fe80000100a00 */
[----:B------:R-:W-:Y:S04]  /*119d0*/  STS.U16 [R3+UR9+0x13400], R66 ;  /* 0x0134004203007988 */ /* 0x000fe80008000409 */
[----:B------:R-:W-:Y:S04]  /*119e0*/  STS.U16 [R3+UR9+0x13800], R67 ;  /* 0x0138004303007988 */ /* 0x000fe80008000409 */
[----:B------:R-:W-:Y:S04]  /*119f0*/  STS.U16 [R3+UR9+0x13c00], R106 ;  /* 0x013c006a03007988 */ /* 0x000fe80008000409 */
[----:B------:R-:W-:Y:S04]  /*11a00*/  STL.64 [R1+0xd8], R74 ;  /* 0x0000d84a01007387 */ /* 0x000fe80000100a00 */
[----:B------:R-:W-:Y:S04]  /*11a10*/  STS.U16 [R88+UR9+0x12100], R107 ;  /* 0x0121006b58007988 */ /* 0x000fe80008000409 */
[----:B------:R-:W-:Y:S04]  /*11a20*/  STL.64 [R1+0xf8], R76 ;  /* 0x0000f84c01007387 */ /* 0x000fe80000100a00 */
[----:B------:R-:W-:Y:S04]  /*11a30*/  STS.U16 [R88+UR9+0x12500], R64 ;  /* 0x0125004058007988 */ /* 0x000fe80008000409 */
[----:B------:R-:W-:Y:S04]  /*11a40*/  STL.64 [R1+0x138], R82 ;  /* 0x0001385201007387 */ /* 0x000fe80000100a00 */
[----:B------:R-:W-:Y:S04]  /*11a50*/  STS.U16 [R88+UR9+0x12900], R65 ;  /* 0x0129004158007988 */ /* 0x000fe80008000409 */
[----:B------:R-:W-:Y:S04]  /*11a60*/  STL.64 [R1+0x158], R86 ;  /* 0x0001585601007387 */ /* 0x000fe80000100a00 */
[----:B------:R-:W-:Y:S04]  /*11a70*/  STS.U16 [R88+UR9+0x12d00], R104 ;  /* 0x012d006858007988 */ /* 0x000fe80008000409 */
[----:B------:R1:W-:Y:S04]  /*11a80*/  STL.64 [R1+0x178], R4 ;  /* 0x0001780401007387 */ /* 0x0003e80000100a00 */
[----:B------:R1:W-:Y:S01]  /*11a90*/  STS.U16 [R88+UR9+0x13100], R99 ;  /* 0x0131006358007988 */ /* 0x0003e20008000409 */
[----:B0-----:R-:W-:-:S03]  /*11aa0*/  PRMT R2, RZ, 0x7610, R2 ;  /* 0x00007610ff027816 */ /* 0x001fc60000000002 */
[----:B------:R-:W-:Y:S04]  /*11ab0*/  STS.U16 [R88+UR9+0x13500], R105 ;  /* 0x0135006958007988 */ /* 0x000fe80008000409 */
[----:B-1----:R-:W4:Y:S01]  /*11ac0*/  LDL.LU.64 R4, [R1+0x7b0] ;  /* 0x0007b00001047983 */ /* 0x002f220000300a00 */
[----:B------:R-:W-:-:S03]  /*11ad0*/  LOP3.LUT R99, R3, 0x40, RZ, 0x3c, !PT ;  /* 0x0000004003637812 */ /* 0x000fc600078e3cff */
[----:B------:R-:W4:Y:S04]  /*11ae0*/  LDL.LU.64 R86, [R1+0x7a8] ;  /* 0x0007a80001567983 */ /* 0x000f280000300a00 */
[----:B------:R-:W4:Y:S04]  /*11af0*/  LDL.LU.64 R82, [R1+0x7a0] ;  /* 0x0007a00001527983 */ /* 0x000f280000300a00 */
[----:B------:R0:W-:Y:S04]  /*11b00*/  STL.64 [R1+0x118], R78 ;  /* 0x0001184e01007387 */ /* 0x0001e80000100a00 */
[----:B------:R-:W-:Y:S04]  /*11b10*/  STS.U16 [R88+UR9+0x13900], R62 ;  /* 0x0139003e58007988 */ /* 0x000fe80008000409 */
[----:B------:R-:W-:Y:S04]  /*11b20*/  STS.U16 [R88+UR9+0x13d00], R63 ;  /* 0x013d003f58007988 */ /* 0x000fe80008000409 */
[----:B0-----:R-:W4:Y:S04]  /*11b30*/  LDL.LU.64 R78, [R1+0x798] ;  /* 0x00079800014e7983 */ /* 0x001f280000300a00 */
[----:B------:R-:W4:Y:S04]  /*11b40*/  LDL.LU.64 R76, [R1+0x790] ;  /* 0x00079000014c7983 */ /* 0x000f280000300a00 */
[----:B------:R-:W-:Y:S04]  /*11b50*/  STS.U16 [R99+UR9+0x12200], R125 ;  /* 0x0122007d63007988 */ /* 0x000fe80008000409 */
[----:B------:R-:W4:Y:S04]  /*11b60*/  LDL.LU.64 R74, [R1+0x788] ;  /* 0x00078800014a7983 */ /* 0x000f280000300a00 */
[----:B------:R-:W-:Y:S04]  /*11b70*/  STS.U16 [R99+UR9+0x12600], R124 ;  /* 0x0126007c63007988 */ /* 0x000fe80008000409 */
[----:B------:R-:W4:Y:S04]  /*11b80*/  LDL.LU.64 R72, [R1+0x780] ;  /* 0x0007800001487983 */ /* 0x000f280000300a00 */
[----:B------:R-:W-:Y:S04]  /*11b90*/  STS.U16 [R99+UR9+0x12a00], R103 ;  /* 0x012a006763007988 */ /* 0x000fe80008000409 */
[----:B------:R-:W4:Y:S04]  /*11ba0*/  LDL.LU.64 R70, [R1+0x778] ;  /* 0x0007780001467983 */ /* 0x000f280000300a00 */
[----:B------:R-:W-:Y:S04]  /*11bb0*/  STS.U16 [R99+UR9+0x12e00], R102 ;  /* 0x012e006663007988 */ /* 0x000fe80008000409 */
[----:B------:R-:W4:Y:S04]  /*11bc0*/  LDL.LU.64 R110, [R1+0x770] ;  /* 0x00077000016e7983 */ /* 0x000f280000300a00 */
[----:B------:R0:W-:Y:S04]  /*11bd0*/  STS.U16 [R99+UR9+0x13200], R0 ;  /* 0x0132000063007988 */ /* 0x0001e80008000409 */
[----:B------:R-:W4:Y:S04]  /*11be0*/  LDL.LU.64 R68, [R1+0x768] ;  /* 0x0007680001447983 */ /* 0x000f280000300a00 */
[----:B------:R-:W4:Y:S01]  /*11bf0*/  @!P0 LDG.E.U16 R2, desc[UR20][R108.64] ;  /* 0x000000146c028981 */ /* 0x000f22000c1e1500 */
[----:B0-----:R-:W-:-:S03]  /*11c00*/  LOP3.LUT R0, R3, 0x60, RZ, 0x3c, !PT ;  /* 0x0000006003007812 */ /* 0x001fc600078e3cff */
[----:B------:R-:W-:Y:S04]  /*11c10*/  STS.U16 [R99+UR9+0x13600], R101 ;  /* 0x0136006563007988 */ /* 0x000fe80008000409 */
[----:B------:R-:W-:Y:S04]  /*11c20*/  STS.U16 [R99+UR9+0x13a00], R100 ;  /* 0x013a006463007988 */ /* 0x000fe80008000409 */
[----:B------:R-:W4:Y:S04]  /*11c30*/  LDL.LU.64 R108, [R1+0x760] ;  /* 0x00076000016c7983 */ /* 0x000f280000300a00 */
[----:B------:R-:W4:Y:S04]  /*11c40*/  LDL.LU R66, [R1+0x75c] ;  /* 0x00075c0001427983 */ /* 0x000f280000300800 */
[----:B------:R-:W4:Y:S04]  /*11c50*/  LDL.LU R67, [R1+0x758] ;  /* 0x0007580001437983 */ /* 0x000f280000300800 */
[----:B------:R-:W4:Y:S04]  /*11c60*/  LDL.LU R106, [R1+0x754] ;  /* 0x00075400016a7983 */ /* 0x000f280000300800 */
[----:B------:R-:W-:Y:S04]  /*11c70*/  STS.U16 [R99+UR9+0x13e00], R98 ;  /* 0x013e006263007988 */ /* 0x000fe80008000409 */
        /* <DEDUP_REMOVED lines=14> */
[----:B------:R-:W-:Y:S04]  /*11d60*/  STS.U16 [R0+UR9+0x13f00], R90 ;  /* 0x013f005a00007988 */ /* 0x000fe80008000409 */
[----:B------:R-:W-:Y:S04]  /*11d70*/  STL [R1+0x57c], R0 ;  /* 0x00057c0001007387 */ /* 0x000fe80000100800 */
[----:B------:R-:W4:Y:S04]  /*11d80*/  LDL.LU.64 R102, [R1+0x18] ;  /* 0x0000180001667983 */ /* 0x000f280000300a00 */
[----:B--2---:R-:W-:Y:S04]  /*11d90*/  STS.U16 [R3+UR9+0xa000], R43 ;  /* 0x00a0002b03007988 */ /* 0x004fe80008000409 */
[----:B---3--:R-:W-:Y:S04]  /*11da0*/  STS.U16 [R3+UR9+0x9c00], R46 ;  /* 0x009c002e03007988 */ /* 0x008fe80008000409 */
[----:B----4-:R-:W-:Y:S04]  /*11db0*/  STS.U16 [R3+UR9+0x9400], R56 ;  /* 0x0094003803007988 */ /* 0x010fe80008000409 */
[----:B------:R-:W-:Y:S04]  /*11dc0*/  STS.U16 [R3+UR9+0x9000], R57 ;  /* 0x0090003903007988 */ /* 0x000fe80008000409 */
[----:B------:R-:W-:Y:S04]  /*11dd0*/  STS.U16 [R3+UR9+0x9800], R47 ;  /* 0x0098002f03007988 */ /* 0x000fe80008000409 */
[----:B------:R-:W-:Y:S04]  /*11de0*/  STS.U16 [R3+UR9+0x8000], R61 ;  /* 0x0080003d03007988 */ /* 0x000fe80008000409 */
[----:B------:R0:W-:Y:S04]  /*11df0*/  STS.U16 [R3+UR9+0x8400], R60 ;  /* 0x0084003c03007988 */ /* 0x0001e80008000409 */
[----:B------:R-:W-:Y:S04]  /*11e00*/  STS.U16 [R3+UR9+0x8800], R59 ;  /* 0x0088003b03007988 */ /* 0x000fe80008000409 */
[----:B------:R1:W-:Y:S04]  /*11e10*/  STS.U16 [R3+UR9+0x8c00], R58 ;  /* 0x008c003a03007988 */ /* 0x0003e80008000409 */
[----:B0-----:R-:W2:Y:S04]  /*11e20*/  LDL.LU.64 R60, [R1+0x170] ;  /* 0x00017000013c7983 */ /* 0x001ea80000300a00 */
[----:B------:R-:W3:Y:S04]  /*11e30*/  LDL.LU.64 R100, [R1+0x150] ;  /* 0x0001500001647983 */ /* 0x000ee80000300a00 */
[----:B-1----:R-:W4:Y:S04]  /*11e40*/  LDL.LU.64 R58, [R1+0x130] ;  /* 0x00013000013a7983 */ /* 0x002f280000300a00 */
[----:B------:R-:W4:Y:S04]  /*11e50*/  LDL.LU.64 R98, [R1+0x110] ;  /* 0x0001100001627983 */ /* 0x000f280000300a00 */
[----:B------:R-:W4:Y:S04]  /*11e60*/  LDL.LU.64 R56, [R1+0xf0] ;  /* 0x0000f00001387983 */ /* 0x000f280000300a00 */
[----:B------:R-:W4:Y:S04]  /*11e70*/  LDL.LU.64 R96, [R1+0xd0] ;  /* 0x0000d00001607983 */ /* 0x000f280000300a00 */
[----:B------:R-:W4:Y:S04]  /*11e80*/  LDL.LU.64 R94, [R1+0xb0] ;  /* 0x0000b000015e7983 */ /* 0x000f280000300a00 */
[----:B------:R-:W4:Y:S04]  /*11e90*/  LDL.LU.64 R92, [R1+0x90] ;  /* 0x00009000015c7983 */ /* 0x000f280000300a00 */
[----:B------:R-:W4:Y:S04]  /*11ea0*/  LDL.LU.64 R90, [R1+0x70] ;  /* 0x00007000015a7983 */ /* 0x000f280000300a00 */
[----:B------:R0:W-:Y:S04]  /*11eb0*/  STS.U16 [R3+UR9+0xa400], R42 ;  /* 0x00a4002a03007988 */ /* 0x0001e80008000409 */
[----:B------:R-:W4:Y:S04]  /*11ec0*/  LDL.LU.64 R46, [R1+0x50] ;  /* 0x00005000012e7983 */ /* 0x000f280000300a00 */
[----:B0-----:R-:W4:Y:S04]  /*11ed0*/  LDL.LU.64 R42, [R1+0x30] ;  /* 0x00003000012a7983 */ /* 0x001f280000300a00 */
[----:B------:R-:W4:Y:S01]  /*11ee0*/  LDL.LU.64 R124, [R1+0x10] ;  /* 0x00001000017c7983 */ /* 0x000f220000300a00 */
[----:B------:R-:W-:Y:S01]  /*11ef0*/  PRMT R162, RZ, 0x7610, R162 ;  /* 0x00007610ffa27816 */ /* 0x000fe200000000a2 */
[----:B------:R-:W-:Y:S01]  /*11f00*/  IMAD.WIDE R84, R165, 0x2, R84 ;  /* 0x00000002a5547825 */ /* 0x000fe200078e0254 */
[----:B------:R-:W-:-:S02]  /*11f10*/  PRMT R163, RZ, 0x7610, R163 ;  /* 0x00007610ffa37816 */ /* 0x000fc400000000a3 */
[----:B------:R-:W-:Y:S01]  /*11f20*/  PRMT R122, RZ, 0x7610, R122 ;  /* 0x00007610ff7a7816 */ /* 0x000fe2000000007a */
[C---:B------:R-:W-:Y:S01]  /*11f30*/  IMAD.WIDE R80, R165.reuse, 0x2, R80 ;  /* 0x00000002a5507825 */ /* 0x040fe200078e0250 */
[----:B------:R-:W-:Y:S02]  /*11f40*/  PRMT R123, RZ, 0x7610, R123 ;  /* 0x00007610ff7b7816 */ /* 0x000fe4000000007b */
[----:B------:R-:W-:Y:S01]  /*11f50*/  PRMT R160, RZ, 0x7610, R160 ;  /* 0x00007610ffa07816 */ /* 0x000fe200000000a0 */
[C---:B------:R-:W-:Y:S01]  /*11f60*/  IMAD.WIDE R38, R165.reuse, 0x2, R38 ;  /* 0x00000002a5267825 */ /* 0x040fe200078e0226 */
[----:B------:R-:W-:Y:S02]  /*11f70*/  PRMT R161, RZ, 0x7610, R161 ;  /* 0x00007610ffa17816 */ /* 0x000fe400000000a1 */
        /* <DEDUP_REMOVED lines=17> */
[----:B------:R-:W-:Y:S01]  /*12090*/  PRMT R152, RZ, 0x7610, R152 ;  /* 0x00007610ff987816 */ /* 0x000fe20000000098 */
[----:B------:R-:W4:Y:S01]  /*120a0*/  @!P0 LDG.E.U16 R157, desc[UR20][R28.64] ;  /* 0x000000141c9d8981 */ /* 0x000f22000c1e1500 */
[----:B------:R-:W-:Y:S01]  /*120b0*/  PRMT R151, RZ, 0x7610, R151 ;  /* 0x00007610ff977816 */ /* 0x000fe20000000097 */
[C---:B------:R-:W-:Y:S01]  /*120c0*/  IMAD.WIDE R24, R165.reuse, 0x2, R24 ;  /* 0x00000002a5187825 */ /* 0x040fe200078e0218 */
[----:B------:R-:W-:Y:S01]  /*120d0*/  PRMT R150, RZ, 0x7610, R150 ;  /* 0x00007610ff967816 */ /* 0x000fe20000000096 */
[----:B------:R-:W4:Y:S01]  /*120e0*/  @!P0 LDG.E.U16 R156, desc[UR20][R26.64] ;  /* 0x000000141a9c8981 */ /* 0x000f22000c1e1500 */
[----:B------:R-:W-:Y:S01]  /*120f0*/  PRMT R149, RZ, 0x7610, R149 ;  /* 0x00007610ff957816 */ /* 0x000fe20000000095 */
[C---:B------:R-:W-:Y:S01]  /*12100*/  IMAD.WIDE R22, R165.reuse, 0x2, R22 ;  /* 0x00000002a5167825 */ /* 0x040fe200078e0216 */
[----:B------:R-:W-:Y:S01]  /*12110*/  PRMT R148, RZ, 0x7610, R148 ;  /* 0x00007610ff947816 */ /* 0x000fe20000000094 */
[----:B------:R-:W4:Y:S02]  /*12120*/  @!P0 LDG.E.U16 R119, desc[UR20][R24.64] ;  /* 0x0000001418778981 */ /* 0x000f24000c1e1500 */
        /* <DEDUP_REMOVED lines=15> */
[----:B------:R-:W-:-:S02]  /*12220*/  IMAD.WIDE R10, R165, 0x2, R10 ;  /* 0x00000002a50a7825 */ /* 0x000fc400078e020a */
[----:B------:R-:W4:Y:S02]  /*12230*/  @!P0 LDG.E.U16 R161, desc[UR20][R12.64] ;  /* 0x000000140ca18981 */ /* 0x000f24000c1e1500 */
[C---:B------:R-:W-:Y:S02]  /*12240*/  IMAD.WIDE R8, R165.reuse, 0x2, R8 ;  /* 0x00000002a5087825 */ /* 0x040fe400078e0208 */
[----:B------:R-:W4:Y:S02]  /*12250*/  @!P0 LDG.E.U16 R160, desc[UR20][R10.64] ;  /* 0x000000140aa08981 */ /* 0x000f24000c1e1500 */
[C---:B------:R-:W-:Y:S02]  /*12260*/  IMAD.WIDE R6, R165.reuse, 0x2, R6 ;  /* 0x00000002a5067825 */ /* 0x040fe400078e0206 */
[----:B------:R-:W4:Y:S02]  /*12270*/  @!P0 LDG.E.U16 R123, desc[UR20][R8.64] ;  /* 0x00000014087b8981 */ /* 0x000f24000c1e1500 */
[----:B------:R-:W-:-:S02]  /*12280*/  IMAD.WIDE R4, R165, 0x2, R4 ;  /* 0x00000002a5047825 */ /* 0x000fc400078e0204 */
[----:B------:R-:W4:Y:S01]  /*12290*/  @!P0 LDG.E.U16 R122, desc[UR20][R6.64] ;  /* 0x00000014067a8981 */ /* 0x000f22000c1e1500 */
[----:B------:R-:W-:-:S03]  /*122a0*/  PRMT R142, RZ, 0x7610, R142 ;  /* 0x00007610ff8e7816 */ /* 0x000fc6000000008e */
[----:B------:R-:W4:Y:S01]  /*122b0*/  @!P0 LDG.E.U16 R163, desc[UR20][R4.64] ;  /* 0x0000001404a38981 */ /* 0x000f22000c1e1500 */
[----:B------:R-:W-:-:S03]  /*122c0*/  PRMT R141, RZ, 0x7610, R141 ;  /* 0x00007610ff8d7816 */ /* 0x000fc6000000008d */
[----:B------:R-:W4:Y:S04]  /*122d0*/  @!P0 LDG.E.U16 R155, desc[UR20][R30.64] ;  /* 0x000000141e9b8981 */ /* 0x000f28000c1e1500 */
[----:B------:R-:W4:Y:S04]  /*122e0*/  @!P0 LDG.E.U16 R154, desc[UR20][R32.64] ;  /* 0x00000014209a8981 */ /* 0x000f28000c1e1500 */
[----:B------:R-:W4:Y:S04]  /*122f0*/  @!P0 LDG.E.U16 R153, desc[UR20][R34.64] ;  /* 0x0000001422998981 */ /* 0x000f28000c1e1500 */
[----:B------:R-:W4:Y:S04]  /*12300*/  @!P0 LDG.E.U16 R152, desc[UR20][R36.64] ;  /* 0x0000001424988981 */ /* 0x000f28000c1e1500 */
[----:B------:R-:W4:Y:S04]  /*12310*/  @!P0 LDG.E.U16 R151, desc[UR20][R38.64] ;  /* 0x0000001426978981 */ /* 0x000f28000c1e1500 */
[----:B------:R0:W-:Y:S04]  /*12320*/  STS.U16 [R3+UR9+0xa800], R2 ;  /* 0x00a8000203007988 */ /* 0x0001e80008000409 */
[----:B------:R-:W4:Y:S01]  /*12330*/  @!P0 LDG.E.U16 R150, desc[UR20][R80.64] ;  /* 0x0000001450968981 */ /* 0x000f22000c1e1500 */
[----:B0-----:R-:W-:-:S02]  /*12340*/  PRMT R2, RZ, 0x7610, R2 ;  /* 0x00007610ff027816 */ /* 0x001fc40000000002 */
[----:B------:R-:W-:-:S04]  /*12350*/  PRMT R140, RZ, 0x7610, R140 ;  /* 0x00007610ff8c7816 */ /* 0x000fc8000000008c */
[----:B------:R-:W4:Y:S01]  /*12360*/  @!P0 LDG.E.U16 R2, desc[UR20][R84.64] ;  /* 0x0000001454028981 */ /* 0x000f22000c1e1500 */
[----:B------:R-:W-:Y:S02]  /*12370*/  PRMT R139, RZ, 0x7610, R139 ;  /* 0x00007610ff8b7816 */ /* 0x000fe4000000008b */
[----:B------:R-:W-:Y:S01]  /*12380*/  PRMT R138, RZ, 0x7610, R138 ;  /* 0x00007610ff8a7816 */ /* 0x000fe2000000008a */
[C---:B------:R-:W-:Y:S01]  /*12390*/  IMAD.WIDE R40, R165.reuse, 0x2, R40 ;  /* 0x00000002a5287825 */ /* 0x040fe200078e0228 */
[----:B------:R-:W-:Y:S02]  /*123a0*/  PRMT R117, RZ, 0x7610, R117 ;  /* 0x00007610ff757816 */ /* 0x000fe40000000075 */
        /* <DEDUP_REMOVED lines=8> */
[----:B------:R-:W-:-:S02]  /*12430*/  IMAD.WIDE R50, R165, 0x2, R50 ;  /* 0x00000002a5327825 */ /* 0x000fc400078e0232 */
[----:B------:R-:W4:Y:S02]  /*12440*/  @!P0 LDG.E.U16 R116, desc[UR20][R44.64] ;  /* 0x000000142c748981 */ /* 0x000f24000c1e1500 */
[C---:B------:R-:W-:Y:S02]  /*12450*/  IMAD.WIDE R52, R165.reuse, 0x2, R52 ;  /* 0x00000002a5347825 */ /* 0x040fe400078e0234 */
[----:B------:R-:W4:Y:S02]  /*12460*/  @!P0 LDG.E.U16 R115, desc[UR20][R48.64] ;  /* 0x0000001430738981 */ /* 0x000f24000c1e1500 */
[C---:B------:R-:W-:Y:S02]  /*12470*/  IMAD.WIDE R54, R165.reuse, 0x2, R54 ;  /* 0x00000002a5367825 */ /* 0x040fe400078e0236 */
[----:B------:R-:W4:Y:S04]  /*12480*/  @!P0 LDG.E.U16 R114, desc[UR20][R50.64] ;  /* 0x0000001432728981 */ /* 0x000f28000c1e1500 */
[----:B------:R-:W4:Y:S04]  /*12490*/  @!P0 LDG.E.U16 R113, desc[UR20][R52.64] ;  /* 0x0000001434718981 */ /* 0x000f28000c1e1500 */
[----:B------:R-:W4:Y:S01]  /*124a0*/  @!P0 LDG.E.U16 R112, desc[UR20][R54.64] ;  /* 0x0000001436708981 */ /* 0x000f22000c1e1500 */
[----:B------:R-:W-:-:S05]  /*124b0*/  IMAD.WIDE R102, R165, 0x2, R102 ;  /* 0x00000002a5667825 */ /* 0x000fca00078e0266 */
[----:B------:R-:W4:Y:S01]  /*124c0*/  @!P0 LDG.E.U16 R162, desc[UR20][R102.64] ;  /* 0x0000001466a28981 */ /* 0x000f22000c1e1500 */
[----:B--2---:R-:W-:-:S04]  /*124d0*/  IMAD.WIDE R60, R165, 0x2, R60 ;  /* 0x00000002a53c7825 */ /* 0x004fc800078e023c */
[C---:B---3--:R-:W-:Y:S01]  /*124e0*/  IMAD.WIDE R100, R165.reuse, 0x2, R100 ;  /* 0x00000002a5647825 */ /* 0x048fe200078e0264 */
[----:B------:R-:W2:Y:S03]  /*124f0*/  @!P0 LDG.E.U16 R149, desc[UR20][R60.64] ;  /* 0x000000143c958981 */ /* 0x000ea6000c1e1500 */
[C---:B----4-:R-:W-:Y:S01]  /*12500*/  IMAD.WIDE R58, R165.reuse, 0x2, R58 ;  /* 0x00000002a53a7825 */ /* 0x050fe200078e023a */
[----:B------:R-:W3:Y:S03]  /*12510*/  @!P0 LDG.E.U16 R148, desc[UR20][R100.64] ;  /* 0x0000001464948981 */ /* 0x000ee6000c1e1500 */
[C---:B------:R-:W-:Y:S01]  /*12520*/  IMAD.WIDE R98, R165.reuse, 0x2, R98 ;  /* 0x00000002a5627825 */ /* 0x040fe200078e0262 */
[----:B------:R-:W4:Y:S03]  /*12530*/  @!P0 LDG.E.U16 R147, desc[UR20][R58.64] ;  /* 0x000000143a938981 */ /* 0x000f26000c1e1500 */
[C---:B------:R-:W-:Y:S01]  /*12540*/  IMAD.WIDE R56, R165.reuse, 0x2, R56 ;  /* 0x00000002a5387825 */ /* 0x040fe200078e0238 */
[----:B------:R-:W2:Y:S03]  /*12550*/  @!P0 LDG.E.U16 R146, desc[UR20][R98.64] ;  /* 0x0000001462928981 */ /* 0x000ea6000c1e1500 */
[C---:B------:R-:W-:Y:S01]  /*12560*/  IMAD.WIDE R96, R165.reuse, 0x2, R96 ;  /* 0x00000002a5607825 */ /* 0x040fe200078e0260 */
[----:B------:R-:W2:Y:S03]  /*12570*/  @!P0 LDG.E.U16 R145, desc[UR20][R56.64] ;  /* 0x0000001438918981 */ /* 0x000ea6000c1e1500 */
[C---:B------:R-:W-:Y:S01]  /*12580*/  IMAD.WIDE R94, R165.reuse, 0x2, R94 ;  /* 0x00000002a55e7825 */ /* 0x040fe200078e025e */
[----:B------:R-:W2:Y:S03]  /*12590*/  @!P0 LDG.E.U16 R144, desc[UR20][R96.64] ;  /* 0x0000001460908981 */ /* 0x000ea6000c1e1500 */
[C---:B------:R-:W-:Y:S01]  /*125a0*/  IMAD.WIDE R92, R165.reuse, 0x2, R92 ;  /* 0x00000002a55c7825 */ /* 0x040fe200078e025c */
[----:B------:R-:W2:Y:S03]  /*125b0*/  @!P0 LDG.E.U16 R143, desc[UR20][R94.64] ;  /* 0x000000145e8f8981 */ /* 0x000ea6000c1e1500 */
[C---:B------:R-:W-:Y:S01]  /*125c0*/  IMAD.WIDE R90, R165.reuse, 0x2, R90 ;  /* 0x00000002a55a7825 */ /* 0x040fe200078e025a */
[----:B------:R-:W2:Y:S04]  /*125d0*/  @!P0 LDG.E.U16 R142, desc[UR20][R92.64] ;  /* 0x000000145c8e8981 */ /* 0x000ea8000c1e1500 */
[----:B------:R-:W2:Y:S01]  /*125e0*/  @!P0 LDG.E.U16 R141, desc[UR20][R90.64] ;  /* 0x000000145a8d8981 */ /* 0x000ea2000c1e1500 */
[----:B------:R-:W-:-:S05]  /*125f0*/  IMAD.WIDE R46, R165, 0x2, R46 ;  /* 0x00000002a52e7825 */ /* 0x000fca00078e022e */
[----:B------:R-:W2:Y:S01]  /*12600*/  @!P0 LDG.E.U16 R140, desc[UR20][R46.64] ;  /* 0x000000142e8c8981 */ /* 0x000ea2000c1e1500 */
[----:B------:R-:W-:-:S04]  /*12610*/  IMAD.WIDE R42, R165, 0x2, R42 ;  /* 0x00000002a52a7825 */ /* 0x000fc800078e022a */
[C---:B------:R-:W-:Y:S01]  /*12620*/  IMAD.WIDE R124, R165.reuse, 0x2, R124 ;  /* 0x00000002a57c7825 */ /* 0x040fe200078e027c */
[----:B------:R-:W2:Y:S04]  /*12630*/  @!P0 LDG.E.U16 R139, desc[UR20][R42.64] ;  /* 0x000000142a8b8981 */ /* 0x000ea8000c1e1500 */
[----:B------:R-:W2:Y:S04]  /*12640*/  @!P0 LDG.E.U16 R138, desc[UR20][R124.64] ;  /* 0x000000147c8a8981 */ /* 0x000ea8000c1e1500 */
[----:B------:R-:W-:Y:S04]  /*12650*/  STL.64 [R1+0x10], R124 ;  /* 0x0000107c01007387 */ /* 0x000fe80000100a00 */
[----:B------:R0:W-:Y:S04]  /*12660*/  STL.64 [R1+0x18], R102 ;  /* 0x0000186601007387 */ /* 0x0001e80000100a00 */
        /* <DEDUP_REMOVED lines=61> */
[----:B-1----:R-:W4:Y:S04]  /*12a40*/  LDL.LU.64 R60, [R1+0x728] ;  /* 0x00072800013c7983 */ /* 0x002f280000300a00 */
[----:B------:R-:W4:Y:S04]  /*12a50*/  LDL.LU.64 R100, [R1+0x720] ;  /* 0x0007200001647983 */ /* 0x000f280000300a00 */
        /* <DEDUP_REMOVED lines=10> */
[----:B------:R0:W-:Y:S04]  /*12b00*/  STS.U16 [R3+UR9+0xac00], R162 ;  /* 0x00ac00a203007988 */ /* 0x0001e80008000409 */
        /* <DEDUP_REMOVED lines=13> */
[----:B------:R-:W-:Y:S04]  /*12be0*/  STS.U16 [R3+UR9+0xe400], R155 ;  /* 0x00e4009b03007988 */ /* 0x000fe80008000409 */
[----:B------:R-:W-:Y:S04]  /*12bf0*/  STS.U16 [R3+UR9+0xe800], R154 ;  /* 0x00e8009a03007988 */ /* 0x000fe80008000409 */
[----:B------:R-:W-:Y:S04]  /*12c00*/  STS.U16 [R3+UR9+0xec00], R153 ;  /* 0x00ec009903007988 */ /* 0x000fe80008000409 */
[----:B------:R-:W-:Y:S04]  /*12c10*/  STS.U16 [R3+UR9+0xf000], R152 ;  /* 0x00f0009803007988 */ /* 0x000fe80008000409 */
[----:B------:R-:W-:Y:S04]  /*12c20*/  STS.U16 [R3+UR9+0xf400], R151 ;  /* 0x00f4009703007988 */ /* 0x000fe80008000409 */
[----:B------:R-:W-:Y:S04]  /*12c30*/  STS.U16 [R3+UR9+0xf800], R150 ;  /* 0x00f8009603007988 */ /* 0x000fe80008000409 */
[----:B------:R-:W-:Y:S04]  /*12c40*/  STS.U16 [R3+UR9+0xfc00], R2 ;  /* 0x00fc000203007988 */ /* 0x000fe80008000409 */
[----:B0-----:R-:W4:Y:S04]  /*12c50*/  LDL.LU R162, [R1+0x6cc] ;  /* 0x0006cc0001a27983 */ /* 0x001f280000300800 */
[----:B--2---:R-:W-:Y:S04]  /*12c60*/  STS.U16 [R88+UR9+0x8100], R149 ;  /* 0x0081009558007988 */ /* 0x004fe80008000409 */
[----:B-1----:R-:W2:Y:S04]  /*12c70*/  LDL.LU R163, [R1+0x6c8] ;  /* 0x0006c80001a37983 */ /* 0x002ea80000300800 */
[----:B---3--:R-:W-:Y:S04]  /*12c80*/  STS.U16 [R88+UR9+0x8500], R148 ;  /* 0x0085009458007988 */ /* 0x008fe80008000409 */
[----:B------:R-:W3:Y:S04]  /*12c90*/  LDL.LU R122, [R1+0x6c4] ;  /* 0x0006c400017a7983 */ /* 0x000ee80000300800 */
[----:B----4-:R-:W-:Y:S04]  /*12ca0*/  STS.U16 [R88+UR9+0x8900], R147 ;  /* 0x0089009358007988 */ /* 0x010fe80008000409 */
[----:B------:R-:W3:Y:S04]  /*12cb0*/  LDL.LU R123, [R1+0x6c0] ;  /* 0x0006c000017b7983 */ /* 0x000ee80000300800 */
[----:B------:R-:W-:Y:S04]  /*12cc0*/  STS.U16 [R88+UR9+0x8d00], R146 ;  /* 0x008d009258007988 */ /* 0x000fe80008000409 */
[----:B------:R-:W4:Y:S04]  /*12cd0*/  LDL.LU R160, [R1+0x6bc] ;  /* 0x0006bc0001a07983 */ /* 0x000f280000300800 */
[----:B------:R-:W-:Y:S04]  /*12ce0*/  STS.U16 [R88+UR9+0x9100], R145 ;  /* 0x0091009158007988 */ /* 0x000fe80008000409 */
[----:B------:R-:W4:Y:S04]  /*12cf0*/  LDL.LU R161, [R1+0x6b8] ;  /* 0x0006b80001a17983 */ /* 0x000f280000300800 */
[----:B------:R-:W-:Y:S04]  /*12d00*/  STS.U16 [R88+UR9+0x9500], R144 ;  /* 0x0095009058007988 */ /* 0x000fe80008000409 */
[----:B------:R-:W2:Y:S04]  /*12d10*/  LDL.LU R120, [R1+0x6b4] ;  /* 0x0006b40001787983 */ /* 0x000ea80000300800 */
        /* <DEDUP_REMOVED lines=14> */
[----:B------:R0:W-:Y:S04]  /*12e00*/  STS.U16 [R88+UR9+0xb500], R116 ;  /* 0x00b5007458007988 */ /* 0x0001e80008000409 */
[----:B------:R-:W-:Y:S04]  /*12e10*/  STS.U16 [R88+UR9+0xb900], R115 ;  /* 0x00b9007358007988 */ /* 0x000fe80008000409 */
[----:B------:R1:W-:Y:S04]  /*12e20*/  STS.U16 [R88+UR9+0xbd00], R114 ;  /* 0x00bd007258007988 */ /* 0x0003e80008000409 */
[----:B0-----:R-:W2:Y:S04]  /*12e30*/  LDL.LU.64 R116, [R1+0x168] ;  /* 0x0001680001747983 */ /* 0x001ea80000300a00 */
[----:B------:R-:W3:Y:S04]  /*12e40*/  LDL.LU.64 R154, [R1+0x148] ;  /* 0x00014800019a7983 */ /* 0x000ee80000300a00 */
[----:B------:R-:W-:Y:S04]  /*12e50*/  STS.U16 [R88+UR9+0xc100], R113 ;  /* 0x00c1007158007988 */ /* 0x000fe80008000409 */
[----:B-1----:R-:W4:Y:S04]  /*12e60*/  LDL.LU.64 R114, [R1+0x128] ;  /* 0x0001280001727983 */ /* 0x002f280000300a00 */
[----:B------:R0:W-:Y:S04]  /*12e70*/  STS.U16 [R88+UR9+0xc500], R112 ;  /* 0x00c5007058007988 */ /* 0x0001e80008000409 */
[----:B------:R-:W4:Y:S04]  /*12e80*/  LDL.LU.64 R152, [R1+0x108] ;  /* 0x0001080001987983 */ /* 0x000f280000300a00 */
[----:B0-----:R-:W4:Y:S04]  /*12e90*/  LDL.LU.64 R112, [R1+0xe8] ;  /* 0x0000e80001707983 */ /* 0x001f280000300a00 */
[----:B------:R-:W4:Y:S04]  /*12ea0*/  LDL.LU.64 R150, [R1+0xc8] ;  /* 0x0000c80001967983 */ /* 0x000f280000300a00 */
[----:B------:R-:W4:Y:S04]  /*12eb0*/  LDL.LU.64 R148, [R1+0xa8] ;  /* 0x0000a80001947983 */ /* 0x000f280000300a00 */
[----:B------:R-:W4:Y:S04]  /*12ec0*/  LDL.LU.64 R146, [R1+0x88] ;  /* 0x0000880001927983 */ /* 0x000f280000300a00 */
[----:B------:R-:W4:Y:S04]  /*12ed0*/  LDL.LU.64 R144, [R1+0x68] ;  /* 0x0000680001907983 */ /* 0x000f280000300a00 */
[----:B------:R-:W4:Y:S04]  /*12ee0*/  LDL.LU.64 R142, [R1+0x48] ;  /* 0x00004800018e7983 */ /* 0x000f280000300a00 */
[----:B------:R-:W4:Y:S04]  /*12ef0*/  LDL.LU.64 R140, [R1+0x28] ;  /* 0x00002800018c7983 */ /* 0x000f280000300a00 */
        /* <DEDUP_REMOVED lines=41> */
[----:B------:R-:W-:Y:S01]  /*13190*/  IMAD.WIDE R86, R165, 0x2, R86 ;  /* 0x00000002a5567825 */ /* 0x000fe200078e0256 */
[----:B------:R-:W-:Y:S01]  /*131a0*/  PRMT R26, RZ, 0x7610, R26 ;  /* 0x00007610ff1a7816 */ /* 0x000fe2000000001a */
[----:B------:R-:W4:Y:S01]  /*131b0*/  @!P0 LDG.E.U16 R126, desc[UR20][R78.64] ;  /* 0x000000144e7e8981 */ /* 0x000f22000c1e1500 */
[----:B------:R-:W-:-:S02]  /*131c0*/  PRMT R25, RZ, 0x7610, R25 ;  /* 0x00007610ff197816 */ /* 0x000fc40000000019 */
[----:B------:R-:W-:Y:S01]  /*131d0*/  PRMT R24, RZ, 0x7610, R24 ;  /* 0x00007610ff187816 */ /* 0x000fe20000000018 */
[----:B------:R-:W4:Y:S01]  /*131e0*/  @!P0 LDG.E.U16 R127, desc[UR20][R82.64] ;  /* 0x00000014527f8981 */ /* 0x000f22000c1e1500 */
[----:B------:R-:W-:Y:S02]  /*131f0*/  PRMT R23, RZ, 0x7610, R23 ;  /* 0x00007610ff177816 */ /* 0x000fe40000000017 */
[----:B------:R-:W-:Y:S01]  /*13200*/  PRMT R22, RZ, 0x7610, R22 ;  /* 0x00007610ff167816 */ /* 0x000fe20000000016 */
[----:B------:R-:W4:Y:S01]  /*13210*/  @!P0 LDG.E.U16 R2, desc[UR20][R86.64] ;  /* 0x0000001456028981 */ /* 0x000f22000c1e1500 */
[----:B------:R-:W-:Y:S02]  /*13220*/  PRMT R21, RZ, 0x7610, R21 ;  /* 0x00007610ff157816 */ /* 0x000fe40000000015 */
[----:B------:R-:W-:Y:S02]  /*13230*/  PRMT R20, RZ, 0x7610, R20 ;  /* 0x00007610ff147816 */ /* 0x000fe40000000014 */
[----:B------:R-:W-:-:S02]  /*13240*/  PRMT R19, RZ, 0x7610, R19 ;  /* 0x00007610ff137816 */ /* 0x000fc40000000013 */
        /* <DEDUP_REMOVED lines=41> */
[----:B--2---:R-:W-:-:S04]  /*134e0*/  IMAD.WIDE R116, R165, 0x2, R116 ;  /* 0x00000002a5747825 */ /* 0x004fc800078e0274 */
[C---:B---3--:R-:W-:Y:S01]  /*134f0*/  IMAD.WIDE R154, R165.reuse, 0x2, R154 ;  /* 0x00000002a59a7825 */ /* 0x048fe200078e029a */
[----:B------:R-:W2:Y:S04]  /*13500*/  @!P0 LDG.E.U16 R89, desc[UR20][R116.64] ;  /* 0x0000001474598981 */ /* 0x000ea8000c1e1500 */
[----:B------:R-:W3:Y:S01]  /*13510*/  @!P0 LDG.E.U16 R27, desc[UR20][R154.64] ;  /* 0x000000149a1b8981 */ /* 0x000ee2000c1e1500 */
[----:B----4-:R-:W-:-:S05]  /*13520*/  IMAD.WIDE R114, R165, 0x2, R114 ;  /* 0x00000002a5727825 */ /* 0x010fca00078e0272 */
[----:B------:R-:W4:Y:S01]  /*13530*/  @!P0 LDG.E.U16 R26, desc[UR20][R114.64] ;  /* 0x00000014721a8981 */ /* 0x000f22000c1e1500 */
[----:B------:R-:W-:-:S05]  /*13540*/  IMAD.WIDE R152, R165, 0x2, R152 ;  /* 0x00000002a5987825 */ /* 0x000fca00078e0298 */
[----:B------:R-:W4:Y:S01]  /*13550*/  @!P0 LDG.E.U16 R25, desc[UR20][R152.64] ;  /* 0x0000001498198981 */ /* 0x000f22000c1e1500 */
[----:B------:R-:W-:-:S04]  /*13560*/  IMAD.WIDE R112, R165, 0x2, R112 ;  /* 0x00000002a5707825 */ /* 0x000fc800078e0270 */
[C---:B------:R-:W-:Y:S01]  /*13570*/  IMAD.WIDE R150, R165.reuse, 0x2, R150 ;  /* 0x00000002a5967825 */ /* 0x040fe200078e0296 */
[----:B------:R-:W4:Y:S03]  /*13580*/  @!P0 LDG.E.U16 R24, desc[UR20][R112.64] ;  /* 0x0000001470188981 */ /* 0x000f26000c1e1500 */
        /* <DEDUP_REMOVED lines=10> */
[----:B------:R-:W-:Y:S01]  /*13630*/  IMAD.WIDE R138, R165, 0x2, R138 ;  /* 0x00000002a58a7825 */ /* 0x000fe200078e028a */
[----:B------:R-:W4:Y:S04]  /*13640*/  @!P0 LDG.E.U16 R18, desc[UR20][R140.64] ;  /* 0x000000148c128981 */ /* 0x000f28000c1e1500 */
[----:B------:R-:W4:Y:S04]  /*13650*/  @!P0 LDG.E.U16 R17, desc[UR20][R138.64] ;  /* 0x000000148a118981 */ /* 0x000f28000c1e1500 */
        /* <DEDUP_REMOVED lines=9> */
[----:B------:R-:W-:Y:S04]  /*136f0*/  STS.U16 [R88+UR9+0xc900], R136 ;  /* 0x00c9008858007988 */ /* 0x000fe80008000409 */
[----:B------:R-:W-:Y:S04]  /*13700*/  STL.64 [R1+0x128], R114 ;  /* 0x0001287201007387 */ /* 0x000fe80000100a00 */
[----:B------:R-:W-:Y:S04]  /*13710*/  STS.U16 [R88+UR9+0xcd00], R137 ;  /* 0x00cd008958007988 */ /* 0x000fe80008000409 */
[----:B------:R-:W-:Y:S04]  /*13720*/  STL.64 [R1+0x148], R154 ;  /* 0x0001489a01007387 */ /* 0x000fe80000100a00 */
[----:B------:R-:W-:Y:S04]  /*13730*/  STS.U16 [R88+UR9+0xd100], R134 ;  /* 0x00d1008658007988 */ /* 0x000fe80008000409 */
        /* <DEDUP_REMOVED lines=17> */
[----:B------:R-:W4:Y:S01]  /*13850*/  LDL.LU.64 R144, [R1+0x650] ;  /* 0x0006500001907983 */ /* 0x000f220000300a00 */
[----:B0-----:R-:W-:-:S03]  /*13860*/  LOP3.LUT R35, R3, 0x40, RZ, 0x3c, !PT ;  /* 0x0000004003237812 */ /* 0x001fc600078e3cff */
[----:B------:R-:W4:Y:S04]  /*13870*/  LDL.LU.64 R142, [R1+0x648] ;  /* 0x00064800018e7983 */ /* 0x000f280000300a00 */
[----:B------:R0:W-:Y:S04]  /*13880*/  STS.U16 [R88+UR9+0xf500], R126 ;  /* 0x00f5007e58007988 */ /* 0x0001e80008000409 */
[----:B------:R-:W4:Y:S04]  /*13890*/  LDL.LU.64 R140, [R1+0x640] ;  /* 0x00064000018c7983 */ /* 0x000f280000300a00 */
[----:B------:R1:W-:Y:S04]  /*138a0*/  STS.U16 [R88+UR9+0xf900], R127 ;  /* 0x00f9007f58007988 */ /* 0x0003e80008000409 */
[----:B------:R-:W4:Y:S04]  /*138b0*/  LDL.LU.64 R138, [R1+0x638] ;  /* 0x00063800018a7983 */ /* 0x000f280000300a00 */
[----:B------:R0:W-:Y:S04]  /*138c0*/  STS.U16 [R88+UR9+0xfd00], R2 ;  /* 0x00fd000258007988 */ /* 0x0001e80008000409 */
        /* <DEDUP_REMOVED lines=10> */
[----:B0-----:R-:W4:Y:S04]  /*13970*/  LDL.LU R126, [R1+0x60c] ;  /* 0x00060c00017e7983 */ /* 0x001f280000300800 */
[----:B-1----:R-:W4:Y:S04]  /*13980*/  LDL.LU R127, [R1+0x608] ;  /* 0x00060800017f7983 */ /* 0x002f280000300800 */
[----:B------:R-:W4:Y:S04]  /*13990*/  LDL.LU R88, [R1+0x604] ;  /* 0x0006040001587983 */ /* 0x000f280000300800 */
[----:B--2---:R0:W-:Y:S04]  /*139a0*/  STS.U16 [R35+UR9+0x8200], R89 ;  /* 0x0082005923007988 */ /* 0x0041e80008000409 */
[----:B---3--:R-:W-:Y:S04]  /*139b0*/  STS.U16 [R35+UR9+0x8600], R27 ;  /* 0x0086001b23007988 */ /* 0x008fe80008000409 */
[----:B0-----:R-:W2:Y:S04]  /*139c0*/  LDL.LU R89, [R1+0x600] ;  /* 0x0006000001597983 */ /* 0x001ea80000300800 */
[----:B----4-:R0:W-:Y:S04]  /*139d0*/  STS.U16 [R35+UR9+0x8a00], R26 ;  /* 0x008a001a23007988 */ /* 0x0101e80008000409 */
[----:B------:R-:W-:Y:S04]  /*139e0*/  STS.U16 [R35+UR9+0x8e00], R25 ;  /* 0x008e001923007988 */ /* 0x000fe80008000409 */
[----:B0-----:R-:W3:Y:S04]  /*139f0*/  LDL.LU.64 R26, [R1+0x160] ;  /* 0x00016000011a7983 */ /* 0x001ee80000300a00 */
[----:B------:R0:W-:Y:S04]  /*13a00*/  STS.U16 [R35+UR9+0x9200], R24 ;  /* 0x0092001823007988 */ /* 0x0001e80008000409 */
[----:B------:R-:W-:Y:S04]  /*13a10*/  STS.U16 [R35+UR9+0x9600], R23 ;  /* 0x0096001723007988 */ /* 0x000fe80008000409 */
        /* <DEDUP_REMOVED lines=10> */
[----:B0-----:R-:W2:Y:S04]  /*13ac0*/  LDL.LU.64 R24, [R1+0x140] ;  /* 0x0001400001187983 */ /* 0x001ea80000300a00 */
[----:B------:R0:W-:Y:S04]  /*13ad0*/  STS.U16 [R35+UR9+0xc200], R12 ;  /* 0x00c2000c23007988 */ /* 0x0001e80008000409 */
[----:B-1----:R-:W2:Y:S04]  /*13ae0*/  LDL.LU.64 R22, [R1+0x120] ;  /* 0x0001200001167983 */ /* 0x002ea80000300a00 */
[----:B------:R-:W-:Y:S04]  /*13af0*/  STS.U16 [R35+UR9+0xc600], R11 ;  /* 0x00c6000b23007988 */ /* 0x000fe80008000409 */
[----:B----4-:R-:W4:Y:S04]  /*13b00*/  LDL.LU.64 R20, [R1+0x100] ;  /* 0x0001000001147983 */ /* 0x010f280000300a00 */
[----:B------:R1:W-:Y:S04]  /*13b10*/  STS.U16 [R35+UR9+0xca00], R10 ;  /* 0x00ca000a23007988 */ /* 0x0003e80008000409 */
[----:B------:R-:W4:Y:S04]  /*13b20*/  LDL.LU.64 R18, [R1+0xe0] ;  /* 0x0000e00001127983 */ /* 0x000f280000300a00 */
[----:B------:R-:W-:Y:S04]  /*13b30*/  STS.U16 [R35+UR9+0xce00], R9 ;  /* 0x00ce000923007988 */ /* 0x000fe80008000409 */
[----:B------:R-:W4:Y:S04]  /*13b40*/  LDL.LU.64 R16, [R1+0xc0] ;  /* 0x0000c00001107983 */ /* 0x000f280000300a00 */
[----:B------:R0:W-:Y:S04]  /*13b50*/  STS.U16 [R35+UR9+0xd200], R8 ;  /* 0x00d2000823007988 */ /* 0x0001e80008000409 */
[----:B------:R-:W4:Y:S04]  /*13b60*/  LDL.LU.64 R14, [R1+0xa0] ;  /* 0x0000a000010e7983 */ /* 0x000f280000300a00 */
[----:B------:R-:W-:Y:S04]  /*13b70*/  STS.U16 [R35+UR9+0xd600], R7 ;  /* 0x00d6000723007988 */ /* 0x000fe80008000409 */
[----:B0-----:R-:W4:Y:S04]  /*13b80*/  LDL.LU.64 R12, [R1+0x80] ;  /* 0x00008000010c7983 */ /* 0x001f280000300a00 */
[----:B------:R0:W-:Y:S04]  /*13b90*/  STS.U16 [R35+UR9+0xda00], R6 ;  /* 0x00da000623007988 */ /* 0x0001e80008000409 */
[----:B-1----:R-:W4:Y:S04]  /*13ba0*/  LDL.LU.64 R10, [R1+0x60] ;  /* 0x00006000010a7983 */ /* 0x002f280000300a00 */
[----:B------:R-:W-:Y:S04]  /*13bb0*/  STS.U16 [R35+UR9+0xde00], R5 ;  /* 0x00de000523007988 */ /* 0x000fe80008000409 */
[----:B------:R-:W4:Y:S04]  /*13bc0*/  LDL.LU.64 R8, [R1+0x40] ;  /* 0x0000400001087983 */ /* 0x000f280000300a00 */
[----:B------:R1:W-:Y:S04]  /*13bd0*/  STS.U16 [R35+UR9+0xe200], R4 ;  /* 0x00e2000423007988 */ /* 0x0003e80008000409 */
[----:B0-----:R-:W4:Y:S04]  /*13be0*/  LDL.LU.64 R6, [R1+0x20] ;  /* 0x0000200001067983 */ /* 0x001f280000300a00 */
[----:B-1----:R-:W4:Y:S01]  /*13bf0*/  LDL.LU.64 R4, [R1] ;  /* 0x0000000001047983 */ /* 0x002f220000300a00 */
[----:B------:R-:W-:-:S02]  /*13c00*/  PRMT R32, RZ, 0x7610, R32 ;  /* 0x00007610ff207816 */ /* 0x000fc40000000020 */
[----:B------:R-:W-:Y:S02]  /*13c10*/  PRMT R33, RZ, 0x7610, R33 ;  /* 0x00007610ff217816 */ /* 0x000fe40000000021 */
[----:B------:R-:W-:Y:S01]  /*13c20*/  PRMT R30, RZ, 0x7610, R30 ;  /* 0x00007610ff1e7816 */ /* 0x000fe2000000001e */
[----:B---3--:R-:W-:-:S05]  /*13c30*/  IMAD.WIDE R26, R165, 0x2, R26 ;  /* 0x00000002a51a7825 */ /* 0x008fca00078e021a */
[----:B------:R0:W3:Y:S01]  /*13c40*/  @!P0 LDG.E.U16 R32, desc[UR20][R26.64] ;  /* 0x000000141a208981 */ /* 0x0000e2000c1e1500 */
[----:B--2---:R-:W-:-:S05]  /*13c50*/  IMAD.WIDE R24, R165, 0x2, R24 ;  /* 0x00000002a5187825 */ /* 0x004fca00078e0218 */
[----:B------:R1:W2:Y:S01]  /*13c60*/  @!P0 LDG.E.U16 R33, desc[UR20][R24.64] ;  /* 0x0000001418218981 */ /* 0x0002a2000c1e1500 */
[----:B------:R-:W-:-:S05]  /*13c70*/  IMAD.WIDE R22, R165, 0x2, R22 ;  /* 0x00000002a5167825 */ /* 0x000fca00078e0216 */
[----:B------:R0:W2:Y:S01]  /*13c80*/  @!P0 LDG.E.U16 R30, desc[UR20][R22.64] ;  /* 0x00000014161e8981 */ /* 0x0000a2000c1e1500 */
[----:B----4-:R-:W-:-:S04]  /*13c90*/  IMAD.WIDE R20, R165, 0x2, R20 ;  /* 0x00000002a5147825 */ /* 0x010fc800078e0214 */
[----:B------:R-:W-:-:S04]  /*13ca0*/  IMAD.WIDE R18, R165, 0x2, R18 ;  /* 0x00000002a5127825 */ /* 0x000fc800078e0212 */
[----:B------:R-:W-:-:S04]  /*13cb0*/  IMAD.WIDE R16, R165, 0x2, R16 ;  /* 0x00000002a5107825 */ /* 0x000fc800078e0210 */
[----:B------:R-:W-:-:S04]  /*13cc0*/  IMAD.WIDE R14, R165, 0x2, R14 ;  /* 0x00000002a50e7825 */ /* 0x000fc800078e020e */
[----:B------:R-:W-:-:S04]  /*13cd0*/  IMAD.WIDE R12, R165, 0x2, R12 ;  /* 0x00000002a50c7825 */ /* 0x000fc800078e020c */
[----:B------:R-:W-:-:S04]  /*13ce0*/  IMAD.WIDE R10, R165, 0x2, R10 ;  /* 0x00000002a50a7825 */ /* 0x000fc800078e020a */
[----:B------:R-:W-:-:S04]  /*13cf0*/  IMAD.WIDE R8, R165, 0x2, R8 ;  /* 0x00000002a5087825 */ /* 0x000fc800078e0208 */
[----:B------:R-:W-:-:S04]  /*13d00*/  IMAD.WIDE R6, R165, 0x2, R6 ;  /* 0x00000002a5067825 */ /* 0x000fc800078e0206 */
[----:B------:R-:W-:-:S05]  /*13d10*/  IMAD.WIDE R4, R165, 0x2, R4 ;  /* 0x00000002a5047825 */ /* 0x000fca00078e0204 */
[----:B------:R-:W-:Y:S04]  /*13d20*/  STL.64 [R1], R4 ;  /* 0x0000000401007387 */ /* 0x000fe80000100a00 */
        /* <DEDUP_REMOVED lines=11> */
[----:B----4-:R-:W0:Y:S04]  /*13de0*/  LDL.LU.64 R26, [R1+0x5f8] ;  /* 0x0005f800011a7983 */ /* 0x010e280000300a00 */
[----:B------:R-:W1:Y:S04]  /*13df0*/  LDL.LU.64 R24, [R1+0x5f0] ;  /* 0x0005f00001187983 */ /* 0x000e680000300a00 */
[----:B------:R-:W4:Y:S01]  /*13e00*/  LDL.LU.64 R22, [R1+0x5e8] ;  /* 0x0005e80001167983 */ /* 0x000f220000300a00 */
[----:B------:R-:W-:Y:S01]  /*13e10*/  PRMT R81, RZ, 0x7610, R81 ;  /* 0x00007610ff517816 */ /* 0x000fe20000000051 */
[----:B------:R-:W-:Y:S01]  /*13e20*/  IMAD.WIDE R112, R165, 0x2, R112 ;  /* 0x00000002a5707825 */ /* 0x000fe200078e0270 */
[----:B------:R-:W-:-:S02]  /*13e30*/  PRMT R38, RZ, 0x7610, R38 ;  /* 0x00007610ff267816 */ /* 0x000fc40000000026 */
[----:B------:R-:W-:Y:S01]  /*13e40*/  PRMT R39, RZ, 0x7610, R39 ;  /* 0x00007610ff277816 */ /* 0x000fe20000000027 */
[C---:B------:R-:W-:Y:S01]  /*13e50*/  IMAD.WIDE R114, R165.reuse, 0x2, R114 ;  /* 0x00000002a5727825 */ /* 0x040fe200078e0272 */
[----:B------:R-:W-:Y:S01]  /*13e60*/  PRMT R36, RZ, 0x7610, R36 ;  /* 0x00007610ff247816 */ /* 0x000fe20000000024 */
[----:B------:R-:W2:Y:S01]  /*13e70*/  @!P0 LDG.E.U16 R81, desc[UR20][R112.64] ;  /* 0x0000001470518981 */ /* 0x000ea2000c1e1500 */
[----:B------:R-:W-:Y:S01]  /*13e80*/  PRMT R37, RZ, 0x7610, R37 ;  /* 0x00007610ff257816 */ /* 0x000fe20000000025 */
[C---:B------:R-:W-:Y:S01]  /*13e90*/  IMAD.WIDE R116, R165.reuse, 0x2, R116 ;  /* 0x00000002a5747825 */ /* 0x040fe200078e0274 */
[----:B------:R-:W-:Y:S01]  /*13ea0*/  PRMT R34, RZ, 0x7610, R34 ;  /* 0x00007610ff227816 */ /* 0x000fe20000000022 */
[----:B------:R-:W2:Y:S02]  /*13eb0*/  @!P0 LDG.E.U16 R38, desc[UR20][R114.64] ;  /* 0x0000001472268981 */ /* 0x000ea4000c1e1500 */
[C---:B------:R-:W-:Y:S01]  /*13ec0*/  IMAD.WIDE R118, R165.reuse, 0x2, R118 ;  /* 0x00000002a5767825 */ /* 0x040fe200078e0276 */
[----:B------:R-:W-:Y:S01]  /*13ed0*/  PRMT R0, RZ, 0x7610, R0 ;  /* 0x00007610ff007816 */ /* 0x000fe20000000000 */
[----:B------:R-:W2:Y:S02]  /*13ee0*/  @!P0 LDG.E.U16 R39, desc[UR20][R116.64] ;  /* 0x0000001474278981 */ /* 0x000ea4000c1e1500 */
[----:B------:R-:W-:-:S02]  /*13ef0*/  IMAD.WIDE R120, R165, 0x2, R120 ;  /* 0x00000002a5787825 */ /* 0x000fc400078e0278 */
[----:B------:R-:W2:Y:S02]  /*13f00*/  @!P0 LDG.E.U16 R36, desc[UR20][R118.64] ;  /* 0x0000001476248981 */ /* 0x000ea4000c1e1500 */
[C---:B------:R-:W-:Y:S02]  /*13f10*/  IMAD.WIDE R122, R165.reuse, 0x2, R122 ;  /* 0x00000002a57a7825 */ /* 0x040fe400078e027a */
[----:B------:R-:W2:Y:S02]  /*13f20*/  @!P0 LDG.E.U16 R37, desc[UR20][R120.64] ;  /* 0x0000001478258981 */ /* 0x000ea4000c1e1500 */
[----:B------:R-:W-:Y:S02]  /*13f30*/  IMAD.WIDE R124, R165, 0x2, R124 ;  /* 0x00000002a57c7825 */ /* 0x000fe400078e027c */
[----:B------:R-:W2:Y:S01]  /*13f40*/  @!P0 LDG.E.U16 R34, desc[UR20][R122.64] ;  /* 0x000000147a228981 */ /* 0x000ea2000c1e1500 */
[----:B------:R-:W-:-:S03]  /*13f50*/  PRMT R31, RZ, 0x7610, R31 ;  /* 0x00007610ff1f7816 */ /* 0x000fc6000000001f */
[----:B------:R-:W2:Y:S01]  /*13f60*/  @!P0 LDG.E.U16 R0, desc[UR20][R124.64] ;  /* 0x000000147c008981 */ /* 0x000ea2000c1e1500 */
[----:B------:R-:W-:Y:S02]  /*13f70*/  PRMT R28, RZ, 0x7610, R28 ;  /* 0x00007610ff1c7816 */ /* 0x000fe4000000001c */
[----:B------:R-:W-:Y:S01]  /*13f80*/  PRMT R29, RZ, 0x7610, R29 ;  /* 0x00007610ff1d7816 */ /* 0x000fe2000000001d */
[----:B------:R0:W2:Y:S04]  /*13f90*/  @!P0 LDG.E.U16 R31, desc[UR20][R20.64] ;  /* 0x00000014141f8981 */ /* 0x0000a8000c1e1500 */
[----:B------:R0:W2:Y:S04]  /*13fa0*/  @!P0 LDG.E.U16 R28, desc[UR20][R18.64] ;  /* 0x00000014121c8981 */ /* 0x0000a8000c1e1500 */
[----:B------:R0:W2:Y:S04]  /*13fb0*/  @!P0 LDG.E.U16 R29, desc[UR20][R16.64] ;  /* 0x00000014101d8981 */ /* 0x0000a8000c1e1500 */
[----:B------:R-:W3:Y:S04]  /*13fc0*/  LDL.LU.64 R20, [R1+0x5e0] ;  /* 0x0005e00001147983 */ /* 0x000ee80000300a00 */
[----:B------:R-:W3:Y:S04]  /*13fd0*/  LDL.LU.64 R18, [R1+0x5d8] ;  /* 0x0005d80001127983 */ /* 0x000ee80000300a00 */
[----:B------:R-:W3:Y:S01]  /*13fe0*/  LDL.LU.64 R16, [R1+0x5d0] ;  /* 0x0005d00001107983 */ /* 0x000ee20000300a00 */
[----:B0-----:R-:W-:-:S02]  /*13ff0*/  PRMT R26, RZ, 0x7610, R26 ;  /* 0x00007610ff1a7816 */ /* 0x001fc4000000001a */
[----:B------:R-:W-:Y:S02]  /*14000*/  PRMT R27, RZ, 0x7610, R27 ;  /* 0x00007610ff1b7816 */ /* 0x000fe4000000001b */
[----:B-1----:R-:W-:Y:S02]  /*14010*/  PRMT R24, RZ, 0x7610, R24 ;  /* 0x00007610ff187816 */ /* 0x002fe40000000018 */
[----:B------:R0:W3:Y:S01]  /*14020*/  @!P0 LDG.E.U16 R26, desc[UR20][R14.64] ;  /* 0x000000140e1a8981 */ /* 0x0000e2000c1e1500 */
[----:B------:R-:W-:Y:S02]  /*14030*/  PRMT R25, RZ, 0x7610, R25 ;  /* 0x00007610ff197816 */ /* 0x000fe40000000019 */
[----:B----4-:R-:W-:Y:S01]  /*14040*/  PRMT R22, RZ, 0x7610, R22 ;  /* 0x00007610ff167816 */ /* 0x010fe20000000016 */
[----:B------:R1:W4:Y:S01]  /*14050*/  @!P0 LDG.E.U16 R27, desc[UR20][R12.64] ;  /* 0x000000140c1b8981 */ /* 0x000322000c1e1500 */
[----:B------:R-:W-:-:S03]  /*14060*/  PRMT R23, RZ, 0x7610, R23 ;  /* 0x00007610ff177816 */ /* 0x000fc60000000017 */
[----:B------:R0:W4:Y:S04]  /*14070*/  @!P0 LDG.E.U16 R24, desc[UR20][R10.64] ;  /* 0x000000140a188981 */ /* 0x000128000c1e1500 */
[----:B------:R-:W0:Y:S04]  /*14080*/  LDL.LU.64 R14, [R1+0x5c8] ;  /* 0x0005c800010e7983 */ /* 0x000e280000300a00 */
[----:B------:R-:W1:Y:S04]  /*14090*/  LDL.LU.64 R12, [R1+0x5c0] ;  /* 0x0005c000010c7983 */ /* 0x000e680000300a00 */
[----:B------:R-:W4:Y:S04]  /*140a0*/  LDL.LU.64 R10, [R1+0x5b8] ;  /* 0x0005b800010a7983 */ /* 0x000f280000300a00 */
[----:B------:R0:W4:Y:S04]  /*140b0*/  @!P0 LDG.E.U16 R25, desc[UR20][R8.64] ;  /* 0x0000001408198981 */ /* 0x000128000c1e1500 */
[----:B------:R0:W4:Y:S04]  /*140c0*/  @!P0 LDG.E.U16 R22, desc[UR20][R6.64] ;  /* 0x0000001406168981 */ /* 0x000128000c1e1500 */
[----:B------:R0:W4:Y:S04]  /*140d0*/  @!P0 LDG.E.U16 R23, desc[UR20][R4.64] ;  /* 0x0000001404178981 */ /* 0x000128000c1e1500 */
[----:B------:R-:W4:Y:S04]  /*140e0*/  LDL.LU.64 R8, [R1+0x5b0] ;  /* 0x0005b00001087983 */ /* 0x000f280000300a00 */
[----:B------:R-:W4:Y:S04]  /*140f0*/  LDL.LU.64 R6, [R1+0x5a8] ;  /* 0x0005a80001067983 */ /* 0x000f280000300a00 */
[----:B------:R-:W4:Y:S04]  /*14100*/  LDL.LU.64 R4, [R1+0x5a0] ;  /* 0x0005a00001047983 */ /* 0x000f280000300a00 */
[----:B--2---:R2:W-:Y:S04]  /*14110*/  STS.U16 [R35+UR9+0xe600], R81 ;  /* 0x00e6005123007988 */ /* 0x0045e80008000409 */
[----:B------:R2:W-:Y:S04]  /*14120*/  STS.U16 [R35+UR9+0xea00], R38 ;  /* 0x00ea002623007988 */ /* 0x0005e80008000409 */
[----:B------:R2:W-:Y:S04]  /*14130*/  STS.U16 [R35+UR9+0xee00], R39 ;  /* 0x00ee002723007988 */ /* 0x0005e80008000409 */
[----:B--2---:R2:W5:Y:S04]  /*14140*/  LDL.LU R81, [R1+0x598] ;  /* 0x0005980001517983 */ /* 0x0045680000300800 */
[----:B------:R2:W5:Y:S04]  /*14150*/  LDL.LU R38, [R1+0x594] ;  /* 0x0005940001267983 */ /* 0x0005680000300800 */
[----:B------:R2:W5:Y:S04]  /*14160*/  LDL.LU R39, [R1+0x590] ;  /* 0x0005900001277983 */ /* 0x0005680000300800 */
[----:B------:R2:W-:Y:S04]  /*14170*/  STS.U16 [R35+UR9+0xf200], R36 ;  /* 0x00f2002423007988 */ /* 0x0005e80008000409 */
[----:B------:R2:W-:Y:S04]  /*14180*/  STS.U16 [R35+UR9+0xf600], R37 ;  /* 0x00f6002523007988 */ /* 0x0005e80008000409 */
[----:B------:R2:W-:Y:S04]  /*14190*/  STS.U16 [R35+UR9+0xfa00], R34 ;  /* 0x00fa002223007988 */ /* 0x0005e80008000409 */
[----:B--2---:R2:W5:Y:S04]  /*141a0*/  LDL.LU R36, [R1+0x58c] ;  /* 0x00058c0001247983 */ /* 0x0045680000300800 */
[----:B------:R2:W5:Y:S04]  /*141b0*/  LDL.LU R37, [R1+0x588] ;  /* 0x0005880001257983 */ /* 0x0005680000300800 */
[----:B------:R2:W5:Y:S04]  /*141c0*/  LDL.LU R34, [R1+0x584] ;  /* 0x0005840001227983 */ /* 0x0005680000300800 */
[----:B------:R2:W-:Y:S01]  /*141d0*/  STS.U16 [R35+UR9+0xfe00], R0 ;  /* 0x00fe000023007988 */ /* 0x0005e20008000409 */
[----:B---3--:R-:W-:Y:S01]  /*141e0*/  PRMT R20, RZ, 0x7610, R20 ;  /* 0x00007610ff147816 */ /* 0x008fe20000000014 */
[----:B------:R-:W-:Y:S01]  /*141f0*/  IMAD.WIDE R126, R165, 0x2, R126 ;  /* 0x00000002a57e7825 */ /* 0x000fe200078e027e */
[----:B------:R-:W-:-:S02]  /*14200*/  PRMT R21, RZ, 0x7610, R21 ;  /* 0x00007610ff157816 */ /* 0x000fc40000000015 */
[----:B------:R-:W-:Y:S01]  /*14210*/  PRMT R18, RZ, 0x7610, R18 ;  /* 0x00007610ff127816 */ /* 0x000fe20000000012 */
[C---:B------:R-:W-:Y:S01]  /*14220*/  IMAD.WIDE R128, R165.reuse, 0x2, R128 ;  /* 0x00000002a5807825 */ /* 0x040fe200078e0280 */
[----:B------:R-:W-:Y:S01]  /*14230*/  PRMT R19, RZ, 0x7610, R19 ;  /* 0x00007610ff137816 */ /* 0x000fe20000000013 */
[----:B------:R-:W3:Y:S04]  /*14240*/  @!P0 LDG.E.U16 R20, desc[UR20][R126.64] ;  /* 0x000000147e148981 */ /* 0x000ee8000c1e1500 */
[----:B--2---:R2:W5:Y:S04]  /*14250*/  LDL.LU R35, [R1+0x580] ;  /* 0x0005800001237983 */ /* 0x0045680000300800 */
[----:B------:R-:W2:Y:S01]  /*14260*/  LDL.LU R0, [R1+0x57c] ;  /* 0x00057c0001007983 */ /* 0x000ea20000300800 */
[----:B------:R-:W-:Y:S01]  /*14270*/  IMAD.WIDE R130, R165, 0x2, R130 ;  /* 0x00000002a5827825 */ /* 0x000fe200078e0282 */
[----:B------:R-:W-:-:S02]  /*14280*/  PRMT R16, RZ, 0x7610, R16 ;  /* 0x00007610ff107816 */ /* 0x000fc40000000010 */
[----:B------:R-:W-:Y:S01]  /*14290*/  PRMT R17, RZ, 0x7610, R17 ;  /* 0x00007610ff117816 */ /* 0x000fe20000000011 */
[C---:B------:R-:W-:Y:S01]  /*142a0*/  IMAD.WIDE R132, R165.reuse, 0x2, R132 ;  /* 0x00000002a5847825 */ /* 0x040fe200078e0284 */
[----:B------:R-:W3:Y:S03]  /*142b0*/  @!P0 LDG.E.U16 R21, desc[UR20][R128.64] ;  /* 0x0000001480158981 */ /* 0x000ee6000c1e1500 */
        /* <DEDUP_REMOVED lines=8> */
[----:B------:R-:W-:-:S04]  /*14340*/  IMAD.WIDE R142, R165, 0x2, R142 ;  /* 0x00000002a58e7825 */ /* 0x000fc800078e028e */
[----:B------:R-:W-:-:S04]  /*14350*/  IMAD.WIDE R144, R165, 0x2, R144 ;  /* 0x00000002a5907825 */ /* 0x000fc800078e0290 */
[----:B------:R-:W-:-:S04]  /*14360*/  IMAD.WIDE R146, R165, 0x2, R146 ;  /* 0x00000002a5927825 */ /* 0x000fc800078e0292 */
[----:B------:R-:W-:-:S04]  /*14370*/  IMAD.WIDE R148, R165, 0x2, R148 ;  /* 0x00000002a5947825 */ /* 0x000fc800078e0294 */
[----:B------:R-:W-:-:S04]  /*14380*/  IMAD.WIDE R150, R165, 0x2, R150 ;  /* 0x00000002a5967825 */ /* 0x000fc800078e0296 */
[----:B------:R-:W-:Y:S01]  /*14390*/  IMAD.WIDE R152, R165, 0x2, R152 ;  /* 0x00000002a5987825 */ /* 0x000fe200078e0298 */
[----:B------:R-:W-:-:S03]  /*143a0*/  PRMT R164, RZ, 0x7610, R164 ;  /* 0x00007610ffa47816 */ /* 0x000fc600000000a4 */
[----:B------:R-:W-:Y:S01]  /*143b0*/  IMAD.WIDE R154, R165, 0x2, R154 ;  /* 0x00000002a59a7825 */ /* 0x000fe200078e029a */
[----:B------:R-:W-:-:S03]  /*143c0*/  PRMT R2, RZ, 0x7610, R2 ;  /* 0x00007610ff027816 */ /* 0x000fc60000000002 */
[----:B------:R-:W-:-:S04]  /*143d0*/  IMAD.WIDE R156, R165, 0x2, R156 ;  /* 0x00000002a59c7825 */ /* 0x000fc800078e029c */
[----:B------:R-:W-:-:S04]  /*143e0*/  IMAD.WIDE R158, R165, 0x2, R158 ;  /* 0x00000002a59e7825 */ /* 0x000fc800078e029e */
[----:B------:R-:W-:-:S04]  /*143f0*/  IMAD.WIDE R160, R165, 0x2, R160 ;  /* 0x00000002a5a07825 */ /* 0x000fc800078e02a0 */
[----:B------:R-:W-:-:S04]  /*14400*/  IMAD.WIDE R162, R165, 0x2, R162 ;  /* 0x00000002a5a27825 */ /* 0x000fc800078e02a2 */
[----:B------:R-:W-:Y:S01]  /*14410*/  IMAD.WIDE R88, R165, 0x2, R88 ;  /* 0x00000002a5587825 */ /* 0x000fe200078e0258 */
[----:B------:R-:W3:Y:S04]  /*14420*/  @!P0 LDG.E.U16 R164, desc[UR20][R162.64] ;  /* 0x00000014a2a48981 */ /* 0x000ee8000c1e1500 */
[----:B------:R-:W3:Y:S01]  /*14430*/  @!P0 LDG.E.U16 R2, desc[UR20][R88.64] ;  /* 0x0000001458028981 */ /* 0x000ee2000c1e1500 */
[----:B0-----:R-:W-:Y:S02]  /*14440*/  PRMT R14, RZ, 0x7610, R14 ;  /* 0x00007610ff0e7816 */ /* 0x001fe4000000000e */
[----:B------:R-:W-:Y:S02]  /*14450*/  PRMT R15, RZ, 0x7610, R15 ;  /* 0x00007610ff0f7816 */ /* 0x000fe4000000000f */
[----:B-1----:R-:W-:-:S02]  /*14460*/  PRMT R12, RZ, 0x7610, R12 ;  /* 0x00007610ff0c7816 */ /* 0x002fc4000000000c */
[----:B------:R-:W-:Y:S01]  /*14470*/  PRMT R13, RZ, 0x7610, R13 ;  /* 0x00007610ff0d7816 */ /* 0x000fe2000000000d */
[----:B------:R-:W3:Y:S01]  /*14480*/  @!P0 LDG.E.U16 R14, desc[UR20][R138.64] ;  /* 0x000000148a0e8981 */ /* 0x000ee2000c1e1500 */
[----:B----4-:R-:W-:Y:S02]  /*14490*/  PRMT R10, RZ, 0x7610, R10 ;  /* 0x00007610ff0a7816 */ /* 0x010fe4000000000a */
[----:B------:R-:W-:Y:S01]  /*144a0*/  PRMT R11, RZ, 0x7610, R11 ;  /* 0x00007610ff0b7816 */ /* 0x000fe2000000000b */
[----:B------:R-:W4:Y:S04]  /*144b0*/  @!P0 LDG.E.U16 R15, desc[UR20][R140.64] ;  /* 0x000000148c0f8981 */ /* 0x000f28000c1e1500 */
[----:B------:R-:W4:Y:S04]  /*144c0*/  @!P0 LDG.E.U16 R12, desc[UR20][R142.64] ;  /* 0x000000148e0c8981 */ /* 0x000f28000c1e1500 */
[----:B------:R-:W4:Y:S04]  /*144d0*/  @!P0 LDG.E.U16 R13, desc[UR20][R144.64] ;  /* 0x00000014900d8981 */ /* 0x000f28000c1e1500 */
        /* <DEDUP_REMOVED lines=8> */
[----:B------:R-:W-:Y:S01]  /*14560*/  PRMT R5, RZ, 0x7610, R5 ;  /* 0x00007610ff057816 */ /* 0x000fe20000000005 */
[----:B------:R-:W4:Y:S04]  /*14570*/  @!P0 LDG.E.U16 R9, desc[UR20][R152.64] ;  /* 0x0000001498098981 */ /* 0x000f28000c1e1500 */
[----:B------:R-:W4:Y:S04]  /*14580*/  @!P0 LDG.E.U16 R6, desc[UR20][R154.64] ;  /* 0x000000149a068981 */ /* 0x000f28000c1e1500 */
[----:B------:R-:W4:Y:S04]  /*14590*/  @!P0 LDG.E.U16 R7, desc[UR20][R156.64] ;  /* 0x000000149c078981 */ /* 0x000f28000c1e1500 */
[----:B------:R-:W4:Y:S04]  /*145a0*/  @!P0 LDG.E.U16 R4, desc[UR20][R158.64] ;  /* 0x000000149e048981 */ /* 0x000f28000c1e1500 */
[----:B------:R-:W4:Y:S04]  /*145b0*/  @!P0 LDG.E.U16 R5, desc[UR20][R160.64] ;  /* 0x00000014a0058981 */ /* 0x000f28000c1e1500 */
[----:B--2---:R0:W-:Y:S04]  /*145c0*/  STS.U16 [R0+UR9+0x8300], R32 ;  /* 0x0083002000007988 */ /* 0x0041e80008000409 */
[----:B------:R1:W-:Y:S04]  /*145d0*/  STS.U16 [R0+UR9+0x8700], R33 ;  /* 0x0087002100007988 */ /* 0x0003e80008000409 */
[----:B------:R2:W-:Y:S04]  /*145e0*/  STS.U16 [R0+UR9+0x8b00], R30 ;  /* 0x008b001e00007988 */ /* 0x0005e80008000409 */
[----:B0-----:R0:W5:Y:S04]  /*145f0*/  LDL.LU R32, [R1+0x578] ;  /* 0x0005780001207983 */ /* 0x0011680000300800 */
[----:B-1----:R0:W5:Y:S04]  /*14600*/  LDL.LU R33, [R1+0x574] ;  /* 0x0005740001217983 */ /* 0x0021680000300800 */
[----:B--2---:R0:W5:Y:S04]  /*14610*/  LDL.LU R30, [R1+0x570] ;  /* 0x00057000011e7983 */ /* 0x0041680000300800 */
[----:B------:R1:W-:Y:S04]  /*14620*/  STS.U16 [R0+UR9+0x8f00], R31 ;  /* 0x008f001f00007988 */ /* 0x0003e80008000409 */
[----:B------:R2:W-:Y:S04]  /*14630*/  STS.U16 [R0+UR9+0x9300], R28 ;  /* 0x0093001c00007988 */ /* 0x0005e80008000409 */
[----:B------:R0:W-:Y:S04]  /*14640*/  STS.U16 [R0+UR9+0x9700], R29 ;  /* 0x0097001d00007988 */ /* 0x0001e80008000409 */
[----:B-1----:R1:W5:Y:S04]  /*14650*/  LDL.LU R31, [R1+0x56c] ;  /* 0x00056c00011f7983 */ /* 0x0023680000300800 */
[----:B--2---:R1:W5:Y:S04]  /*14660*/  LDL.LU R28, [R1+0x568] ;  /* 0x00056800011c7983 */ /* 0x0043680000300800 */
[----:B0-----:R1:W5:Y:S04]  /*14670*/  LDL.LU R29, [R1+0x564] ;  /* 0x00056400011d7983 */ /* 0x0013680000300800 */
[----:B------:R0:W-:Y:S04]  /*14680*/  STS.U16 [R0+UR9+0x9b00], R26 ;  /* 0x009b001a00007988 */ /* 0x0001e80008000409 */
[----:B------:R2:W-:Y:S04]  /*14690*/  STS.U16 [R0+UR9+0x9f00], R27 ;  /* 0x009f001b00007988 */ /* 0x0005e80008000409 */
[----:B------:R1:W-:Y:S04]  /*146a0*/  STS.U16 [R0+UR9+0xa300], R24 ;  /* 0x00a3001800007988 */ /* 0x0003e80008000409 */
[----:B0-----:R0:W5:Y:S04]  /*146b0*/  LDL.LU R26, [R1+0x560] ;  /* 0x00056000011a7983 */ /* 0x0011680000300800 */
[----:B--2---:R0:W5:Y:S04]  /*146c0*/  LDL.LU R27, [R1+0x55c] ;  /* 0x00055c00011b7983 */ /* 0x0041680000300800 */
[----:B-1----:R0:W5:Y:S04]  /*146d0*/  LDL.LU R24, [R1+0x558] ;  /* 0x0005580001187983 */ /* 0x0021680000300800 */
[----:B------:R1:W-:Y:S04]  /*146e0*/  STS.U16 [R0+UR9+0xa700], R25 ;  /* 0x00a7001900007988 */ /* 0x0003e80008000409 */
[----:B------:R2:W-:Y:S04]  /*146f0*/  STS.U16 [R0+UR9+0xab00], R22 ;  /* 0x00ab001600007988 */ /* 0x0005e80008000409 */
[----:B------:R0:W-:Y:S04]  /*14700*/  STS.U16 [R0+UR9+0xaf00], R23 ;  /* 0x00af001700007988 */ /* 0x0001e80008000409 */
[----:B-1----:R1:W5:Y:S04]  /*14710*/  LDL.LU R25, [R1+0x554] ;  /* 0x0005540001197983 */ /* 0x0023680000300800 */
[----:B--2---:R1:W5:Y:S04]  /*14720*/  LDL.LU R22, [R1+0x550] ;  /* 0x0005500001167983 */ /* 0x0043680000300800 */
[----:B0-----:R1:W5:Y:S04]  /*14730*/  LDL.LU R23, [R1+0x54c] ;  /* 0x00054c0001177983 */ /* 0x0013680000300800 */
[----:B---3--:R0:W-:Y:S04]  /*14740*/  STS.U16 [R0+UR9+0xb300], R20 ;  /* 0x00b3001400007988 */ /* 0x0081e80008000409 */
[----:B------:R2:W-:Y:S04]  /*14750*/  STS.U16 [R0+UR9+0xb700], R21 ;  /* 0x00b7001500007988 */ /* 0x0005e80008000409 */
[----:B------:R3:W-:Y:S04]  /*14760*/  STS.U16 [R0+UR9+0xbb00], R18 ;  /* 0x00bb001200007988 */ /* 0x0007e80008000409 */
[----:B0-----:R1:W5:Y:S04]  /*14770*/  LDL.LU R20, [R1+0x548] ;  /* 0x0005480001147983 */ /* 0x0013680000300800 */
[----:B--2---:R1:W5:Y:S04]  /*14780*/  LDL.LU R21, [R1+0x544] ;  /* 0x0005440001157983 */ /* 0x0043680000300800 */
[----:B---3--:R1:W5:Y:S04]  /*14790*/  LDL.LU R18, [R1+0x540] ;  /* 0x0005400001127983 */ /* 0x0083680000300800 */
[----:B------:R0:W-:Y:S04]  /*147a0*/  STS.U16 [R0+UR9+0xbf00], R19 ;  /* 0x00bf001300007988 */ /* 0x0001e80008000409 */
[----:B------:R2:W-:Y:S04]  /*147b0*/  STS.U16 [R0+UR9+0xc300], R16 ;  /* 0x00c3001000007988 */ /* 0x0005e80008000409 */
[----:B------:R3:W-:Y:S04]  /*147c0*/  STS.U16 [R0+UR9+0xc700], R17 ;  /* 0x00c7001100007988 */ /* 0x0007e80008000409 */
[----:B0-----:R1:W5:Y:S04]  /*147d0*/  LDL.LU R19, [R1+0x53c] ;  /* 0x00053c0001137983 */ /* 0x0013680000300800 */
[----:B--2---:R1:W5:Y:S04]  /*147e0*/  LDL.LU R16, [R1+0x538] ;  /* 0x0005380001107983 */ /* 0x0043680000300800 */
[----:B---3--:R1:W5:Y:S04]  /*147f0*/  LDL.LU R17, [R1+0x534] ;  /* 0x0005340001117983 */ /* 0x0083680000300800 */
[----:B------:R0:W-:Y:S04]  /*14800*/  STS.U16 [R0+UR9+0xcb00], R14 ;  /* 0x00cb000e00007988 */ /* 0x0001e80008000409 */
[----:B----4-:R2:W-:Y:S04]  /*14810*/  STS.U16 [R0+UR9+0xcf00], R15 ;  /* 0x00cf000f00007988 */ /* 0x0105e80008000409 */
        /* <DEDUP_REMOVED lines=23> */
[----:B------:R2:W-:Y:S01]  /*14990*/  STS.U16 [R0+UR9+0xff00], R2 ;  /* 0x00ff000200007988 */ /* 0x0005e20008000409 */
[----:B------:R3:W-:Y:S06]  /*149a0*/  MEMBAR.ALL.CTA ;  /* 0x0000000000007992 */ /* 0x0007ec0000008000 */
[----:B---3--:R-:W3:Y:S04]  /*149b0*/  FENCE.VIEW.ASYNC.S ;  /* 0x00000000000073c6 */ /* 0x008ee80000000000 */
[----:B0-----:R1:W5:Y:S04]  /*149c0*/  LDL.LU R164, [R1+0x500] ;  /* 0x0005000001a47983 */ /* 0x0013680000300800 */
[----:B--2---:R1:W5:Y:S01]  /*149d0*/  LDL.LU R0, [R1+0x4fc] ;  /* 0x0004fc0001007983 */ /* 0x0043620000300800 */
[----:B------:R-:W-:-:S04]  /*149e0*/  ULEA UR11, UR5, UR9, 0x3 ;  /* 0x00000009050b7291 */ /* 0x000fc8000f8e18ff */
[----:B------:R-:W-:Y:S01]  /*149f0*/  UIADD3 UR11, UPT, UPT, UR11, 0x14000, URZ ;  /* 0x000140000b0b7890 */ /* 0x000fe2000fffe0ff */
[----:B---3--:R-:W-:Y:S06]  /*14a00*/  BAR.SYNC.DEFER_BLOCKING 0x0 ;  /* 0x0000000000007b1d */ /* 0x008fec0000010000 */
[----:B------:R-:W-:Y:S05]  /*14a10*/  @P2 BRA `(.L_x_9) ;  /* 0x00000000004c2947 */ /* 0x000fea0003800000 */
[----:B------:R-:W-:Y:S01]  /*14a20*/  UMOV UR15, 0x40004040 ;  /* 0x40004040000f7882 */ /* 0x000fe20000000000 */
        /* <DEDUP_REMOVED lines=9> */
[----:B------:R0:W-:Y:S01]  /*14ac0*/  UTCHMMA gdesc[UR14], gdesc[UR12], tmem[UR8], tmem[UR16], idesc[UR17], UPT ;  /* 0x00ff100c0e0075ea */ /* 0x0001e2000b800008 */
        /* <DEDUP_REMOVED lines=8> */
.L_x_9:
[----:B------:R-:W2:Y:S01]  /*14b50*/  LDL.LU R2, [R1+0x2f0] ;  /* 0x0002f00001027983 */ /* 0x000ea20000300800 */
[----:B------:R-:W-:Y:S02]  /*14b60*/  UIADD3 UR5, UPT, UPT, UR5, 0x1, URZ ;  /* 0x0000000105057890 */ /* 0x000fe4000fffe0ff */
[----:B------:R-:W-:Y:S02]  /*14b70*/  UIADD3 UR32, UPT, UPT, UR32, -0x40, URZ ;  /* 0xffffffc020207890 */ /* 0x000fe4000fffe0ff */
[----:B------:R-:W-:-:S04]  /*14b80*/  UISETP.GT.AND UP1, UPT, UR5, 0x1, UPT ;  /* 0x000000010500788c */ /* 0x000fc8000bf24270 */
[----:B0-----:R-:W-:Y:S02]  /*14b90*/  USEL UR6, URZ, 0x1, !UP1 ;  /* 0x00000001ff067887 */ /* 0x001fe4000c800000 */
[----:B------:R-:W-:Y:S02]  /*14ba0*/  USEL UR5, UR5, URZ, !UP1 ;  /* 0x000000ff05057287 */ /* 0x000fe4000c800000 */
[----:B------:R-:W-:-:S03]  /*14bb0*/  ULOP3.LUT UR7, UR4, UR6, URZ, 0x3c, !UPT ;  /* 0x0000000604077292 */ /* 0x000fc6000f8e3cff */
[----:B------:R-:W-:-:S04]  /*14bc0*/  UMOV UR6, UR4 ;  /* 0x0000000400067c82 */ /* 0x000fc80008000000 */
[----:B------:R-:W-:Y:S01]  /*14bd0*/  UMOV UR4, UR7 ;  /* 0x0000000700047c82 */ /* 0x000fe20008000000 */
[----:B--2---:R-:W-:-:S05]  /*14be0*/  VIADD R2, R2, 0xffffffff ;  /* 0xffffffff02027836 */ /* 0x004fca0000000000 */
[----:B------:R2:W-:Y:S01]  /*14bf0*/  STL [R1+0x2f0], R2 ;  /* 0x0002f00201007387 */ /* 0x0005e20000100800 */
[----:B------:R-:W-:-:S13]  /*14c00*/  ISETP.NE.U32.AND P0, PT, R2, RZ, PT ;  /* 0x000000ff0200720c */ /* 0x000fda0003f05070 */
[----:B--2---:R-:W-:Y:S05]  /*14c10*/  @P0 BRA `(.L_x_10) ;  /* 0xffffffac00a40947 */ /* 0x004fea000383ffff */
.L_x_7:
[----:B------:R-:W2:Y:S01]  /*14c20*/  LDL.LU R154, [R1+0x2fc] ;  /* 0x0002fc00019a7983 */ /* 0x000ea20000300800 */
[----:B0-----:R-:W2:Y:S01]  /*14c30*/  LDCU UR4, c[0x0][0x3b4] ;  /* 0x00007680ff0477ac */ /* 0x001ea20008000800 */
[----:B-----5:R-:W0:Y:S02]  /*14c40*/  LDC R6, c[0x0][0x3b8] ;  /* 0x0000ee00ff067b82 */ /* 0x020e240000000800 */
[----:B------:R-:W3:Y:S01]  /*14c50*/  LDL.LU R155, [R1+0x2f4] ;  /* 0x0002f400019b7983 */ /* 0x000ee20000300800 */
[----:B------:R-:W4:Y:S03]  /*14c60*/  LDCU.128 UR12, c[0x0][0x390] ;  /* 0x00007200ff0c77ac */ /* 0x000f260008000c00 */
[----:B------:R-:W3:Y:S01]  /*14c70*/  LDL.LU R156, [R1+0x3c0] ;  /* 0x0003c000019c7983 */ /* 0x000ee20000300800 */
[----:B------:R-:W1:Y:S03]  /*14c80*/  LDCU UR5, c[0x0][0x39c] ;  /* 0x00007380ff0577ac */ /* 0x000e660008000800 */
[----:B------:R-:W3:Y:S04]  /*14c90*/  LDL.LU R157, [R1+0x300] ;  /* 0x00030000019d7983 */ /* 0x000ee80000300800 */
[----:B------:R-:W3:Y:S04]  /*14ca0*/  LDL.LU R158, [R1+0x304] ;  /* 0x00030400019e7983 */ /* 0x000ee80000300800 */
[----:B------:R-:W3:Y:S04]  /*14cb0*/  LDL R159, [R1+0x2f8] ;  /* 0x0002f800019f7983 */ /* 0x000ee80000100800 */
[----:B------:R-:W3:Y:S04]  /*14cc0*/  LDL R160, [R1+0x310] ;  /* 0x0003100001a07983 */ /* 0x000ee80000100800 */
[----:B------:R-:W3:Y:S04]  /*14cd0*/  LDL R161, [R1+0x37c] ;  /* 0x00037c0001a17983 */ /* 0x000ee80000100800 */
[----:B------:R-:W3:Y:S04]  /*14ce0*/  LDL R162, [R1+0x378] ;  /* 0x0003780001a27983 */ /* 0x000ee80000100800 */
[----:B------:R-:W3:Y:S04]  /*14cf0*/  LDL R163, [R1+0x324] ;  /* 0x0003240001a37983 */ /* 0x000ee80000100800 */
[----:B------:R-:W3:Y:S04]  /*14d00*/  LDL R165, [R1+0x374] ;  /* 0x0003740001a57983 */ /* 0x000ee80000100800 */
[----:B------:R-:W3:Y:S01]  /*14d10*/  LDL R164, [R1+0x370] ;  /* 0x0003700001a47983 */ /* 0x000ee20000100800 */
[----:B0-----:R-:W-:Y:S01]  /*14d20*/  IMAD R5, R0, R6, RZ ;  /* 0x0000000600057224 */ /* 0x001fe200078e02ff */
[----:B------:R-:W0:Y:S02]  /*14d30*/  S2R R153, SR_TID.X ;  /* 0x0000000000997919 */ /* 0x000e240000002100 */
[----:B0-----:R-:W-:-:S02]  /*14d40*/  IMAD.SHL.U32 R2, R153, 0x80, RZ ;  /* 0x0000008099027824 */ /* 0x001fc400078e00ff */
[----:B------:R-:W-:-:S03]  /*14d50*/  IMAD.SHL.U32 R3, R153, 0x10, RZ ;  /* 0x0000001099037824 */ /* 0x000fc600078e00ff */
[----:B------:R-:W-:Y:S02]  /*14d60*/  LOP3.LUT R2, R2, 0x800, RZ, 0xc0, !PT ;  /* 0x0000080002027812 */ /* 0x000fe400078ec0ff */
[----:B------:R-:W-:-:S04]  /*14d70*/  LOP3.LUT R3, R3, 0xf0, RZ, 0xc0, !PT ;  /* 0x000000f003037812 */ /* 0x000fc800078ec0ff */
[----:B------:R-:W-:Y:S01]  /*14d80*/  IADD3 R3, PT, PT, R3, UR9, R2 ;  /* 0x0000000903037c10 */ /* 0x000fe2000fffe002 */
[C---:B--2---:R-:W-:Y:S01]  /*14d90*/  IMAD R4, R154.reuse, UR4, RZ ;  /* 0x000000049a047c24 */ /* 0x044fe2000f8e02ff */
[----:B----4-:R-:W-:Y:S02]  /*14da0*/  ISETP.GE.AND P0, PT, R154, UR14, PT ;  /* 0x0000000e9a007c0c */ /* 0x010fe4000bf06270 */
[----:B---3--:R-:W-:Y:S02]  /*14db0*/  ISETP.GE.AND P6, PT, R155, 0x40, PT ;  /* 0x000000409b00780c */ /* 0x008fe40003fc6270 */
[----:B------:R-:W-:Y:S02]  /*14dc0*/  LEA R2, P4, R4, UR12, 0x1 ;  /* 0x0000000c04027c11 */ /* 0x000fe4000f8808ff */
[----:B------:R-:W-:Y:S02]  /*14dd0*/  ISETP.LT.AND P5, PT, R0, UR15, !P0 ;  /* 0x0000000f00007c0c */ /* 0x000fe4000c7a1270 */
[----:B------:R-:W-:-:S02]  /*14de0*/  LEA.HI.X.SX32 R0, R4, UR13, 0x1, P4 ;  /* 0x0000000d04007c11 */ /* 0x000fc4000a0f0eff */
[----:B-1----:R-:W-:Y:S01]  /*14df0*/  ISETP.LT.AND P2, PT, R156, UR5, !P0 ;  /* 0x000000059c007c0c */ /* 0x002fe2000c741270 */
[CC--:B------:R-:W-:Y:S01]  /*14e00*/  IMAD R7, R157.reuse, R6.reuse, RZ ;  /* 0x000000069d077224 */ /* 0x0c0fe200078e02ff */
[----:B------:R-:W-:Y:S02]  /*14e10*/  ISETP.LT.AND P3, PT, R157, UR15, !P0 ;  /* 0x0000000f9d007c0c */ /* 0x000fe4000c761270 */
[C---:B------:R-:W-:Y:S01]  /*14e20*/  ISETP.LT.AND P4, PT, R158.reuse, UR15, !P0 ;  /* 0x0000000f9e007c0c */ /* 0x040fe2000c781270 */
[-C--:B------:R-:W-:Y:S02]  /*14e30*/  IMAD R11, R158, R6.reuse, RZ ;  /* 0x000000069e0b7224 */ /* 0x080fe400078e02ff */
[-C--:B------:R-:W-:Y:S02]  /*14e40*/  IMAD R13, R159, R6.reuse, RZ ;  /* 0x000000069f0d7224 */ /* 0x080fe400078e02ff */
[-C--:B------:R-:W-:Y:S02]  /*14e50*/  IMAD R17, R160, R6.reuse, RZ ;  /* 0x00000006a0117224 */ /* 0x080fe400078e02ff */
[----:B------:R-:W-:-:S02]  /*14e60*/  IMAD R19, R161, R6, RZ ;  /* 0x00000006a1137224 */ /* 0x000fc400078e02ff */
[-C--:B------:R-:W-:Y:S02]  /*14e70*/  IMAD R21, R162, R6.reuse, RZ ;  /* 0x00000006a2157224 */ /* 0x080fe400078e02ff */
[-C--:B------:R-:W-:Y:S02]  /*14e80*/  IMAD R23, R163, R6.reuse, RZ ;  /* 0x00000006a3177224 */ /* 0x080fe400078e02ff */
[-C--:B------:R-:W-:Y:S02]  /*14e90*/  IMAD R25, R165, R6.reuse, RZ ;  /* 0x00000006a5197224 */ /* 0x080fe400078e02ff */
[----:B------:R-:W-:Y:S01]  /*14ea0*/  IMAD R15, R164, R6, RZ ;  /* 0x00000006a40f7224 */ /* 0x000fe200078e02ff */
[----:B------:R-:W-:Y:S06]  /*14eb0*/  @!P6 BRA `(.L_x_11) ;  /* 0x000000000010e947 */ /* 0x000fec0003800000 */
[----:B------:R-:W-:-:S06]  /*14ec0*/  USHF.L.U32 UR6, UR6, 0x1f, URZ ;  /* 0x0000001f06067899 */ /* 0x000fcc00080006ff */
[----:B------:R-:W-:-:S04]  /*14ed0*/  IMAD.U32 R4, RZ, RZ, UR6 ;  /* 0x00000006ff047e24 */ /* 0x000fc8000f8e00ff */
[----:B------:R-:W0:Y:S02]  /*14ee0*/  SYNCS.PHASECHK.TRANS64.TRYWAIT P6, [UR11], R4 ;  /* 0x00000004ff0075a7 */ /* 0x000e2400080c110b */
[----:B0-----:R-:W-:Y:S05]  /*14ef0*/  @!P6 BRA `(.L_x_12) ;  /* 0x000000440044e947 */ /* 0x001fea0003800000 */
.L_x_11:
[----:B------:R-:W2:Y:S01]  /*14f00*/  LDL R6, [R1+0x334] ;  /* 0x0003340001067983 */ /* 0x000ea20000100800 */
[----:B------:R-:W2:Y:S03]  /*14f10*/  LDC R12, c[0x0][0x3b8] ;  /* 0x0000ee00ff0c7b82 */ /* 0x000ea60000000800 */
[----:B------:R-:W3:Y:S04]  /*14f20*/  LDL R10, [R1+0x328] ;  /* 0x00032800010a7983 */ /* 0x000ee80000100800 */
[----:B------:R-:W4:Y:S04]  /*14f30*/  LDL R18, [R1+0x308] ;  /* 0x0003080001127983 */ /* 0x000f280000100800 */
[----:B------:R-:W5:Y:S04]  /*14f40*/  LDL R16, [R1+0x330] ;  /* 0x0003300001107983 */ /* 0x000f680000100800 */
[----:B------:R-:W4:Y:S01]  /*14f50*/  LDL R14, [R1+0x32c] ;  /* 0x00032c00010e7983 */ /* 0x000f220000100800 */
[----:B------:R-:W-:Y:S01]  /*14f60*/  BAR.SYNC.DEFER_BLOCKING 0x0 ;  /* 0x0000000000007b1d */ /* 0x000fe20000010000 */
[----:B------:R-:W-:-:S05]  /*14f70*/  LEA R164, P6, R5, R2, 0x1 ;  /* 0x0000000205a47211 */ /* 0x000fca00078c08ff */
[----:B------:R-:W0:Y:S01]  /*14f80*/  LDCU UR4, c[0x0][0x39c] ;  /* 0x00007380ff0477ac */ /* 0x000e220008000800 */
[----:B------:R-:W4:Y:S01]  /*14f90*/  LDL.LU R8, [R1+0x2f8] ;  /* 0x0002f80001087983 */ /* 0x000f220000300800 */
[----:B------:R-:W1:Y:S01]  /*14fa0*/  LDCU UR5, c[0x0][0x39c] ;  /* 0x00007380ff0577ac */ /* 0x000e620008000800 */
[----:B------:R-:W0:Y:S01]  /*14fb0*/  LDCU UR6, c[0x0][0x39c] ;  /* 0x00007380ff0677ac */ /* 0x000e220008000800 */
[----:B------:R-:W0:Y:S01]  /*14fc0*/  LDCU UR7, c[0x0][0x39c] ;  /* 0x00007380ff0777ac */ /* 0x000e220008000800 */
[----:B------:R-:W0:Y:S02]  /*14fd0*/  @!P1 SYNCS.CCTL.IV [UR9+0x14000] ;  /* 0x01400000ff0099b1 */ /* 0x000e240008000009 */
[----:B0-----:R-:W-:Y:S01]  /*14fe0*/  BAR.SYNC.DEFER_BLOCKING 0x0 ;  /* 0x0000000000007b1d */ /* 0x001fe20000010000 */
[----:B--2---:R-:W-:-:S05]  /*14ff0*/  IMAD R9, R6, R12, RZ ;  /* 0x0000000c06097224 */ /* 0x004fca00078e02ff */
[----:B------:R-:W0:Y:S01]  /*15000*/  @!P1 SYNCS.CCTL.IV [UR9+0x14008] ;  /* 0x01400800ff0099b1 */ /* 0x000e220008000009 */
[----:B------:R-:W2:Y:S01]  /*15010*/  LDL.LU R6, [R1+0x310] ;  /* 0x0003100001067983 */ /* 0x000ea20000300800 */
[----:B------:R-:W-:-:S04]  /*15020*/  LEA R162, P1, R7, R2, 0x1 ;  /* 0x0000000207a27211 */ /* 0x000fc800078208ff */
[----:B------:R-:W-:Y:S01]  /*15030*/  LEA.HI.X.SX32 R163, R7, R0, 0x1, P1 ;  /* 0x0000000007a37211 */ /* 0x000fe200008f0eff */
[----:B---3--:R-:W-:Y:S02]  /*15040*/  IMAD R7, R10, R12, RZ ;  /* 0x0000000c0a077224 */ /* 0x008fe400078e02ff */
[----:B------:R-:W3:Y:S01]  /*15050*/  S2R R10, SR_TID.X ;  /* 0x00000000000a7919 */ /* 0x000ee20000002100 */
[----:B------:R-:W-:Y:S02]  /*15060*/  LEA.HI.X.SX32 R165, R5, R0, 0x1, P6 ;  /* 0x0000000005a57211 */ /* 0x000fe400030f0eff */
[-C--:B------:R-:W-:Y:S02]  /*15070*/  LEA R160, P6, R11, R2.reuse, 0x1 ;  /* 0x000000020ba07211 */ /* 0x080fe400078c08ff */
[----:B------:R-:W-:Y:S02]  /*15080*/  LEA R158, P1, R13, R2, 0x1 ;  /* 0x000000020d9e7211 */ /* 0x000fe400078208ff */
[----:B------:R-:W-:-:S02]  /*15090*/  LEA.HI.X.SX32 R161, R11, R0, 0x1, P6 ;  /* 0x000000000ba17211 */ /* 0x000fc400030f0eff */
[----:B------:R-:W-:Y:S02]  /*150a0*/  LEA R156, P6, R17, R2, 0x1 ;  /* 0x00000002119c7211 */ /* 0x000fe400078c08ff */
[-C--:B------:R-:W-:Y:S02]  /*150b0*/  LEA.HI.X.SX32 R159, R13, R0.reuse, 0x1, P1 ;  /* 0x000000000d9f7211 */ /* 0x080fe400008f0eff */
[----:B------:R-:W-:Y:S02]  /*150c0*/  LEA.HI.X.SX32 R157, R17, R0, 0x1, P6 ;  /* 0x00000000119d7211 */ /* 0x000fe400030f0eff */
[-C--:B------:R-:W-:Y:S02]  /*150d0*/  LEA R154, P1, R19, R2.reuse, 0x1 ;  /* 0x00000002139a7211 */ /* 0x080fe400078208ff */
[----:B------:R-:W-:Y:S02]  /*150e0*/  LEA R152, P6, R21, R2, 0x1 ;  /* 0x0000000215987211 */ /* 0x000fe400078c08ff */
[----:B------:R-:W-:-:S02]  /*150f0*/  LEA.HI.X.SX32 R155, R19, R0, 0x1, P1 ;  /* 0x00000000139b7211 */ /* 0x000fc400008f0eff */
[----:B------:R-:W-:Y:S02]  /*15100*/  LEA.HI.X.SX32 R153, R21, R0, 0x1, P6 ;  /* 0x0000000015997211 */ /* 0x000fe400030f0eff */
[-C--:B------:R-:W-:Y:S02]  /*15110*/  LEA R136, P1, R23, R2.reuse, 0x1 ;  /* 0x0000000217887211 */ /* 0x080fe400078208ff */
[----:B------:R-:W-:Y:S01]  /*15120*/  LEA R138, P6, R25, R2, 0x1 ;  /* 0x00000002198a7211 */ /* 0x000fe200078c08ff */
[----:B----4-:R-:W-:Y:S01]  /*15130*/  IMAD R11, R18, R12, RZ ;  /* 0x0000000c120b7224 */ /* 0x010fe200078e02ff */
[----:B------:R-:W-:Y:S01]  /*15140*/  LEA.HI.X.SX32 R137, R23, R0, 0x1, P1 ;  /* 0x0000000017897211 */ /* 0x000fe200008f0eff */
[----:B-----5:R-:W-:Y:S01]  /*15150*/  IMAD R13, R16, R12, RZ ;  /* 0x0000000c100d7224 */ /* 0x020fe200078e02ff */
[----:B------:R-:W-:Y:S02]  /*15160*/  LEA.HI.X.SX32 R139, R25, R0, 0x1, P6 ;  /* 0x00000000198b7211 */ /* 0x000fe400030f0eff */
[----:B------:R-:W-:-:S02]  /*15170*/  LEA R140, P1, R15, R2, 0x1 ;  /* 0x000000020f8c7211 */ /* 0x000fc400078208ff */
[----:B------:R-:W-:Y:S01]  /*15180*/  LEA R148, P6, R9, R2, 0x1 ;  /* 0x0000000209947211 */ /* 0x000fe200078c08ff */
[----:B------:R-:W-:Y:S01]  /*15190*/  IMAD R5, R14, R12, RZ ;  /* 0x0000000c0e057224 */ /* 0x000fe200078e02ff */
[-C--:B------:R-:W-:Y:S01]  /*151a0*/  LEA.HI.X.SX32 R141, R15, R0.reuse, 0x1, P1 ;  /* 0x000000000f8d7211 */ /* 0x080fe200008f0eff */
[----:B---3--:R-:W-:Y:S01]  /*151b0*/  IMAD.SHL.U32 R4, R10, 0x8, RZ ;  /* 0x000000080a047824 */ /* 0x008fe200078e00ff */
[----:B------:R-:W-:Y:S02]  /*151c0*/  LEA.HI.X.SX32 R149, R9, R0, 0x1, P6 ;  /* 0x0000000009957211 */ /* 0x000fe400030f0eff */
[-C--:B------:R-:W-:Y:S02]  /*151d0*/  LEA R134, P1, R11, R2.reuse, 0x1 ;  /* 0x000000020b867211 */ /* 0x080fe400078208ff */
[----:B------:R-:W-:Y:S02]  /*151e0*/  LEA R150, P6, R13, R2, 0x1 ;  /* 0x000000020d967211 */ /* 0x000fe400078c08ff */
[----:B------:R-:W-:-:S02]  /*151f0*/  LEA.HI.X.SX32 R135, R11, R0, 0x1, P1 ;  /* 0x000000000b877211 */ /* 0x000fc400008f0eff */
[----:B------:R-:W-:Y:S02]  /*15200*/  LEA.HI.X.SX32 R151, R13, R0, 0x1, P6 ;  /* 0x000000000d977211 */ /* 0x000fe400030f0eff */
[-C--:B------:R-:W-:Y:S02]  /*15210*/  LEA R132, P1, R5, R2.reuse, 0x1 ;  /* 0x0000000205847211 */ /* 0x080fe400078208ff */
[----:B------:R-:W-:Y:S02]  /*15220*/  LEA R142, P6, R7, R2, 0x1 ;  /* 0x00000002078e7211 */ /* 0x000fe400078c08ff */
[----:B------:R-:W-:Y:S02]  /*15230*/  LOP3.LUT R4, R4, 0x300, RZ, 0xc0, !PT ;  /* 0x0000030004047812 */ /* 0x000fe400078ec0ff */
[-C--:B------:R-:W-:Y:S02]  /*15240*/  LEA.HI.X.SX32 R133, R5, R0.reuse, 0x1, P1 ;  /* 0x0000000005857211 */ /* 0x080fe400008f0eff */
[----:B------:R-:W-:Y:S01]  /*15250*/  LEA.HI.X.SX32 R143, R7, R0, 0x1, P6 ;  /* 0x00000000078f7211 */ /* 0x000fe200030f0eff */
[----:B------:R-:W-:Y:S01]  /*15260*/  IMAD.IADD R3, R4, 0x1, R3 ;  /* 0x0000000104037824 */ /* 0x000fe200078e0203 */
[----:B------:R-:W-:-:S02]  /*15270*/  ISETP.LT.AND P1, PT, R8, UR15, !P0 ;  /* 0x0000000f08007c0c */ /* 0x000fc4000c721270 */
[----:B--2---:R-:W-:Y:S02]  /*15280*/  ISETP.LT.AND P6, PT, R6, UR15, !P0 ;  /* 0x0000000f06007c0c */ /* 0x004fe4000c7c1270 */
[----:B------:R-:W-:Y:S01]  /*15290*/  LDTM.16dp32bit_t0_t15.x128 R4, tmem[UR10] ;  /* 0x0000000a000479ee */ /* 0x000fe20008b80000 */
[----:B------:R-:W2:Y:S01]  /*152a0*/  LDTM.16dp32bit_t16_t31.x128 R4, tmem[UR10+0x80] ;  /* 0x0000800a000479ee */ /* 0x000ea20008ba0000 */
[----:B------:R-:W-:Y:S01]  /*152b0*/  NOP ;  /* 0x0000000000007918 */ /* 0x000fe20000000000 */
[----:B------:R-:W3:Y:S01]  /*152c0*/  LDCU UR10, c[0x0][0x39c] ;  /* 0x00007380ff0a77ac */ /* 0x000ee20008000800 */
[----:B--2---:R-:W-:Y:S02]  /*152d0*/  F2FP.BF16.F32.PACK_AB R4, R6, R4 ;  /* 0x000000040604723e */ /* 0x004fe400000010ff */
[----:B------:R-:W-:Y:S02]  /*152e0*/  F2FP.BF16.F32.PACK_AB R6, R14, R12 ;  /* 0x0000000c0e06723e */ /* 0x000fe400000010ff */
[----:B------:R-:W-:-:S02]  /*152f0*/  F2FP.BF16.F32.PACK_AB R12, R39, R37 ;  /* 0x00000025270c723e */ /* 0x000fc400000010ff */
[----:B------:R-:W-:Y:S02]  /*15300*/  F2FP.BF16.F32.PACK_AB R37, R42, R40 ;  /* 0x000000282a25723e */ /* 0x000fe400000010ff */
[----:B------:R-:W2:Y:S01]  /*15310*/  S2R R42, SR_TID.X ;  /* 0x00000000002a7919 */ /* 0x000ea20000002100 */
[----:B------:R-:W-:Y:S02]  /*15320*/  F2FP.BF16.F32.PACK_AB R144, R7, R5 ;  /* 0x000000050790723e */ /* 0x000fe400000010ff */
[----:B------:R-:W-:Y:S02]  /*15330*/  F2FP.BF16.F32.PACK_AB R5, R10, R8 ;  /* 0x000000080a05723e */ /* 0x000fe400000010ff */
[----:B------:R-:W-:Y:S02]  /*15340*/  F2FP.BF16.F32.PACK_AB R145, R11, R9 ;  /* 0x000000090b91723e */ /* 0x000fe400000010ff */
[----:B------:R-:W-:Y:S02]  /*15350*/  F2FP.BF16.F32.PACK_AB R146, R15, R13 ;  /* 0x0000000d0f92723e */ /* 0x000fe400000010ff */
[----:B------:R-:W-:-:S02]  /*15360*/  F2FP.BF16.F32.PACK_AB R7, R18, R16 ;  /* 0x000000101207723e */ /* 0x000fc400000010ff */
[----:B------:R-:W-:-:S03]  /*15370*/  F2FP.BF16.F32.PACK_AB R147, R19, R17 ;  /* 0x000000111393723e */ /* 0x000fc600000010ff */
[----:B0-----:R-:W-:Y:S04]  /*15380*/  STS.128 [R3], R4 ;  /* 0x0000000403007388 */ /* 0x001fe80000000c00 */
[----:B------:R-:W-:Y:S01]  /*15390*/  STS.128 [R3+0x400], R144 ;  /* 0x0004009003007388 */ /* 0x000fe20000000c00 */
[----:B------:R-:W-:Y:S02]  /*153a0*/  F2FP.BF16.F32.PACK_AB R36, R38, R36 ;  /* 0x000000242624723e */ /* 0x000fe400000010ff */
[----:B------:R-:W-:Y:S02]  /*153b0*/  F2FP.BF16.F32.PACK_AB R38, R46, R44 ;  /* 0x0000002c2e26723e */ /* 0x000fe400000010ff */
[----:B------:R-:W-:Y:S02]  /*153c0*/  F2FP.BF16.F32.PACK_AB R16, R55, R53 ;  /* 0x000000353710723e */ /* 0x000fe400000010ff */
[----:B------:R-:W-:Y:S01]  /*153d0*/  F2FP.BF16.F32.PACK_AB R55, R66, R64 ;  /* 0x000000404237723e */ /* 0x000fe200000010ff */
[----:B--2---:R-:W-:Y:S01]  /*153e0*/  IMAD.SHL.U32 R46, R42, 0x10, RZ ;  /* 0x000000102a2e7824 */ /* 0x004fe200078e00ff */
[----:B------:R-:W-:-:S04]  /*153f0*/  F2FP.BF16.F32.PACK_AB R14, R47, R45 ;  /* 0x0000002d2f0e723e */ /* 0x000fc800000010ff */
[----:B------:R-:W-:Y:S01]  /*15400*/  LOP3.LUT R64, R46, 0x7f0, RZ, 0xc0, !PT ;  /* 0x000007f02e407812 */ /* 0x000fe200078ec0ff */
[----:B------:R-:W-:Y:S01]  /*15410*/  BAR.SYNC.DEFER_BLOCKING 0x0 ;  /* 0x0000000000007b1d */ /* 0x000fe20000010000 */
[----:B------:R-:W-:Y:S02]  /*15420*/  F2FP.BF16.F32.PACK_AB R20, R22, R20 ;  /* 0x000000141614723e */ /* 0x000fe400000010ff */
[----:B------:R-:W-:-:S03]  /*15430*/  F2FP.BF16.F32.PACK_AB R8, R23, R21 ;  /* 0x000000151708723e */ /* 0x000fc600000010ff */
[----:B------:R-:W0:Y:S04]  /*15440*/  LDS.128 R44, [R64+UR9] ;  /* 0x00000009402c7984 */ /* 0x000e280008000c00 */
[----:B------:R-:W-:Y:S01]  /*15450*/  LDS.128 R4, [R64+UR9+0x800] ;  /* 0x0008000940047984 */ /* 0x000fe20008000c00 */
[----:B------:R-:W-:Y:S02]  /*15460*/  F2FP.BF16.F32.PACK_AB R21, R26, R24 ;  /* 0x000000181a15723e */ /* 0x000fe400000010ff */
[----:B------:R-:W-:Y:S02]  /*15470*/  F2FP.BF16.F32.PACK_AB R9, R27, R25 ;  /* 0x000000191b09723e */ /* 0x000fe400000010ff */
[----:B------:R-:W-:Y:S02]  /*15480*/  F2FP.BF16.F32.PACK_AB R22, R30, R28 ;  /* 0x0000001c1e16723e */ /* 0x000fe400000010ff */
[----:B------:R-:W-:-:S02]  /*15490*/  F2FP.BF16.F32.PACK_AB R10, R31, R29 ;  /* 0x0000001d1f0a723e */ /* 0x000fc400000010ff */
[----:B------:R-:W-:Y:S01]  /*154a0*/  F2FP.BF16.F32.PACK_AB R23, R34, R32 ;  /* 0x000000202217723e */ /* 0x000fe200000010ff */
[----:B------:R-:W-:Y:S01]  /*154b0*/  BAR.SYNC.DEFER_BLOCKING 0x0 ;  /* 0x0000000000007b1d */ /* 0x000fe20000010000 */
[----:B------:R-:W-:-:S05]  /*154c0*/  F2FP.BF16.F32.PACK_AB R11, R35, R33 ;  /* 0x00000021230b723e */ /* 0x000fca00000010ff */
[----:B------:R-:W-:Y:S04]  /*154d0*/  STS.128 [R3], R20 ;  /* 0x0000001403007388 */ /* 0x000fe80000000c00 */
[----:B------:R-:W-:Y:S01]  /*154e0*/  STS.128 [R3+0x400], R8 ;  /* 0x0004000803007388 */ /* 0x000fe20000000c00 */
[----:B------:R-:W-:Y:S01]  /*154f0*/  BAR.SYNC.DEFER_BLOCKING 0x0 ;  /* 0x0000000000007b1d */ /* 0x000fe20000010000 */
[----:B------:R-:W-:Y:S02]  /*15500*/  F2FP.BF16.F32.PACK_AB R13, R43, R41 ;  /* 0x000000292b0d723e */ /* 0x000fe400000010ff */
[----:B------:R-:W-:-:S03]  /*15510*/  F2FP.BF16.F32.PACK_AB R39, R50, R48 ;  /* 0x000000303227723e */ /* 0x000fc600000010ff */
[----:B------:R-:W2:Y:S04]  /*15520*/  LDS.128 R20, [R64+UR9] ;  /* 0x0000000940147984 */ /* 0x000ea80008000c00 */
[----:B------:R-:W-:Y:S01]  /*15530*/  LDS.128 R8, [R64+UR9+0x800] ;  /* 0x0008000940087984 */ /* 0x000fe20008000c00 */
[----:B------:R-:W-:Y:S01]  /*15540*/  BAR.SYNC.DEFER_BLOCKING 0x0 ;  /* 0x0000000000007b1d */ /* 0x000fe20000010000 */
[----:B------:R-:W-:-:S05]  /*15550*/  F2FP.BF16.F32.PACK_AB R15, R51, R49 ;  /* 0x00000031330f723e */ /* 0x000fca00000010ff */
[----:B------:R-:W-:Y:S04]  /*15560*/  STS.128 [R3], R36 ;  /* 0x0000002403007388 */ /* 0x000fe80000000c00 */
[----:B------:R-:W-:Y:S01]  /*15570*/  STS.128 [R3+0x400], R12 ;  /* 0x0004000c03007388 */ /* 0x000fe20000000c00 */
[----:B------:R-:W-:Y:S01]  /*15580*/  BAR.SYNC.DEFER_BLOCKING 0x0 ;  /* 0x0000000000007b1d */ /* 0x000fe20000010000 */
[----:B------:R-:W-:Y:S02]  /*15590*/  F2FP.BF16.F32.PACK_AB R52, R54, R52 ;  /* 0x000000343634723e */ /* 0x000fe400000010ff */
[----:B------:R-:W-:-:S03]  /*155a0*/  F2FP.BF16.F32.PACK_AB R53, R58, R56 ;  /* 0x000000383a35723e */ /* 0x000fc600000010ff */
[----:B------:R-:W4:Y:S04]  /*155b0*/  LDS.128 R36, [R64+UR9] ;  /* 0x0000000940247984 */ /* 0x000f280008000c00 */
[----:B------:R-:W-:Y:S01]  /*155c0*/  LDS.128 R12, [R64+UR9+0x800] ;  /* 0x00080009400c7984 */ /* 0x000fe20008000c00 */
[----:B------:R-:W-:Y:S01]  /*155d0*/  F2FP.BF16.F32.PACK_AB R17, R59, R57 ;  /* 0x000000393b11723e */ /* 0x000fe200000010ff */
[----:B------:R-:W-:Y:S01]  /*155e0*/  BAR.SYNC.DEFER_BLOCKING 0x0 ;  /* 0x0000000000007b1d */ /* 0x000fe20000010000 */
[----:B------:R-:W-:Y:S02]  /*155f0*/  F2FP.BF16.F32.PACK_AB R54, R62, R60 ;  /* 0x0000003c3e36723e */ /* 0x000fe400000010ff */
[----:B------:R-:W-:Y:S02]  /*15600*/  F2FP.BF16.F32.PACK_AB R18, R63, R61 ;  /* 0x0000003d3f12723e */ /* 0x000fe400000010ff */
[----:B------:R-:W-:Y:S01]  /*15610*/  F2FP.BF16.F32.PACK_AB R19, R67, R65 ;  /* 0x000000414313723e */ /* 0x000fe200000010ff */
[----:B------:R-:W-:Y:S04]  /*15620*/  STS.128 [R3], R52 ;  /* 0x0000003403007388 */ /* 0x000fe80000000c00 */
[----:B------:R-:W-:Y:S01]  /*15630*/  STS.128 [R3+0x400], R16 ;  /* 0x0004001003007388 */ /* 0x000fe20000000c00 */
[----:B------:R-:W-:Y:S01]  /*15640*/  BAR.SYNC.DEFER_BLOCKING 0x0 ;  /* 0x0000000000007b1d */ /* 0x000fe20000010000 */
[----:B------:R-:W-:-:S02]  /*15650*/  F2FP.BF16.F32.PACK_AB R68, R70, R68 ;  /* 0x000000444644723e */ /* 0x000fc400000010ff */
[----:B------:R-:W-:-:S03]  /*15660*/  F2FP.BF16.F32.PACK_AB R24, R71, R69 ;  /* 0x000000454718723e */ /* 0x000fc600000010ff */
[----:B------:R-:W5:Y:S04]  /*15670*/  LDS.128 R48, [R64+UR9] ;  /* 0x0000000940307984 */ /* 0x000f680008000c00 */
[----:B------:R-:W-:Y:S01]  /*15680*/  LDS.128 R16, [R64+UR9+0x800] ;  /* 0x0008000940107984 */ /* 0x000fe20008000c00 */
[----:B------:R-:W-:Y:S02]  /*15690*/  F2FP.BF16.F32.PACK_AB R69, R74, R72 ;  /* 0x000000484a45723e */ /* 0x000fe400000010ff */
[----:B------:R-:W-:Y:S02]  /*156a0*/  F2FP.BF16.F32.PACK_AB R25, R75, R73 ;  /* 0x000000494b19723e */ /* 0x000fe400000010ff */
[----:B------:R-:W-:Y:S02]  /*156b0*/  F2FP.BF16.F32.PACK_AB R70, R78, R76 ;  /* 0x0000004c4e46723e */ /* 0x000fe400000010ff */
[----:B------:R-:W-:Y:S01]  /*156c0*/  F2FP.BF16.F32.PACK_AB R26, R79, R77 ;  /* 0x0000004d4f1a723e */ /* 0x000fe200000010ff */
[----:B------:R-:W2:Y:S01]  /*156d0*/  LDL.LU R78, [R1+0x37c] ;  /* 0x00037c00014e7983 */ /* 0x000ea20000300800 */
[----:B------:R-:W-:Y:S01]  /*156e0*/  F2FP.BF16.F32.PACK_AB R71, R82, R80 ;  /* 0x000000505247723e */ /* 0x000fe200000010ff */
[----:B------:R-:W-:Y:S01]  /*156f0*/  BAR.SYNC.DEFER_BLOCKING 0x0 ;  /* 0x0000000000007b1d */ /* 0x000fe20000010000 */
[----:B------:R-:W-:-:S02]  /*15700*/  F2FP.BF16.F32.PACK_AB R27, R83, R81 ;  /* 0x00000051531b723e */ /* 0x000fc400000010ff */
[----:B------:R-:W-:Y:S02]  /*15710*/  F2FP.BF16.F32.PACK_AB R84, R86, R84 ;  /* 0x000000545654723e */ /* 0x000fe400000010ff */
[----:B------:R-:W-:Y:S02]  /*15720*/  F2FP.BF16.F32.PACK_AB R28, R87, R85 ;  /* 0x00000055571c723e */ /* 0x000fe400000010ff */
[----:B------:R-:W-:Y:S01]  /*15730*/  F2FP.BF16.F32.PACK_AB R29, R91, R89 ;  /* 0x000000595b1d723e */ /* 0x000fe200000010ff */
[----:B------:R-:W3:Y:S04]  /*15740*/  LDL.LU R77, [R1+0x378] ;  /* 0x00037800014d7983 */ /* 0x000ee80000300800 */
[----:B------:R-:W-:Y:S04]  /*15750*/  STS.128 [R3], R68 ;  /* 0x0000004403007388 */ /* 0x000fe80000000c00 */
[----:B------:R-:W-:Y:S01]  /*15760*/  STS.128 [R3+0x400], R24 ;  /* 0x0004001803007388 */ /* 0x000fe20000000c00 */
[----:B------:R-:W-:Y:S01]  /*15770*/  BAR.SYNC.DEFER_BLOCKING 0x0 ;  /* 0x0000000000007b1d */ /* 0x000fe20000010000 */
[----:B------:R-:W-:-:S02]  /*15780*/  F2FP.BF16.F32.PACK_AB R85, R90, R88 ;  /* 0x000000585a55723e */ /* 0x000fc400000010ff */
[----:B------:R-:W-:Y:S02]  /*15790*/  F2FP.BF16.F32.PACK_AB R86, R94, R92 ;  /* 0x0000005c5e56723e */ /* 0x000fe400000010ff */
[----:B------:R-:W-:Y:S02]  /*157a0*/  F2FP.BF16.F32.PACK_AB R30, R95, R93 ;  /* 0x0000005d5f1e723e */ /* 0x000fe400000010ff */
[----:B------:R-:W-:Y:S01]  /*157b0*/  F2FP.BF16.F32.PACK_AB R87, R98, R96 ;  /* 0x000000606257723e */ /* 0x000fe200000010ff */
[----:B------:R-:W4:Y:S01]  /*157c0*/  LDL.LU R76, [R1+0x324] ;  /* 0x00032400014c7983 */ /* 0x000f220000300800 */
[----:B------:R-:W-:Y:S02]  /*157d0*/  F2FP.BF16.F32.PACK_AB R31, R99, R97 ;  /* 0x00000061631f723e */ /* 0x000fe400000010ff */
[----:B------:R-:W-:Y:S01]  /*157e0*/  F2FP.BF16.F32.PACK_AB R100, R102, R100 ;  /* 0x000000646664723e */ /* 0x000fe200000010ff */
[----:B------:R-:W4:Y:S04]  /*157f0*/  LDL.LU R75, [R1+0x374] ;  /* 0x00037400014b7983 */ /* 0x000f280000300800 */
[----:B------:R-:W0:Y:S04]  /*15800*/  LDS.128 R52, [R64+UR9] ;  /* 0x0000000940347984 */ /* 0x000e280008000c00 */
[----:B------:R-:W-:Y:S01]  /*15810*/  LDS.128 R24, [R64+UR9+0x800] ;  /* 0x0008000940187984 */ /* 0x000fe20008000c00 */
[----:B------:R-:W-:Y:S01]  /*15820*/  BAR.SYNC.DEFER_BLOCKING 0x0 ;  /* 0x0000000000007b1d */ /* 0x000fe20000010000 */
[----:B------:R-:W-:-:S02]  /*15830*/  F2FP.BF16.F32.PACK_AB R32, R103, R101 ;  /* 0x000000656720723e */ /* 0x000fc400000010ff */
[----:B------:R-:W-:Y:S02]  /*15840*/  F2FP.BF16.F32.PACK_AB R33, R107, R105 ;  /* 0x000000696b21723e */ /* 0x000fe400000010ff */
[----:B------:R-:W-:Y:S02]  /*15850*/  F2FP.BF16.F32.PACK_AB R102, R110, R108 ;  /* 0x0000006c6e66723e */ /* 0x000fe400000010ff */
[----:B------:R-:W-:Y:S01]  /*15860*/  F2FP.BF16.F32.PACK_AB R34, R111, R109 ;  /* 0x0000006d6f22723e */ /* 0x000fe200000010ff */
[----:B------:R-:W5:Y:S04]  /*15870*/  LDL.LU R73, [R1+0x370] ;  /* 0x0003700001497983 */ /* 0x000f680000300800 */
[----:B------:R-:W-:Y:S04]  /*15880*/  STS.128 [R3], R84 ;  /* 0x0000005403007388 */ /* 0x000fe80000000c00 */
[----:B------:R-:W-:Y:S01]  /*15890*/  STS.128 [R3+0x400], R28 ;  /* 0x0004001c03007388 */ /* 0x000fe20000000c00 */
[----:B------:R-:W-:Y:S01]  /*158a0*/  BAR.SYNC.DEFER_BLOCKING 0x0 ;  /* 0x0000000000007b1d */ /* 0x000fe20000010000 */
[----:B------:R-:W-:-:S02]  /*158b0*/  F2FP.BF16.F32.PACK_AB R101, R106, R104 ;  /* 0x000000686a65723e */ /* 0x000fc400000010ff */
[----:B------:R-:W-:Y:S02]  /*158c0*/  F2FP.BF16.F32.PACK_AB R103, R114, R112 ;  /* 0x000000707267723e */ /* 0x000fe400000010ff */
[----:B------:R-:W-:Y:S02]  /*158d0*/  F2FP.BF16.F32.PACK_AB R35, R115, R113 ;  /* 0x000000717323723e */ /* 0x000fe400000010ff */
[----:B------:R-:W-:Y:S01]  /*158e0*/  F2FP.BF16.F32.PACK_AB R116, R118, R116 ;  /* 0x000000747674723e */ /* 0x000fe200000010ff */
[----:B------:R-:W5:Y:S04]  /*158f0*/  LDL.LU R72, [R1+0x334] ;  /* 0x0003340001487983 */ /* 0x000f680000300800 */
        /* <DEDUP_REMOVED lines=13> */
[----:B------:R-:W-:Y:S01]  /*159d0*/  F2FP.BF16.F32.PACK_AB R43, R131, R129 ;  /* 0x00000081832b723e */ /* 0x000fe200000010ff */
[----:B------:R-:W5:Y:S04]  /*159e0*/  LDL.LU R65, [R1+0x330] ;  /* 0x0003300001417983 */ /* 0x000f680000300800 */
[----:B------:R-:W5:Y:S04]  /*159f0*/  LDL.LU R67, [R1+0x32c] ;  /* 0x00032c0001437983 */ /* 0x000f680000300800 */
[----:B------:R-:W5:Y:S04]  /*15a00*/  LDL.LU R66, [R1+0x328] ;  /* 0x0003280001427983 */ /* 0x000f680000300800 */
[----:B------:R-:W1:Y:S04]  /*15a10*/  LDS.128 R32, [R64+UR9] ;  /* 0x0000000940207984 */ /* 0x000e680008000c00 */
[----:B------:R-:W-:Y:S01]  /*15a20*/  LDS.128 R60, [R64+UR9+0x800] ;  /* 0x00080009403c7984 */ /* 0x000fe20008000c00 */
[----:B------:R-:W-:Y:S06]  /*15a30*/  BAR.SYNC.DEFER_BLOCKING 0x0 ;  /* 0x0000000000007b1d */ /* 0x000fec0000010000 */
[----:B------:R-:W-:Y:S04]  /*15a40*/  STS.128 [R3], R116 ;  /* 0x0000007403007388 */ /* 0x000fe80000000c00 */
[----:B------:R0:W-:Y:S01]  /*15a50*/  STS.128 [R3+0x400], R40 ;  /* 0x0004002803007388 */ /* 0x0001e20000000c00 */
[----:B------:R-:W-:Y:S06]  /*15a60*/  BAR.SYNC.DEFER_BLOCKING 0x0 ;  /* 0x0000000000007b1d */ /* 0x000fec0000010000 */
[----:B0-----:R-:W5:Y:S04]  /*15a70*/  LDL.LU R3, [R1+0x320] ;  /* 0x0003200001037983 */ /* 0x001f680000300800 */
[----:B------:R0:W-:Y:S02]  /*15a80*/  @P5 STG.E.U16 desc[UR20][R164.64], R44 ;  /* 0x0000002ca4005986 */ /* 0x0001e4000c101514 */
[----:B0-----:R-:W-:-:S05]  /*15a90*/  PRMT R44, R44, 0x7632, R44 ;  /* 0x000076322c2c7816 */ /* 0x001fca000000002c */
[----:B------:R0:W-:Y:S04]  /*15aa0*/  @P3 STG.E.U16 desc[UR20][R162.64], R44 ;  /* 0x0000002ca2003986 */ /* 0x0001e8000c101514 */
[----:B0-----:R-:W5:Y:S04]  /*15ab0*/  LDL.LU R44, [R1+0x36c] ;  /* 0x00036c00012c7983 */ /* 0x001f680000300800 */
[----:B------:R-:W5:Y:S04]  /*15ac0*/  LDL.LU R43, [R1+0x368] ;  /* 0x00036800012b7983 */ /* 0x000f680000300800 */
[----:B------:R-:W5:Y:S04]  /*15ad0*/  LDL.LU R42, [R1+0x364] ;  /* 0x00036400012a7983 */ /* 0x000f680000300800 */
[----:B------:R0:W-:Y:S04]  /*15ae0*/  @P4 STG.E.U16 desc[UR20][R160.64], R45 ;  /* 0x0000002da0004986 */ /* 0x0001e8000c101514 */
[----:B------:R-:W1:Y:S01]  /*15af0*/  LDL.LU R41, [R1+0x31c] ;  /* 0x00031c0001297983 */ /* 0x000e620000300800 */
[----:B--2---:R-:W-:-:S02]  /*15b00*/  ISETP.LT.AND P5, PT, R78, UR15, !P0 ;  /* 0x0000000f4e007c0c */ /* 0x004fc4000c7a1270 */
[----:B0-----:R-:W-:Y:S02]  /*15b10*/  PRMT R45, R45, 0x7632, R45 ;  /* 0x000076322d2d7816 */ /* 0x001fe4000000002d */
[----:B---3--:R-:W-:-:S03]  /*15b20*/  ISETP.LT.AND P3, PT, R77, UR15, !P0 ;  /* 0x0000000f4d007c0c */ /* 0x008fc6000c761270 */
[----:B------:R0:W-:Y:S04]  /*15b30*/  @P1 STG.E.U16 desc[UR20][R158.64], R45 ;  /* 0x0000002d9e001986 */ /* 0x0001e8000c101514 */
[----:B------:R2:W-:Y:S04]  /*15b40*/  @P6 STG.E.U16 desc[UR20][R156.64], R46 ;  /* 0x0000002e9c006986 */ /* 0x0005e8000c101514 */
[----:B0-----:R-:W3:Y:S01]  /*15b50*/  LDL.LU R45, [R1+0x360] ;  /* 0x00036000012d7983 */ /* 0x001ee20000300800 */
[----:B--2---:R-:W-:-:S05]  /*15b60*/  PRMT R46, R46, 0x7632, R46 ;  /* 0x000076322e2e7816 */ /* 0x004fca000000002e */
[----:B------:R-:W-:Y:S04]  /*15b70*/  @P5 STG.E.U16 desc[UR20][R154.64], R46 ;  /* 0x0000002e9a005986 */ /* 0x000fe8000c101514 */
[----:B------:R0:W-:Y:S01]  /*15b80*/  @P3 STG.E.U16 desc[UR20][R152.64], R47 ;  /* 0x0000002f98003986 */ /* 0x0001e2000c101514 */
[----:B----4-:R-:W-:Y:S02]  /*15b90*/  ISETP.LT.AND P4, PT, R76, UR15, !P0 ;  /* 0x0000000f4c007c0c */ /* 0x010fe4000c781270 */
[----:B------:R-:W-:Y:S02]  /*15ba0*/  ISETP.LT.AND P1, PT, R75, UR15, !P0 ;  /* 0x0000000f4b007c0c */ /* 0x000fe4000c721270 */
[----:B0-----:R-:W-:-:S09]  /*15bb0*/  PRMT R47, R47, 0x7632, R47 ;  /* 0x000076322f2f7816 */ /* 0x001fd2000000002f */
[----:B------:R-:W-:Y:S04]  /*15bc0*/  @P4 STG.E.U16 desc[UR20][R136.64], R47 ;  /* 0x0000002f88004986 */ /* 0x000fe8000c101514 */
[----:B------:R0:W-:Y:S01]  /*15bd0*/  @P1 STG.E.U16 desc[UR20][R138.64], R20 ;  /* 0x000000148a001986 */ /* 0x0001e2000c101514 */
[----:B-----5:R-:W-:Y:S02]  /*15be0*/  ISETP.LT.AND P6, PT, R73, UR15, !P0 ;  /* 0x0000000f49007c0c */ /* 0x020fe4000c7c1270 */
[----:B0-----:R-:W-:-:S11]  /*15bf0*/  PRMT R20, R20, 0x7632, R20 ;  /* 0x0000763214147816 */ /* 0x001fd60000000014 */
[----:B------:R-:W-:Y:S01]  /*15c00*/  @P6 STG.E.U16 desc[UR20][R140.64], R20 ;  /* 0x000000148c006986 */ /* 0x000fe2000c101514 */
[----:B------:R-:W-:Y:S02]  /*15c10*/  ISETP.LT.AND P5, PT, R72, UR15, !P0 ;  /* 0x0000000f48007c0c */ /* 0x000fe4000c7a1270 */
[----:B------:R-:W-:Y:S02]  /*15c20*/  ISETP.LT.AND P3, PT, R74, UR15, !P0 ;  /* 0x0000000f4a007c0c */ /* 0x000fe4000c761270 */
[----:B------:R-:W0:Y:S09]  /*15c30*/  LDC R74, c[0x0][0x3b8] ;  /* 0x0000ee00ff4a7b82 */ /* 0x000e320000000800 */
[----:B------:R2:W-:Y:S02]  /*15c40*/  @P5 STG.E.U16 desc[UR20][R148.64], R21 ;  /* 0x0000001594005986 */ /* 0x0005e4000c101514 */
[----:B--2---:R-:W-:-:S05]  /*15c50*/  PRMT R21, R21, 0x7632, R21 ;  /* 0x0000763215157816 */ /* 0x004fca0000000015 */
[----:B------:R-:W-:Y:S01]  /*15c60*/  @P3 STG.E.U16 desc[UR20][R134.64], R21 ;  /* 0x0000001586003986 */ /* 0x000fe2000c101514 */
[----:B------:R-:W-:Y:S02]  /*15c70*/  ISETP.LT.AND P4, PT, R65, UR15, !P0 ;  /* 0x0000000f41007c0c */ /* 0x000fe4000c781270 */
[----:B------:R-:W-:Y:S02]  /*15c80*/  ISETP.LT.AND P1, PT, R67, UR15, !P0 ;  /* 0x0000000f43007c0c */ /* 0x000fe4000c721270 */
[----:B------:R-:W-:-:S09]  /*15c90*/  ISETP.LT.AND P6, PT, R66, UR15, !P0 ;  /* 0x0000000f42007c0c */ /* 0x000fd2000c7c1270 */
[----:B------:R2:W-:Y:S01]  /*15ca0*/  @P4 STG.E.U16 desc[UR20][R150.64], R22 ;  /* 0x0000001696004986 */ /* 0x0005e2000c101514 */
[----:B------:R-:W-:Y:S02]  /*15cb0*/  PRMT R40, R23, 0x7632, R40 ;  /* 0x0000763217287816 */ /* 0x000fe40000000028 */
[----:B--2---:R-:W-:-:S05]  /*15cc0*/  PRMT R22, R22, 0x7632, R22 ;  /* 0x0000763216167816 */ /* 0x004fca0000000016 */
[----:B------:R2:W-:Y:S04]  /*15cd0*/  @P1 STG.E.U16 desc[UR20][R132.64], R22 ;  /* 0x0000001684001986 */ /* 0x0005e8000c101514 */
[----:B------:R4:W-:Y:S01]  /*15ce0*/  @P6 STG.E.U16 desc[UR20][R142.64], R23 ;  /* 0x000000178e006986 */ /* 0x0009e2000c101514 */
[C---:B------:R-:W-:Y:S01]  /*15cf0*/  ISETP.LT.AND P5, PT, R3.reuse, UR15, !P0 ;  /* 0x0000000f03007c0c */ /* 0x040fe2000c7a1270 */
[----:B0-----:R-:W-:-:S05]  /*15d00*/  IMAD R3, R3, R74, RZ ;  /* 0x0000004a03037224 */ /* 0x001fca00078e02ff */
[----:B------:R-:W-:-:S04]  /*15d10*/  LEA R20, P3, R3, R2, 0x1 ;  /* 0x0000000203147211 */ /* 0x000fc800078608ff */
[----:B------:R-:W-:-:S05]  /*15d20*/  LEA.HI.X.SX32 R21, R3, R0, 0x1, P3 ;  /* 0x0000000003157211 */ /* 0x000fca00018f0eff */
[----:B------:R-:W-:Y:S01]  /*15d30*/  @P5 STG.E.U16 desc[UR20][R20.64], R40 ;  /* 0x0000002814005986 */ /* 0x000fe2000c101514 */
[C---:B------:R-:W-:Y:S01]  /*15d40*/  IMAD R3, R44.reuse, R74, RZ ;  /* 0x0000004a2c037224 */ /* 0x040fe200078e02ff */
[----:B------:R-:W-:Y:S02]  /*15d50*/  ISETP.LT.AND P4, PT, R44, UR15, !P0 ;  /* 0x0000000f2c007c0c */ /* 0x000fe4000c781270 */
[----:B------:R-:W5:Y:S02]  /*15d60*/  LDL.LU R44, [R1+0x35c] ;  /* 0x00035c00012c7983 */ /* 0x000f640000300800 */
[----:B--2---:R-:W-:-:S04]  /*15d70*/  LEA R22, P1, R3, R2, 0x1 ;  /* 0x0000000203167211 */ /* 0x004fc800078208ff */
[----:B----4-:R-:W-:Y:S01]  /*15d80*/  LEA.HI.X.SX32 R23, R3, R0, 0x1, P1 ;  /* 0x0000000003177211 */ /* 0x010fe200008f0eff */
[CC--:B------:R-:W-:Y:S01]  /*15d90*/  IMAD R3, R43.reuse, R74.reuse, RZ ;  /* 0x0000004a2b037224 */ /* 0x0c0fe200078e02ff */
[----:B------:R-:W-:Y:S02]  /*15da0*/  ISETP.LT.AND P3, PT, R43, UR15, !P0 ;  /* 0x0000000f2b007c0c */ /* 0x000fe4000c761270 */
[----:B------:R-:W2:Y:S04]  /*15db0*/  LDL.LU R43, [R1+0x358] ;  /* 0x00035800012b7983 */ /* 0x000ea80000300800 */
[----:B------:R0:W-:Y:S01]  /*15dc0*/  @P4 STG.E.U16 desc[UR20][R22.64], R36 ;  /* 0x0000002416004986 */ /* 0x0001e2000c101514 */
[C---:B------:R-:W-:Y:S01]  /*15dd0*/  ISETP.LT.AND P4, PT, R42.reuse, UR4, !P0 ;  /* 0x000000042a007c0c */ /* 0x040fe2000c781270 */
[----:B------:R-:W5:Y:S01]  /*15de0*/  LDCU UR4, c[0x0][0x39c] ;  /* 0x00007380ff0477ac */ /* 0x000f620008000800 */
[----:B0-----:R-:W-:-:S02]  /*15df0*/  IMAD R23, R42, R74, RZ ;  /* 0x0000004a2a177224 */ /* 0x001fc400078e02ff */
[----:B------:R-:W4:Y:S01]  /*15e00*/  LDL.LU R42, [R1+0x318] ;  /* 0x00031800012a7983 */ /* 0x000f220000300800 */
[----:B------:R-:W-:Y:S02]  /*15e10*/  LEA R20, P5, R3, R2, 0x1 ;  /* 0x0000000203147211 */ /* 0x000fe400078a08ff */
[C---:B-1----:R-:W-:Y:S01]  /*15e20*/  ISETP.LT.AND P1, PT, R41.reuse, UR5, !P0 ;  /* 0x0000000529007c0c */ /* 0x042fe2000c721270 */
[----:B------:R-:W-:Y:S01]  /*15e30*/  IMAD R41, R41, R74, RZ ;  /* 0x0000004a29297224 */ /* 0x000fe200078e02ff */
[----:B------:R-:W-:Y:S01]  /*15e40*/  LEA.HI.X.SX32 R21, R3, R0, 0x1, P5 ;  /* 0x0000000003157211 */ /* 0x000fe200028f0eff */
[----:B------:R-:W2:Y:S01]  /*15e50*/  LDL.LU R46, [R1+0x354] ;  /* 0x00035400012e7983 */ /* 0x000ea20000300800 */
[----:B------:R-:W-:Y:S01]  /*15e60*/  PRMT R36, R36, 0x7632, R36 ;  /* 0x0000763224247816 */ /* 0x000fe20000000024 */
[----:B------:R-:W2:Y:S01]  /*15e70*/  LDCU UR5, c[0x0][0x39c] ;  /* 0x00007380ff0577ac */ /* 0x000ea20008000800 */
[-C--:B------:R-:W-:Y:S02]  /*15e80*/  LEA R22, P6, R23, R2.reuse, 0x1 ;  /* 0x0000000217167211 */ /* 0x080fe400078c08ff */
[----:B------:R-:W-:Y:S01]  /*15e90*/  LEA R40, P5, R41, R2, 0x1 ;  /* 0x0000000229287211 */ /* 0x000fe200078a08ff */
[----:B------:R0:W-:Y:S01]  /*15ea0*/  @P3 STG.E.U16 desc[UR20][R20.64], R36 ;  /* 0x0000002414003986 */ /* 0x0001e2000c101514 */
[----:B------:R-:W-:Y:S01]  /*15eb0*/  LEA.HI.X.SX32 R23, R23, R0, 0x1, P6 ;  /* 0x0000000017177211 */ /* 0x000fe200030f0eff */
[C---:B---3--:R-:W-:Y:S01]  /*15ec0*/  IMAD R3, R45.reuse, R74, RZ ;  /* 0x0000004a2d037224 */ /* 0x048fe200078e02ff */
[----:B------:R-:W-:Y:S01]  /*15ed0*/  ISETP.LT.AND P3, PT, R45, UR6, !P0 ;  /* 0x000000062d007c0c */ /* 0x000fe2000c761270 */
[----:B------:R-:W4:Y:S01]  /*15ee0*/  LDCU UR6, c[0x0][0x39c] ;  /* 0x00007380ff0677ac */ /* 0x000f220008000800 */
[----:B------:R-:W3:Y:S01]  /*15ef0*/  LDL.LU R45, [R1+0x350] ;  /* 0x00035000012d7983 */ /* 0x000ee20000300800 */
[----:B------:R-:W-:-:S03]  /*15f00*/  LEA.HI.X.SX32 R41, R41, R0, 0x1, P5 ;  /* 0x0000000029297211 */ /* 0x000fc600028f0eff */
[----:B------:R-:W-:Y:S01]  /*15f10*/  @P4 STG.E.U16 desc[UR20][R22.64], R37 ;  /* 0x0000002516004986 */ /* 0x000fe2000c101514 */
[----:B0-----:R-:W-:Y:S02]  /*15f20*/  PRMT R21, R37, 0x7632, R21 ;  /* 0x0000763225157816 */ /* 0x001fe40000000015 */
[----:B------:R-:W-:-:S03]  /*15f30*/  LEA R20, P4, R3, R2, 0x1 ;  /* 0x0000000203147211 */ /* 0x000fc600078808ff */
[----:B------:R0:W-:Y:S02]  /*15f40*/  @P1 STG.E.U16 desc[UR20][R40.64], R21 ;  /* 0x0000001528001986 */ /* 0x0001e4000c101514 */
[----:B0-----:R-:W-:-:S05]  /*15f50*/  LEA.HI.X.SX32 R21, R3, R0, 0x1, P4 ;  /* 0x0000000003157211 */ /* 0x001fca00020f0eff */
[----:B------:R0:W-:Y:S01]  /*15f60*/  @P3 STG.E.U16 desc[UR20][R20.64], R38 ;  /* 0x0000002614003986 */ /* 0x0001e2000c101514 */
[C---:B-----5:R-:W-:Y:S01]  /*15f70*/  ISETP.LT.AND P4, PT, R44.reuse, UR4, !P0 ;  /* 0x000000042c007c0c */ /* 0x060fe2000c781270 */
[----:B------:R-:W-:Y:S01]  /*15f80*/  IMAD R3, R44, R74, RZ ;  /* 0x0000004a2c037224 */ /* 0x000fe200078e02ff */
[----:B------:R-:W1:Y:S01]  /*15f90*/  LDCU UR4, c[0x0][0x39c] ;  /* 0x00007380ff0477ac */ /* 0x000e620008000800 */
[----:B------:R-:W5:Y:S03]  /*15fa0*/  LDL.LU R44, [R1+0x348] ;  /* 0x00034800012c7983 */ /* 0x000f660000300800 */
[C---:B0-----:R-:W-:Y:S01]  /*15fb0*/  LEA R20, P3, R3.reuse, R2, 0x1 ;  /* 0x0000000203147211 */ /* 0x041fe200078608ff */
[----:B------:R-:W5:Y:S03]  /*15fc0*/  LDL.LU R47, [R1+0x450] ;  /* 0x00045000012f7983 */ /* 0x000f660000300800 */
[----:B------:R-:W-:-:S02]  /*15fd0*/  LEA.HI.X.SX32 R21, R3, R0, 0x1, P3 ;  /* 0x0000000003157211 */ /* 0x000fc400018f0eff */
[C---:B----4-:R-:W-:Y:S01]  /*15fe0*/  ISETP.LT.AND P5, PT, R42.reuse, UR6, !P0 ;  /* 0x000000062a007c0c */ /* 0x050fe2000c7a1270 */
[-C--:B------:R-:W-:Y:S01]  /*15ff0*/  IMAD R3, R42, R74.reuse, RZ ;  /* 0x0000004a2a037224 */ /* 0x080fe200078e02ff */
[----:B------:R-:W-:Y:S01]  /*16000*/  PRMT R36, R38, 0x7632, R36 ;  /* 0x0000763226247816 */ /* 0x000fe20000000024 */
[----:B------:R-:W4:Y:S01]  /*16010*/  LDL.LU R42, [R1+0x314] ;  /* 0x00031400012a7983 */ /* 0x000f220000300800 */
[C---:B--2---:R-:W-:Y:S01]  /*16020*/  ISETP.LT.AND P1, PT, R43.reuse, UR5, !P0 ;  /* 0x000000052b007c0c */ /* 0x044fe2000c721270 */
[----:B------:R-:W-:Y:S01]  /*16030*/  IMAD R43, R43, R74, RZ ;  /* 0x0000004a2b2b7224 */ /* 0x000fe200078e02ff */
[----:B------:R-:W0:Y:S01]  /*16040*/  LDCU UR5, c[0x0][0x39c] ;  /* 0x00007380ff0577ac */ /* 0x000e220008000800 */
[----:B------:R2:W-:Y:S03]  /*16050*/  @P4 STG.E.U16 desc[UR20][R20.64], R36 ;  /* 0x0000002414004986 */ /* 0x0005e6000c101514 */
[C---:B------:R-:W-:Y:S01]  /*16060*/  LEA R22, P6, R43.reuse, R2, 0x1 ;  /* 0x000000022b167211 */ /* 0x040fe200078c08ff */
[----:B------:R-:W4:Y:S03]  /*16070*/  LDCU UR6, c[0x0][0x39c] ;  /* 0x00007380ff0677ac */ /* 0x000f260008000800 */
[----:B------:R-:W-:-:S02]  /*16080*/  LEA.HI.X.SX32 R23, R43, R0, 0x1, P6 ;  /* 0x000000002b177211 */ /* 0x000fc400030f0eff */
[----:B--2---:R-:W-:Y:S01]  /*16090*/  LEA R20, P3, R3, R2, 0x1 ;  /* 0x0000000203147211 */ /* 0x004fe200078608ff */
[C---:B---3--:R-:W-:Y:S01]  /*160a0*/  IMAD R37, R45.reuse, R74, RZ ;  /* 0x0000004a2d257224 */ /* 0x048fe200078e02ff */
[----:B-1----:R-:W-:Y:S01]  /*160b0*/  ISETP.LT.AND P4, PT, R45, UR4, !P0 ;  /* 0x000000042d007c0c */ /* 0x002fe2000c781270 */
[----:B------:R1:W-:Y:S01]  /*160c0*/  @P1 STG.E.U16 desc[UR20][R22.64], R39 ;  /* 0x0000002716001986 */ /* 0x0003e2000c101514 */
[----:B------:R-:W-:Y:S01]  /*160d0*/  LEA.HI.X.SX32 R21, R3, R0, 0x1, P3 ;  /* 0x0000000003157211 */ /* 0x000fe200018f0eff */
[C---:B------:R-:W-:Y:S01]  /*160e0*/  IMAD R3, R46.reuse, R74, RZ ;  /* 0x0000004a2e037224 */ /* 0x040fe200078e02ff */
[----:B------:R-:W-:Y:S01]  /*160f0*/  ISETP.LT.AND P3, PT, R46, UR7, !P0 ;  /* 0x000000072e007c0c */ /* 0x000fe2000c761270 */
[----:B------:R-:W2:Y:S01]  /*16100*/  LDCU UR4, c[0x0][0x39c] ;  /* 0x00007380ff0477ac */ /* 0x000ea20008000800 */
[----:B------:R-:W3:Y:S01]  /*16110*/  LDL.LU R46, [R1+0x344] ;  /* 0x00034400012e7983 */ /* 0x000ee20000300800 */
[----:B------:R-:W-:Y:S01]  /*16120*/  PRMT R38, R39, 0x7632, R38 ;  /* 0x0000763227267816 */ /* 0x000fe20000000026 */
[----:B------:R-:W0:Y:S02]  /*16130*/  LDCU UR7, c[0x0][0x39c] ;  /* 0x00007380ff0777ac */ /* 0x000e240008000800 */
[----:B------:R-:W2:Y:S01]  /*16140*/  LDL.LU R45, [R1+0x340] ;  /* 0x00034000012d7983 */ /* 0x000ea20000300800 */
[----:B-1----:R-:W-:-:S04]  /*16150*/  LEA R22, P1, R3, R2, 0x1 ;  /* 0x0000000203167211 */ /* 0x002fc800078208ff */
[----:B------:R-:W-:Y:S01]  /*16160*/  LEA.HI.X.SX32 R23, R3, R0, 0x1, P1 ;  /* 0x0000000003177211 */ /* 0x000fe200008f0eff */
[----:B------:R1:W-:Y:S02]  /*16170*/  @P5 STG.E.U16 desc[UR20][R20.64], R38 ;  /* 0x0000002614005986 */ /* 0x0003e4000c101514 */
[----:B-1----:R-:W-:-:S04]  /*16180*/  LEA R20, P6, R37, R2, 0x1 ;  /* 0x0000000225147211 */ /* 0x002fc800078c08ff */
[----:B------:R-:W-:Y:S02]  /*16190*/  LEA.HI.X.SX32 R21, R37, R0, 0x1, P6 ;  /* 0x0000000025157211 */ /* 0x000fe400030f0eff */
[----:B------:R-:W-:Y:S01]  /*161a0*/  PRMT R39, R48, 0x7632, R39 ;  /* 0x0000763230277816 */ /* 0x000fe20000000027 */
[----:B------:R-:W-:Y:S04]  /*161b0*/  @P3 STG.E.U16 desc[UR20][R22.64], R48 ;  /* 0x0000003016003986 */ /* 0x000fe8000c101514 */
[----:B------:R1:W-:Y:S01]  /*161c0*/  @P4 STG.E.U16 desc[UR20][R20.64], R39 ;  /* 0x0000002714004986 */ /* 0x0003e2000c101514 */
[C---:B-----5:R-:W-:Y:S01]  /*161d0*/  IMAD R41, R44.reuse, R74, RZ ;  /* 0x0000004a2c297224 */ /* 0x060fe200078e02ff */
[----:B0-----:R-:W-:Y:S01]  /*161e0*/  ISETP.LT.AND P1, PT, R44, UR5, !P0 ;  /* 0x000000052c007c0c */ /* 0x001fe2000c721270 */
[----:B------:R-:W0:Y:S01]  /*161f0*/  LDCU UR5, c[0x0][0x39c] ;  /* 0x00007380ff0577ac */ /* 0x000e220008000800 */
[----:B------:R-:W5:Y:S04]  /*16200*/  LDL.LU R44, [R1+0x33c] ;  /* 0x00033c00012c7983 */ /* 0x000f680000300800 */
[----:B------:R-:W5:Y:S01]  /*16210*/  LDL.LU R43, [R1+0x30c] ;  /* 0x00030c00012b7983 */ /* 0x000f620000300800 */
[----:B------:R-:W-:-:S04]  /*16220*/  LEA R36, P5, R41, R2, 0x1 ;  /* 0x0000000229247211 */ /* 0x000fc800078a08ff */
[----:B------:R-:W-:Y:S02]  /*16230*/  LEA.HI.X.SX32 R37, R41, R0, 0x1, P5 ;  /* 0x0000000029257211 */ /* 0x000fe400028f0eff */
[C---:B----4-:R-:W-:Y:S01]  /*16240*/  ISETP.LT.AND P6, PT, R42.reuse, UR6, !P0 ;  /* 0x000000062a007c0c */ /* 0x050fe2000c7c1270 */
[----:B------:R-:W-:Y:S02]  /*16250*/  IMAD R3, R42, R74, RZ ;  /* 0x0000004a2a037224 */ /* 0x000fe400078e02ff */
[----:B------:R4:W-:Y:S01]  /*16260*/  @P1 STG.E.U16 desc[UR20][R36.64], R49 ;  /* 0x0000003124001986 */ /* 0x0009e2000c101514 */
[----:B------:R-:W0:Y:S03]  /*16270*/  LDCU UR6, c[0x0][0x39c] ;  /* 0x00007380ff0677ac */ /* 0x000e260008000800 */
[----:B------:R-:W5:Y:S04]  /*16280*/  LDL.LU R42, [R1+0x338] ;  /* 0x00033800012a7983 */ /* 0x000f680000300800 */
[----:B-1----:R-:W5:Y:S04]  /*16290*/  LDL.LU R39, [R1+0x464] ;  /* 0x0004640001277983 */ /* 0x002f680000300800 */
[----:B------:R-:W5:Y:S01]  /*162a0*/  LDL.LU R41, [R1+0x3dc] ;  /* 0x0003dc0001297983 */ /* 0x000f620000300800 */
[----:B------:R-:W-:-:S02]  /*162b0*/  LEA R20, P1, R3, R2, 0x1 ;  /* 0x0000000203147211 */ /* 0x000fc400078208ff */
[----:B------:R-:W-:Y:S02]  /*162c0*/  PRMT R38, R49, 0x7632, R38 ;  /* 0x0000763231267816 */ /* 0x000fe40000000026 */
[----:B------:R-:W-:Y:S01]  /*162d0*/  LEA.HI.X.SX32 R21, R3, R0, 0x1, P1 ;  /* 0x0000000003157211 */ /* 0x000fe200008f0eff */
[CC--:B---3--:R-:W-:Y:S01]  /*162e0*/  IMAD R23, R46.reuse, R74.reuse, RZ ;  /* 0x0000004a2e177224 */ /* 0x0c8fe200078e02ff */
[----:B--2---:R-:W-:Y:S01]  /*162f0*/  ISETP.LT.AND P4, PT, R46, UR4, !P0 ;  /* 0x000000042e007c0c */ /* 0x004fe2000c781270 */
[C---:B------:R-:W-:Y:S01]  /*16300*/  IMAD R3, R45.reuse, R74, RZ ;  /* 0x0000004a2d037224 */ /* 0x040fe200078e02ff */
[----:B0-----:R-:W-:Y:S01]  /*16310*/  ISETP.LT.AND P1, PT, R45, UR5, !P0 ;  /* 0x000000052d007c0c */ /* 0x001fe2000c721270 */
[----:B------:R0:W-:Y:S01]  /*16320*/  @P6 STG.E.U16 desc[UR20][R20.64], R38 ;  /* 0x0000002614006986 */ /* 0x0001e2000c101514 */
[----:B------:R-:W-:Y:S01]  /*16330*/  LEA R22, P5, R23, R2, 0x1 ;  /* 0x0000000217167211 */ /* 0x000fe200078a08ff */
[----:B------:R-:W1:Y:S01]  /*16340*/  LDCU UR4, c[0x0][0x39c] ;  /* 0x00007380ff0477ac */ /* 0x000e620008000800 */
[----:B----4-:R-:W-:-:S02]  /*16350*/  PRMT R36, R50, 0x7632, R36 ;  /* 0x0000763232247816 */ /* 0x010fc40000000024 */
[----:B------:R-:W-:Y:S01]  /*16360*/  LEA.HI.X.SX32 R23, R23, R0, 0x1, P5 ;  /* 0x0000000017177211 */ /* 0x000fe200028f0eff */
[----:B------:R-:W2:Y:S01]  /*16370*/  LDCU UR5, c[0x0][0x39c] ;  /* 0x00007380ff0577ac */ /* 0x000ea20008000800 */
[----:B0-----:R-:W-:-:S04]  /*16380*/  LEA R20, P6, R3, R2, 0x1 ;  /* 0x0000000203147211 */ /* 0x001fc800078c08ff */
[----:B------:R-:W-:Y:S01]  /*16390*/  LEA.HI.X.SX32 R21, R3, R0, 0x1, P6 ;  /* 0x0000000003157211 */ /* 0x000fe200030f0eff */
[----:B------:R-:W-:Y:S04]  /*163a0*/  @P4 STG.E.U16 desc[UR20][R22.64], R50 ;  /* 0x0000003216004986 */ /* 0x000fe8000c101514 */
[----:B------:R0:W-:Y:S02]  /*163b0*/  @P1 STG.E.U16 desc[UR20][R20.64], R36 ;  /* 0x0000002414001986 */ /* 0x0001e4000c101514 */
[----:B0-----:R-:W-:Y:S01]  /*163c0*/  PRMT R36, R51, 0x7632, R36 ;  /* 0x0000763233247816 */ /* 0x001fe20000000024 */
[CC--:B-----5:R-:W-:Y:S01]  /*163d0*/  IMAD R37, R44.reuse, R74.reuse, RZ ;  /* 0x0000004a2c257224 */ /* 0x0e0fe200078e02ff */
[----:B------:R-:W-:Y:S01]  /*163e0*/  ISETP.LT.AND P5, PT, R44, UR6, !P0 ;  /* 0x000000062c007c0c */ /* 0x000fe2000c7a1270 */
[----:B------:R-:W0:Y:S01]  /*163f0*/  LDCU UR6, c[0x0][0x39c] ;  /* 0x00007380ff0677ac */ /* 0x000e220008000800 */
[----:B------:R-:W3:Y:S01]  /*16400*/  LDL.LU R44, [R1+0x474] ;  /* 0x00047400012c7983 */ /* 0x000ee20000300800 */
[----:B------:R-:W-:Y:S01]  /*16410*/  IMAD R3, R43, R74, RZ ;  /* 0x0000004a2b037224 */ /* 0x000fe200078e02ff */
[----:B------:R-:W-:-:S02]  /*16420*/  LEA R22, P4, R37, R2, 0x1 ;  /* 0x0000000225167211 */ /* 0x000fc400078808ff */
[----:B------:R-:W-:Y:S01]  /*16430*/  ISETP.LT.AND P1, PT, R43, UR7, !P0 ;  /* 0x000000072b007c0c */ /* 0x000fe2000c721270 */
[----:B------:R-:W4:Y:S01]  /*16440*/  LDCU UR7, c[0x0][0x39c] ;  /* 0x00007380ff0777ac */ /* 0x000f220008000800 */
[----:B------:R-:W5:Y:S01]  /*16450*/  LDL.LU R43, [R1+0x470] ;  /* 0x00047000012b7983 */ /* 0x000f620000300800 */
[----:B------:R-:W-:Y:S02]  /*16460*/  LEA.HI.X.SX32 R23, R37, R0, 0x1, P4 ;  /* 0x0000000025177211 */ /* 0x000fe400020f0eff */
[----:B------:R-:W-:-:S04]  /*16470*/  LEA R20, P6, R3, R2, 0x1 ;  /* 0x0000000203147211 */ /* 0x000fc800078c08ff */
[----:B------:R-:W-:Y:S01]  /*16480*/  LEA.HI.X.SX32 R21, R3, R0, 0x1, P6 ;  /* 0x0000000003157211 */ /* 0x000fe200030f0eff */
[----:B------:R-:W-:Y:S04]  /*16490*/  @P5 STG.E.U16 desc[UR20][R22.64], R51 ;  /* 0x0000003316005986 */ /* 0x000fe8000c101514 */
[----:B------:R0:W-:Y:S01]  /*164a0*/  @P1 STG.E.U16 desc[UR20][R20.64], R36 ;  /* 0x0000002414001986 */ /* 0x0001e2000c101514 */
[----:B------:R-:W-:-:S04]  /*164b0*/  IMAD R37, R42, R74, RZ ;  /* 0x0000004a2a257224 */ /* 0x000fc800078e02ff */
[----:B------:R-:W-:Y:S01]  /*164c0*/  IMAD R3, R74, 0x2, R37 ;  /* 0x000000024a037824 */ /* 0x000fe200078e0225 */
[----:B-1----:R-:W-:Y:S01]  /*164d0*/  ISETP.LT.AND P4, PT, R42, UR4, !P0 ;  /* 0x000000042a007c0c */ /* 0x002fe2000c781270 */
[----:B------:R-:W3:Y:S01]  /*164e0*/  LDCU UR4, c[0x0][0x39c] ;  /* 0x00007380ff0477ac */ /* 0x000ee20008000800 */
[----:B------:R-:W4:Y:S02]  /*164f0*/  LDL.LU R42, [R1+0x46c] ;  /* 0x00046c00012a7983 */ /* 0x000f240000300800 */
[----:B0-----:R-:W-:Y:S02]  /*16500*/  LEA R20, P1, R3, R2, 0x1 ;  /* 0x0000000203147211 */ /* 0x001fe400078208ff */
[----:B--2---:R-:W-:Y:S01]  /*16510*/  ISETP.LT.AND P5, PT, R39, UR5, !P0 ;  /* 0x0000000527007c0c */ /* 0x004fe2000c7a1270 */
[----:B------:R-:W5:Y:S01]  /*16520*/  LDCU UR5, c[0x0][0x39c] ;  /* 0x00007380ff0577ac */ /* 0x000f620008000800 */
[----:B------:R-:W-:Y:S01]  /*16530*/  LEA.HI.X.SX32 R21, R3, R0, 0x1, P1 ;  /* 0x0000000003157211 */ /* 0x000fe200008f0eff */
[----:B------:R-:W2:Y:S01]  /*16540*/  LDL.LU R39, [R1+0x3d8] ;  /* 0x0003d80001277983 */ /* 0x000ea20000300800 */
[----:B------:R-:W-:Y:S01]  /*16550*/  ISETP.LT.AND P1, PT, R41, UR6, !P0 ;  /* 0x0000000629007c0c */ /* 0x000fe2000c721270 */
[----:B------:R-:W0:Y:S02]  /*16560*/  LDCU UR6, c[0x0][0x39c] ;  /* 0x00007380ff0677ac */ /* 0x000e240008000800 */
[----:B------:R-:W2:Y:S01]  /*16570*/  LDL.LU R41, [R1+0x468] ;  /* 0x0004680001297983 */ /* 0x000ea20000300800 */
[----:B------:R-:W-:-:S02]  /*16580*/  LEA R22, P6, R37, R2, 0x1 ;  /* 0x0000000225167211 */ /* 0x000fc400078c08ff */
[----:B------:R-:W-:Y:S02]  /*16590*/  ISETP.LT.AND P3, PT, R47, UR10, !P0 ;  /* 0x0000000a2f007c0c */ /* 0x000fe4000c761270 */
[----:B------:R-:W-:Y:S01]  /*165a0*/  LEA.HI.X.SX32 R23, R37, R0, 0x1, P6 ;  /* 0x0000000025177211 */ /* 0x000fe200030f0eff */
[----:B------:R-:W-:Y:S01]  /*165b0*/  IMAD R37, R74, 0x2, R3 ;  /* 0x000000024a257824 */ /* 0x000fe200078e0203 */
[----:B------:R-:W-:-:S03]  /*165c0*/  PRMT R38, R52, 0x7632, R38 ;  /* 0x0000763234267816 */ /* 0x000fc60000000026 */
[----:B------:R1:W-:Y:S06]  /*165d0*/  @P4 STG.E.U16 desc[UR20][R22.64], R52 ;  /* 0x0000003416004986 */ /* 0x0003ec000c101514 */
[----:B------:R0:W-:Y:S01]  /*165e0*/  @P3 STG.E.U16 desc[UR20][R20.64], R38 ;  /* 0x0000002614003986 */ /* 0x0001e2000c101514 */
[----:B-1----:R-:W-:-:S04]  /*165f0*/  LEA R22, P6, R37, R2, 0x1 ;  /* 0x0000000225167211 */ /* 0x002fc800078c08ff */
[----:B------:R-:W-:Y:S01]  /*16600*/  LEA.HI.X.SX32 R23, R37, R0, 0x1, P6 ;  /* 0x0000000025177211 */ /* 0x000fe200030f0eff */
[----:B------:R-:W-:Y:S01]  /*16610*/  IMAD R37, R74, 0x2, R37 ;  /* 0x000000024a257824 */ /* 0x000fe200078e0225 */
[----:B------:R-:W-:-:S03]  /*16620*/  PRMT R36, R53, 0x7632, R36 ;  /* 0x0000763235247816 */ /* 0x000fc60000000024 */
[C---:B------:R-:W-:Y:S01]  /*16630*/  IMAD R3, R74.reuse, 0x2, R37 ;  /* 0x000000024a037824 */ /* 0x040fe200078e0225 */
[C---:B0-----:R-:W-:Y:S01]  /*16640*/  LEA R20, P6, R37.reuse, R2, 0x1 ;  /* 0x0000000225147211 */ /* 0x041fe200078c08ff */
[----:B------:R0:W-:Y:S03]  /*16650*/  @P5 STG.E.U16 desc[UR20][R22.64], R53 ;  /* 0x0000003516005986 */ /* 0x0001e6000c101514 */
[----:B------:R-:W-:Y:S01]  /*16660*/  LEA.HI.X.SX32 R21, R37, R0, 0x1, P6 ;  /* 0x0000000025157211 */ /* 0x000fe200030f0eff */
[----:B------:R-:W-:-:S04]  /*16670*/  IMAD R37, R74, 0x2, R3 ;  /* 0x000000024a257824 */ /* 0x000fc800078e0203 */
[----:B------:R1:W-:Y:S01]  /*16680*/  @P1 STG.E.U16 desc[UR20][R20.64], R36 ;  /* 0x0000002414001986 */ /* 0x0003e2000c101514 */
[----:B0-----:R-:W-:-:S04]  /*16690*/  LEA R22, P6, R3, R2, 0x1 ;  /* 0x0000000203167211 */ /* 0x001fc800078c08ff */
[----:B------:R-:W-:Y:S02]  /*166a0*/  LEA.HI.X.SX32 R23, R3, R0, 0x1, P6 ;  /* 0x0000000003177211 */ /* 0x000fe400030f0eff */
[----:B-1----:R-:W-:-:S04]  /*166b0*/  LEA R20, P1, R37, R2, 0x1 ;  /* 0x0000000225147211 */ /* 0x002fc800078208ff */
[----:B------:R-:W-:Y:S02]  /*166c0*/  LEA.HI.X.SX32 R21, R37, R0, 0x1, P1 ;  /* 0x0000000025157211 */ /* 0x000fe400008f0eff */
[----:B---3--:R-:W-:Y:S01]  /*166d0*/  ISETP.LT.AND P4, PT, R44, UR4, !P0 ;  /* 0x000000042c007c0c */ /* 0x008fe2000c781270 */
[----:B------:R-:W2:Y:S01]  /*166e0*/  LDCU UR4, c[0x0][0x39c] ;  /* 0x00007380ff0477ac */ /* 0x000ea20008000800 */
[----:B------:R-:W3:Y:S01]  /*166f0*/  LDL.LU R44, [R1+0x460] ;  /* 0x00046000012c7983 */ /* 0x000ee20000300800 */
[----:B-----5:R-:W-:Y:S01]  /*16700*/  ISETP.LT.AND P3, PT, R43, UR5, !P0 ;  /* 0x000000052b007c0c */ /* 0x020fe2000c761270 */
[----:B------:R-:W0:Y:S02]  /*16710*/  LDCU UR5, c[0x0][0x39c] ;  /* 0x00007380ff0577ac */ /* 0x000e240008000800 */
[----:B------:R-:W5:Y:S07]  /*16720*/  LDL.LU R43, [R1+0x45c] ;  /* 0x00045c00012b7983 */ /* 0x000f6e0000300800 */
[----:B------:R1:W-:Y:S01]  /*16730*/  @P4 STG.E.U16 desc[UR20][R22.64], R54 ;  /* 0x0000003616004986 */ /* 0x0003e2000c101514 */
[----:B----4-:R-:W-:Y:S01]  /*16740*/  ISETP.LT.AND P5, PT, R42, UR7, !P0 ;  /* 0x000000072a007c0c */ /* 0x010fe2000c7a1270 */
[----:B------:R-:W-:-:S02]  /*16750*/  IMAD R3, R74, 0x2, R37 ;  /* 0x000000024a037824 */ /* 0x000fc400078e0225 */
[----:B------:R-:W4:Y:S01]  /*16760*/  LDL.LU R42, [R1+0x3d4] ;  /* 0x0003d400012a7983 */ /* 0x000f220000300800 */
[----:B------:R-:W-:Y:S01]  /*16770*/  PRMT R38, R54, 0x7632, R38 ;  /* 0x0000763236267816 */ /* 0x000fe20000000026 */
[----:B------:R-:W5:Y:S01]  /*16780*/  LDCU UR7, c[0x0][0x39c] ;  /* 0x00007380ff0777ac */ /* 0x000f620008000800 */
[----:B--2---:R-:W-:Y:S02]  /*16790*/  ISETP.LT.AND P1, PT, R39, UR4, !P0 ;  /* 0x0000000427007c0c */ /* 0x004fe4000c721270 */
[----:B0-----:R-:W-:Y:S01]  /*167a0*/  ISETP.LT.AND P4, PT, R41, UR5, !P0 ;  /* 0x0000000529007c0c */ /* 0x001fe2000c781270 */
[----:B------:R-:W2:Y:S01]  /*167b0*/  LDL.LU R39, [R1+0x458] ;  /* 0x0004580001277983 */ /* 0x000ea20000300800 */
[C---:B-1----:R-:W-:Y:S01]  /*167c0*/  LEA R22, P6, R3.reuse, R2, 0x1 ;  /* 0x0000000203167211 */ /* 0x042fe200078c08ff */
[----:B------:R-:W4:Y:S02]  /*167d0*/  LDCU UR4, c[0x0][0x39c] ;  /* 0x00007380ff0477ac */ /* 0x000f240008000800 */
[----:B------:R-:W2:Y:S01]  /*167e0*/  LDL.LU R41, [R1+0x454] ;  /* 0x0004540001297983 */ /* 0x000ea20000300800 */
[----:B------:R-:W-:Y:S01]  /*167f0*/  LEA.HI.X.SX32 R23, R3, R0, 0x1, P6 ;  /* 0x0000000003177211 */ /* 0x000fe200030f0eff */
[C---:B------:R-:W-:Y:S01]  /*16800*/  IMAD R3, R74.reuse, 0x2, R3 ;  /* 0x000000024a037824 */ /* 0x040fe200078e0203 */
[----:B------:R-:W2:Y:S01]  /*16810*/  LDCU UR5, c[0x0][0x39c] ;  /* 0x00007380ff0577ac */ /* 0x000ea20008000800 */
[----:B------:R0:W-:Y:S02]  /*16820*/  @P3 STG.E.U16 desc[UR20][R20.64], R38 ;  /* 0x0000002614003986 */ /* 0x0001e4000c101514 */
[----:B------:R-:W-:Y:S01]  /*16830*/  IMAD R37, R74, 0x2, R3 ;  /* 0x000000024a257824 */ /* 0x000fe200078e0203 */
[----:B------:R-:W-:Y:S01]  /*16840*/  PRMT R36, R55, 0x7632, R36 ;  /* 0x0000763237247816 */ /* 0x000fe20000000024 */
[----:B------:R1:W-:Y:S01]  /*16850*/  @P5 STG.E.U16 desc[UR20][R22.64], R55 ;  /* 0x0000003716005986 */ /* 0x0003e2000c101514 */
[----:B0-----:R-:W-:-:S04]  /*16860*/  LEA R20, P6, R3, R2, 0x1 ;  /* 0x0000000203147211 */ /* 0x001fc800078c08ff */
[----:B------:R-:W-:Y:S01]  /*16870*/  LEA.HI.X.SX32 R21, R3, R0, 0x1, P6 ;  /* 0x0000000003157211 */ /* 0x000fe200030f0eff */
[----:B------:R-:W-:Y:S01]  /*16880*/  IMAD R3, R74, 0x2, R37 ;  /* 0x000000024a037824 */ /* 0x000fe200078e0225 */
[----:B-1----:R-:W-:-:S03]  /*16890*/  LEA R22, P6, R37, R2, 0x1 ;  /* 0x0000000225167211 */ /* 0x002fc600078c08ff */
[----:B------:R0:W-:Y:S01]  /*168a0*/  @P1 STG.E.U16 desc[UR20][R20.64], R36 ;  /* 0x0000002414001986 */ /* 0x0001e2000c101514 */
[----:B------:R-:W-:Y:S02]  /*168b0*/  LEA.HI.X.SX32 R23, R37, R0, 0x1, P6 ;  /* 0x0000000025177211 */ /* 0x000fe400030f0eff */
[----:B------:R-:W-:Y:S02]  /*168c0*/  PRMT R38, R56, 0x7632, R38 ;  /* 0x0000763238267816 */ /* 0x000fe40000000026 */
[----:B0-----:R-:W-:-:S04]  /*168d0*/  LEA R20, P1, R3, R2, 0x1 ;  /* 0x0000000203147211 */ /* 0x001fc800078208ff */
[----:B------:R-:W-:Y:S01]  /*168e0*/  LEA.HI.X.SX32 R21, R3, R0, 0x1, P1 ;  /* 0x0000000003157211 */ /* 0x000fe200008f0eff */
[----:B------:R0:W-:Y:S01]  /*168f0*/  @P4 STG.E.U16 desc[UR20][R22.64], R56 ;  /* 0x0000003816004986 */ /* 0x0001e2000c101514 */
[----:B---3--:R-:W-:Y:S01]  /*16900*/  ISETP.LT.AND P3, PT, R44, UR6, !P0 ;  /* 0x000000062c007c0c */ /* 0x008fe2000c761270 */
[----:B------:R-:W1:Y:S02]  /*16910*/  LDCU UR6, c[0x0][0x39c] ;  /* 0x00007380ff0677ac */ /* 0x000e640008000800 */
[----:B------:R-:W3:Y:S01]  /*16920*/  LDL.LU R44, [R1+0x44c] ;  /* 0x00044c00012c7983 */ /* 0x000ee20000300800 */
[----:B-----5:R-:W-:Y:S01]  /*16930*/  ISETP.LT.AND P5, PT, R43, UR7, !P0 ;  /* 0x000000072b007c0c */ /* 0x020fe2000c7a1270 */
[----:B------:R-:W-:Y:S02]  /*16940*/  IMAD R37, R74, 0x2, R3 ;  /* 0x000000024a257824 */ /* 0x000fe400078e0203 */
[----:B------:R-:W5:Y:S01]  /*16950*/  LDL.LU R43, [R1+0x3d0] ;  /* 0x0003d000012b7983 */ /* 0x000f620000300800 */
[----:B------:R-:W3:Y:S05]  /*16960*/  LDCU UR7, c[0x0][0x39c] ;  /* 0x00007380ff0777ac */ /* 0x000eea0008000800 */
[----:B------:R0:W-:Y:S01]  /*16970*/  @P3 STG.E.U16 desc[UR20][R20.64], R38 ;  /* 0x0000002614003986 */ /* 0x0001e2000c101514 */
[----:B----4-:R-:W-:Y:S01]  /*16980*/  ISETP.LT.AND P1, PT, R42, UR4, !P0 ;  /* 0x000000042a007c0c */ /* 0x010fe2000c721270 */
[----:B------:R-:W5:Y:S02]  /*16990*/  LDCU UR4, c[0x0][0x39c] ;  /* 0x00007380ff0477ac */ /* 0x000f640008000800 */
[----:B------:R-:W4:Y:S01]  /*169a0*/  LDL.LU R42, [R1+0x448] ;  /* 0x00044800012a7983 */ /* 0x000f220000300800 */
[----:B--2---:R-:W-:Y:S01]  /*169b0*/  ISETP.LT.AND P4, PT, R39, UR5, !P0 ;  /* 0x0000000527007c0c */ /* 0x004fe2000c781270 */
[----:B------:R-:W4:Y:S02]  /*169c0*/  LDCU UR5, c[0x0][0x39c] ;  /* 0x00007380ff0577ac */ /* 0x000f240008000800 */
[----:B------:R-:W2:Y:S01]  /*169d0*/  LDL.LU R39, [R1+0x444] ;  /* 0x0004440001277983 */ /* 0x000ea20000300800 */
[----:B-1----:R-:W-:Y:S01]  /*169e0*/  ISETP.LT.AND P3, PT, R41, UR6, !P0 ;  /* 0x0000000629007c0c */ /* 0x002fe2000c761270 */
[----:B------:R-:W2:Y:S02]  /*169f0*/  LDCU UR6, c[0x0][0x39c] ;  /* 0x00007380ff0677ac */ /* 0x000ea40008000800 */
[----:B------:R-:W2:Y:S01]  /*16a00*/  LDL.LU R41, [R1+0x440] ;  /* 0x0004400001297983 */ /* 0x000ea20000300800 */
[----:B0-----:R-:W-:-:S04]  /*16a10*/  LEA R22, P6, R37, R2, 0x1 ;  /* 0x0000000225167211 */ /* 0x001fc800078c08ff */
[----:B------:R-:W-:Y:S01]  /*16a20*/  LEA.HI.X.SX32 R23, R37, R0, 0x1, P6 ;  /* 0x0000000025177211 */ /* 0x000fe200030f0eff */
[----:B------:R-:W-:-:S04]  /*16a30*/  IMAD R37, R74, 0x2, R37 ;  /* 0x000000024a257824 */ /* 0x000fc800078e0225 */
[C---:B------:R-:W-:Y:S01]  /*16a40*/  IMAD R3, R74.reuse, 0x2, R37 ;  /* 0x000000024a037824 */ /* 0x040fe200078e0225 */
[C---:B------:R-:W-:Y:S01]  /*16a50*/  LEA R20, P6, R37.reuse, R2, 0x1 ;  /* 0x0000000225147211 */ /* 0x040fe200078c08ff */
[----:B------:R0:W-:Y:S03]  /*16a60*/  @P5 STG.E.U16 desc[UR20][R22.64], R57 ;  /* 0x0000003916005986 */ /* 0x0001e6000c101514 */
[----:B------:R-:W-:Y:S01]  /*16a70*/  LEA.HI.X.SX32 R21, R37, R0, 0x1, P6 ;  /* 0x0000000025157211 */ /* 0x000fe200030f0eff */
[----:B------:R-:W-:Y:S01]  /*16a80*/  IMAD R37, R74, 0x2, R3 ;  /* 0x000000024a257824 */ /* 0x000fe200078e0203 */
[----:B------:R-:W-:Y:S02]  /*16a90*/  PRMT R36, R57, 0x7632, R36 ;  /* 0x0000763239247816 */ /* 0x000fe40000000024 */
[----:B0-----:R-:W-:-:S04]  /*16aa0*/  LEA R22, P6, R3, R2, 0x1 ;  /* 0x0000000203167211 */ /* 0x001fc800078c08ff */
[----:B------:R-:W-:Y:S01]  /*16ab0*/  LEA.HI.X.SX32 R23, R3, R0, 0x1, P6 ;  /* 0x0000000003177211 */ /* 0x000fe200030f0eff */
[----:B------:R-:W-:Y:S01]  /*16ac0*/  IMAD R3, R74, 0x2, R37 ;  /* 0x000000024a037824 */ /* 0x000fe200078e0225 */
[----:B------:R0:W-:Y:S04]  /*16ad0*/  @P1 STG.E.U16 desc[UR20][R20.64], R36 ;  /* 0x0000002414001986 */ /* 0x0001e8000c101514 */
[----:B------:R1:W-:Y:S01]  /*16ae0*/  @P4 STG.E.U16 desc[UR20][R22.64], R58 ;  /* 0x0000003a16004986 */ /* 0x0003e2000c101514 */
[----:B------:R-:W-:Y:S02]  /*16af0*/  PRMT R38, R58, 0x7632, R38 ;  /* 0x000076323a267816 */ /* 0x000fe40000000026 */
[-C--:B0-----:R-:W-:Y:S02]  /*16b00*/  LEA R20, P1, R37, R2.reuse, 0x1 ;  /* 0x0000000225147211 */ /* 0x081fe400078208ff */
[----:B-1----:R-:W-:-:S02]  /*16b10*/  LEA R22, P6, R3, R2, 0x1 ;  /* 0x0000000203167211 */ /* 0x002fc400078c08ff */
[-C--:B------:R-:W-:Y:S02]  /*16b20*/  LEA.HI.X.SX32 R21, R37, R0.reuse, 0x1, P1 ;  /* 0x0000000025157211 */ /* 0x080fe400008f0eff */
[----:B------:R-:W-:-:S03]  /*16b30*/  LEA.HI.X.SX32 R23, R3, R0, 0x1, P6 ;  /* 0x0000000003177211 */ /* 0x000fc600030f0eff */
[----:B------:R0:W-:Y:S01]  /*16b40*/  @P3 STG.E.U16 desc[UR20][R20.64], R38 ;  /* 0x0000002614003986 */ /* 0x0001e2000c101514 */
[----:B---3--:R-:W-:Y:S01]  /*16b50*/  ISETP.LT.AND P5, PT, R44, UR7, !P0 ;  /* 0x000000072c007c0c */ /* 0x008fe2000c7a1270 */
[----:B------:R-:W1:Y:S02]  /*16b60*/  LDCU UR7, c[0x0][0x39c] ;  /* 0x00007380ff0777ac */ /* 0x000e640008000800 */
[----:B------:R-:W3:Y:S01]  /*16b70*/  LDL.LU R44, [R1+0x3cc] ;  /* 0x0003cc00012c7983 */ /* 0x000ee20000300800 */
[----:B-----5:R-:W-:Y:S02]  /*16b80*/  ISETP.LT.AND P1, PT, R43, UR4, !P0 ;  /* 0x000000042b007c0c */ /* 0x020fe4000c721270 */
[----:B----4-:R-:W-:Y:S01]  /*16b90*/  ISETP.LT.AND P4, PT, R42, UR5, !P0 ;  /* 0x000000052a007c0c */ /* 0x010fe2000c781270 */
[----:B------:R-:W4:Y:S01]  /*16ba0*/  LDL.LU R43, [R1+0x43c] ;  /* 0x00043c00012b7983 */ /* 0x000f220000300800 */
[C---:B------:R-:W-:Y:S01]  /*16bb0*/  IMAD R3, R74.reuse, 0x2, R3 ;  /* 0x000000024a037824 */ /* 0x040fe200078e0203 */
[----:B------:R-:W3:Y:S02]  /*16bc0*/  LDCU UR4, c[0x0][0x39c] ;  /* 0x00007380ff0477ac */ /* 0x000ee40008000800 */
[----:B------:R-:W5:Y:S04]  /*16bd0*/  LDL.LU R42, [R1+0x438] ;  /* 0x00043800012a7983 */ /* 0x000f680000300800 */
[----:B------:R1:W-:Y:S01]  /*16be0*/  @P5 STG.E.U16 desc[UR20][R22.64], R59 ;  /* 0x0000003b16005986 */ /* 0x0003e2000c101514 */
[----:B--2---:R-:W-:Y:S01]  /*16bf0*/  ISETP.LT.AND P3, PT, R39, UR6, !P0 ;  /* 0x0000000627007c0c */ /* 0x004fe2000c761270 */
[C---:B------:R-:W-:Y:S01]  /*16c00*/  IMAD R37, R74.reuse, 0x2, R3 ;  /* 0x000000024a257824 */ /* 0x040fe200078e0203 */
[----:B0-----:R-:W-:Y:S01]  /*16c10*/  LEA R20, P6, R3, R2, 0x1 ;  /* 0x0000000203147211 */ /* 0x001fe200078c08ff */
[----:B------:R-:W2:Y:S01]  /*16c20*/  LDL.LU R39, [R1+0x434] ;  /* 0x0004340001277983 */ /* 0x000ea20000300800 */
[----:B-1----:R-:W-:Y:S01]  /*16c30*/  ISETP.LT.AND P5, PT, R41, UR7, !P0 ;  /* 0x0000000729007c0c */ /* 0x002fe2000c7a1270 */
[----:B------:R-:W4:Y:S02]  /*16c40*/  LDCU UR5, c[0x0][0x39c] ;  /* 0x00007380ff0577ac */ /* 0x000f240008000800 */
[----:B------:R-:W2:Y:S01]  /*16c50*/  LDL.LU R41, [R1+0x3c8] ;  /* 0x0003c80001297983 */ /* 0x000ea20000300800 */
[----:B------:R-:W-:Y:S01]  /*16c60*/  LEA.HI.X.SX32 R21, R3, R0, 0x1, P6 ;  /* 0x0000000003157211 */ /* 0x000fe200030f0eff */
[----:B------:R-:W-:Y:S01]  /*16c70*/  IMAD R3, R74, 0x2, R37 ;  /* 0x000000024a037824 */ /* 0x000fe200078e0225 */
[----:B------:R-:W-:Y:S01]  /*16c80*/  PRMT R36, R59, 0x7632, R36 ;  /* 0x000076323b247816 */ /* 0x000fe20000000024 */
[----:B------:R-:W5:Y:S01]  /*16c90*/  LDCU UR6, c[0x0][0x39c] ;  /* 0x00007380ff0677ac */ /* 0x000f620008000800 */
[C---:B------:R-:W-:Y:S01]  /*16ca0*/  LEA R22, P6, R37.reuse, R2, 0x1 ;  /* 0x0000000225167211 */ /* 0x040fe200078c08ff */
[----:B------:R-:W2:Y:S01]  /*16cb0*/  LDL.LU R45, [R1+0x4cc] ;  /* 0x0004cc00012d7983 */ /* 0x000ea20000300800 */
[----:B------:R-:W-:Y:S01]  /*16cc0*/  PRMT R38, R32, 0x7632, R38 ;  /* 0x0000763220267816 */ /* 0x000fe20000000026 */
[----:B------:R-:W0:Y:S01]  /*16cd0*/  LDCU UR7, c[0x0][0x39c] ;  /* 0x00007380ff0777ac */ /* 0x000e220008000800 */
[----:B------:R-:W-:Y:S01]  /*16ce0*/  LEA.HI.X.SX32 R23, R37, R0, 0x1, P6 ;  /* 0x0000000025177211 */ /* 0x000fe200030f0eff */
[----:B------:R-:W-:Y:S01]  /*16cf0*/  IMAD R37, R74, 0x2, R3 ;  /* 0x000000024a257824 */ /* 0x000fe200078e0203 */
[----:B------:R1:W-:Y:S04]  /*16d00*/  @P1 STG.E.U16 desc[UR20][R20.64], R36 ;  /* 0x0000002414001986 */ /* 0x0003e8000c101514 */
[----:B------:R0:W-:Y:S01]  /*16d10*/  @P4 STG.E.U16 desc[UR20][R22.64], R32 ;  /* 0x0000002016004986 */ /* 0x0001e2000c101514 */
[----:B-1----:R-:W-:-:S02]  /*16d20*/  LEA R20, P1, R3, R2, 0x1 ;  /* 0x0000000203147211 */ /* 0x002fc400078208ff */
[----:B0-----:R-:W-:-:S04]  /*16d30*/  LEA R22, P6, R37, R2, 0x1 ;  /* 0x0000000225167211 */ /* 0x001fc800078c08ff */
[-C--:B------:R-:W-:Y:S01]  /*16d40*/  LEA.HI.X.SX32 R23, R37, R0.reuse, 0x1, P6 ;  /* 0x0000000025177211 */ /* 0x080fe200030f0eff */
[----:B------:R-:W-:Y:S01]  /*16d50*/  IMAD R37, R74, 0x2, R37 ;  /* 0x000000024a257824 */ /* 0x000fe200078e0225 */
[----:B------:R-:W-:-:S04]  /*16d60*/  LEA.HI.X.SX32 R21, R3, R0, 0x1, P1 ;  /* 0x0000000003157211 */ /* 0x000fc800008f0eff */
[C---:B------:R-:W-:Y:S01]  /*16d70*/  LEA R36, P6, R37.reuse, R2, 0x1 ;  /* 0x0000000225247211 */ /* 0x040fe200078c08ff */
[----:B------:R0:W-:Y:S01]  /*16d80*/  @P3 STG.E.U16 desc[UR20][R20.64], R38 ;  /* 0x0000002614003986 */ /* 0x0001e2000c101514 */
[----:B------:R-:W-:Y:S02]  /*16d90*/  IMAD R3, R74, 0x2, R37 ;  /* 0x000000024a037824 */ /* 0x000fe400078e0225 */
[----:B------:R-:W-:Y:S01]  /*16da0*/  LEA.HI.X.SX32 R37, R37, R0, 0x1, P6 ;  /* 0x0000000025257211 */ /* 0x000fe200030f0eff */
[----:B------:R1:W-:Y:S04]  /*16db0*/  @P5 STG.E.U16 desc[UR20][R22.64], R33 ;  /* 0x0000002116005986 */ /* 0x0003e8000c101514 */
[----:B------:R-:W1:Y:S01]  /*16dc0*/  LDS.128 R20, [R64+UR9] ;  /* 0x0000000940147984 */ /* 0x000e620008000c00 */
[----:B0-----:R-:W-:-:S03]  /*16dd0*/  PRMT R38, R33, 0x7632, R38 ;  /* 0x0000763221267816 */ /* 0x001fc60000000026 */
[----:B------:R-:W0:Y:S01]  /*16de0*/  LDS.128 R64, [R64+UR9+0x800] ;  /* 0x0008000940407984 */ /* 0x000e220008000c00 */
[----:B---3--:R-:W-:Y:S01]  /*16df0*/  ISETP.LT.AND P4, PT, R44, UR4, !P0 ;  /* 0x000000042c007c0c */ /* 0x008fe2000c781270 */
[----:B------:R-:W2:Y:S02]  /*16e00*/  LDCU UR4, c[0x0][0x39c] ;  /* 0x00007380ff0477ac */ /* 0x000ea40008000800 */
[----:B------:R-:W3:Y:S10]  /*16e10*/  LDL.LU R44, [R1+0x4d0] ;  /* 0x0004d000012c7983 */ /* 0x000ef40000300800 */
[----:B------:R0:W-:Y:S01]  /*16e20*/  @P4 STG.E.U16 desc[UR20][R36.64], R38 ;  /* 0x0000002624004986 */ /* 0x0001e2000c101514 */
[----:B----4-:R-:W-:Y:S01]  /*16e30*/  ISETP.LT.AND P1, PT, R43, UR5, !P0 ;  /* 0x000000052b007c0c */ /* 0x010fe2000c721270 */
[----:B------:R-:W4:Y:S02]  /*16e40*/  LDCU UR5, c[0x0][0x39c] ;  /* 0x00007380ff0577ac */ /* 0x000f240008000800 */
[----:B------:R-:W3:Y:S01]  /*16e50*/  LDL.LU R43, [R1+0x4e0] ;  /* 0x0004e000012b7983 */ /* 0x000ee20000300800 */
[----:B-----5:R-:W-:Y:S01]  /*16e60*/  ISETP.LT.AND P3, PT, R42, UR6, !P0 ;  /* 0x000000062a007c0c */ /* 0x020fe2000c761270 */
[----:B------:R-:W3:Y:S02]  /*16e70*/  LDCU UR6, c[0x0][0x39c] ;  /* 0x00007380ff0677ac */ /* 0x000ee40008000800 */
[----:B------:R-:W5:Y:S01]  /*16e80*/  LDL.LU R42, [R1+0x3c4] ;  /* 0x0003c400012a7983 */ /* 0x000f620000300800 */
[----:B--2---:R-:W-:Y:S01]  /*16e90*/  ISETP.LT.AND P4, PT, R41, UR4, !P0 ;  /* 0x0000000429007c0c */ /* 0x004fe2000c781270 */
[----:B------:R-:W2:Y:S02]  /*16ea0*/  LDCU UR4, c[0x0][0x39c] ;  /* 0x00007380ff0477ac */ /* 0x000ea40008000800 */
[----:B------:R-:W5:Y:S01]  /*16eb0*/  LDL.LU R41, [R1+0x4dc] ;  /* 0x0004dc0001297983 */ /* 0x000f620000300800 */
[----:B------:R-:W-:Y:S01]  /*16ec0*/  ISETP.LT.AND P5, PT, R39, UR7, !P0 ;  /* 0x0000000727007c0c */ /* 0x000fe2000c7a1270 */
[----:B------:R-:W-:Y:S01]  /*16ed0*/  IMAD R39, R74, 0x2, R3 ;  /* 0x000000024a277824 */ /* 0x000fe200078e0203 */
[----:B------:R-:W-:-:S04]  /*16ee0*/  LEA R32, P6, R3, R2, 0x1 ;  /* 0x0000000203207211 */ /* 0x000fc800078c08ff */
[----:B-1----:R-:W-:Y:S02]  /*16ef0*/  LEA.HI.X.SX32 R33, R3, R0, 0x1, P6 ;  /* 0x0000000003217211 */ /* 0x002fe400030f0eff */
[C---:B0-----:R-:W-:Y:S01]  /*16f00*/  LEA R36, P6, R39.reuse, R2, 0x1 ;  /* 0x0000000227247211 */ /* 0x041fe200078c08ff */
[----:B------:R-:W-:Y:S01]  /*16f10*/  IMAD R3, R74, 0x2, R39 ;  /* 0x000000024a037824 */ /* 0x000fe200078e0227 */
[----:B------:R-:W-:Y:S02]  /*16f20*/  PRMT R40, R34, 0x7632, R40 ;  /* 0x0000763222287816 */ /* 0x000fe40000000028 */
[----:B------:R-:W-:Y:S01]  /*16f30*/  LEA.HI.X.SX32 R37, R39, R0, 0x1, P6 ;  /* 0x0000000027257211 */ /* 0x000fe200030f0eff */
[----:B------:R0:W-:Y:S01]  /*16f40*/  @P1 STG.E.U16 desc[UR20][R32.64], R34 ;  /* 0x0000002220001986 */ /* 0x0001e2000c101514 */
[----:B----4-:R-:W-:Y:S01]  /*16f50*/  ISETP.LT.AND P1, PT, R45, UR5, !P0 ;  /* 0x000000052d007c0c */ /* 0x010fe2000c721270 */
[----:B------:R-:W-:Y:S01]  /*16f60*/  IMAD R39, R74, 0x2, R3 ;  /* 0x000000024a277824 */ /* 0x000fe200078e0203 */
[----:B------:R-:W5:Y:S01]  /*16f70*/  LDCU UR5, c[0x0][0x39c] ;  /* 0x00007380ff0577ac */ /* 0x000f620008000800 */
[----:B------:R1:W-:Y:S04]  /*16f80*/  @P3 STG.E.U16 desc[UR20][R36.64], R40 ;  /* 0x0000002824003986 */ /* 0x0003e8000c101514 */
[----:B------:R-:W4:Y:S01]  /*16f90*/  LDL.LU R45, [R1+0x4e4] ;  /* 0x0004e400012d7983 */ /* 0x000f220000300800 */
        /* <DEDUP_REMOVED lines=9> */
[C---:B------:R-:W-:Y:S01]  /*17030*/  IMAD R3, R74.reuse, 0x2, R3 ;  /* 0x000000024a037824 */ /* 0x040fe200078e0203 */
[----:B------:R-:W-:Y:S03]  /*17040*/  @P4 STG.E.U16 desc[UR20][R36.64], R34 ;  /* 0x0000002224004986 */ /* 0x000fe6000c101514 */
[----:B------:R-:W-:Y:S01]  /*17050*/  IMAD R35, R74, 0x2, R3 ;  /* 0x000000024a237824 */ /* 0x000fe200078e0203 */
[----:B------:R0:W-:Y:S01]  /*17060*/  @P1 STG.E.U16 desc[UR20][R32.64], R20 ;  /* 0x0000001420001986 */ /* 0x0001e2000c101514 */
[----:B------:R-:W-:Y:S02]  /*17070*/  PRMT R38, R20, 0x7632, R38 ;  /* 0x0000763214267816 */ /* 0x000fe40000000026 */
[----:B0-----:R-:W-:-:S04]  /*17080*/  LEA R32, P6, R3, R2, 0x1 ;  /* 0x0000000203207211 */ /* 0x001fc800078c08ff */
[----:B------:R-:W-:Y:S01]  /*17090*/  LEA.HI.X.SX32 R33, R3, R0, 0x1, P6 ;  /* 0x0000000003217211 */ /* 0x000fe200030f0eff */
[----:B------:R-:W-:Y:S01]  /*170a0*/  IMAD R3, R74, 0x2, R35 ;  /* 0x000000024a037824 */ /* 0x000fe200078e0223 */
[----:B------:R-:W-:-:S04]  /*170b0*/  LEA R34, P6, R35, R2, 0x1 ;  /* 0x0000000223227211 */ /* 0x000fc800078c08ff */
[----:B------:R-:W-:Y:S02]  /*170c0*/  LEA.HI.X.SX32 R35, R35, R0, 0x1, P6 ;  /* 0x0000000023237211 */ /* 0x000fe400030f0eff */
[----:B------:R-:W-:Y:S02]  /*170d0*/  PRMT R36, R21, 0x7632, R36 ;  /* 0x0000763215247816 */ /* 0x000fe40000000024 */
[----:B---3--:R-:W-:Y:S01]  /*170e0*/  ISETP.LT.AND P3, PT, R44, UR6, !P0 ;  /* 0x000000062c007c0c */ /* 0x008fe2000c761270 */
[----:B------:R-:W0:Y:S01]  /*170f0*/  LDCU UR6, c[0x0][0x39c] ;  /* 0x00007380ff0677ac */ /* 0x000e220008000800 */
[----:B------:R-:W3:Y:S11]  /*17100*/  LDL.LU R44, [R1+0x4ec] ;  /* 0x0004ec00012c7983 */ /* 0x000ef60000300800 */
[----:B------:R1:W-:Y:S01]  /*17110*/  @P3 STG.E.U16 desc[UR20][R32.64], R38 ;  /* 0x0000002620003986 */ /* 0x0003e2000c101514 */
[----:B--2---:R-:W-:Y:S01]  /*17120*/  ISETP.LT.AND P5, PT, R43, UR4, !P0 ;  /* 0x000000042b007c0c */ /* 0x004fe2000c7a1270 */
[----:B------:R-:W4:Y:S02]  /*17130*/  LDCU UR4, c[0x0][0x39c] ;  /* 0x00007380ff0477ac */ /* 0x000f240008000800 */
[----:B------:R-:W2:Y:S01]  /*17140*/  LDL.LU R43, [R1+0x3bc] ;  /* 0x0003bc00012b7983 */ /* 0x000ea20000300800 */
[----:B-----5:R-:W-:Y:S01]  /*17150*/  ISETP.LT.AND P4, PT, R42, UR5, !P0 ;  /* 0x000000052a007c0c */ /* 0x020fe2000c781270 */
[----:B------:R-:W3:Y:S02]  /*17160*/  LDCU UR5, c[0x0][0x39c] ;  /* 0x00007380ff0577ac */ /* 0x000ee40008000800 */
[----:B------:R-:W5:Y:S01]  /*17170*/  LDL.LU R42, [R1+0x4f8] ;  /* 0x0004f800012a7983 */ /* 0x000f620000300800 */
[----:B0-----:R-:W-:-:S02]  /*17180*/  ISETP.LT.AND P1, PT, R41, UR6, !P0 ;  /* 0x0000000629007c0c */ /* 0x001fc4000c721270 */
[C---:B-1----:R-:W-:Y:S01]  /*17190*/  LEA R32, P6, R3.reuse, R2, 0x1 ;  /* 0x0000000203207211 */ /* 0x042fe200078c08ff */
[----:B------:R-:W5:Y:S01]  /*171a0*/  LDL.LU R41, [R1+0x4f4] ;  /* 0x0004f40001297983 */ /* 0x000f620000300800 */
[C---:B------:R-:W-:Y:S01]  /*171b0*/  IMAD R37, R74.reuse, 0x2, R3 ;  /* 0x000000024a257824 */ /* 0x040fe200078e0203 */
[----:B------:R-:W2:Y:S01]  /*171c0*/  LDCU UR6, c[0x0][0x39c] ;  /* 0x00007380ff0677ac */ /* 0x000ea20008000800 */
[----:B------:R-:W-:Y:S01]  /*171d0*/  LEA.HI.X.SX32 R33, R3, R0, 0x1, P6 ;  /* 0x0000000003217211 */ /* 0x000fe200030f0eff */
[----:B------:R-:W5:Y:S04]  /*171e0*/  LDL.LU R40, [R1+0x4f0] ;  /* 0x0004f00001287983 */ /* 0x000f680000300800 */
[----:B------:R-:W-:Y:S04]  /*171f0*/  @P5 STG.E.U16 desc[UR20][R34.64], R21 ;  /* 0x0000001522005986 */ /* 0x000fe8000c101514 */
[----:B------:R-:W5:Y:S04]  /*17200*/  LDL.LU R39, [R1+0x3b8] ;  /* 0x0003b80001277983 */ /* 0x000f680000300800 */
[----:B------:R0:W-:Y:S04]  /*17210*/  @P4 STG.E.U16 desc[UR20][R32.64], R36 ;  /* 0x0000002420004986 */ /* 0x0001e8000c101514 */
[----:B0-----:R-:W5:Y:S01]  /*17220*/  LDL.LU R36, [R1+0x4e8] ;  /* 0x0004e80001247983 */ /* 0x001f620000300800 */
[----:B----4-:R-:W-:Y:S01]  /*17230*/  ISETP.LT.AND P3, PT, R45, UR4, !P0 ;  /* 0x000000042d007c0c */ /* 0x010fe2000c761270 */
[----:B------:R-:W5:Y:S01]  /*17240*/  LDCU UR4, c[0x0][0x39c] ;  /* 0x00007380ff0477ac */ /* 0x000f620008000800 */
[C---:B------:R-:W-:Y:S01]  /*17250*/  LEA R20, P6, R37.reuse, R2, 0x1 ;  /* 0x0000000225147211 */ /* 0x040fe200078c08ff */
[----:B------:R-:W-:Y:S01]  /*17260*/  IMAD R3, R74, 0x2, R37 ;  /* 0x000000024a037824 */ /* 0x000fe200078e0225 */
[----:B------:R-:W-:Y:S01]  /*17270*/  PRMT R35, R22, 0x7632, R35 ;  /* 0x0000763216237816 */ /* 0x000fe20000000023 */
[----:B------:R-:W4:Y:S01]  /*17280*/  LDL.LU R38, [R1+0x4d8] ;  /* 0x0004d80001267983 */ /* 0x000f220000300800 */
[----:B------:R-:W-:Y:S01]  /*17290*/  LEA.HI.X.SX32 R21, R37, R0, 0x1, P6 ;  /* 0x0000000025157211 */ /* 0x000fe200030f0eff */
[----:B------:R-:W-:Y:S01]  /*172a0*/  IMAD R37, R74, 0x2, R3 ;  /* 0x000000024a257824 */ /* 0x000fe200078e0203 */
[----:B------:R-:W-:-:S03]  /*172b0*/  LEA R32, P6, R3, R2, 0x1 ;  /* 0x0000000203207211 */ /* 0x000fc600078c08ff */
[----:B------:R0:W-:Y:S01]  /*172c0*/  @P1 STG.E.U16 desc[UR20][R20.64], R22 ;  /* 0x0000001614001986 */ /* 0x0001e2000c101514 */
[----:B------:R-:W-:-:S05]  /*172d0*/  LEA.HI.X.SX32 R33, R3, R0, 0x1, P6 ;  /* 0x0000000003217211 */ /* 0x000fca00030f0eff */
[----:B------:R1:W-:Y:S01]  /*172e0*/  @P3 STG.E.U16 desc[UR20][R32.64], R35 ;  /* 0x0000002320003986 */ /* 0x0003e2000c101514 */
[----:B0-----:R-:W-:-:S04]  /*172f0*/  LEA R20, P6, R37, R2, 0x1 ;  /* 0x0000000225147211 */ /* 0x001fc800078c08ff */
[----:B------:R-:W-:Y:S01]  /*17300*/  LEA.HI.X.SX32 R21, R37, R0, 0x1, P6 ;  /* 0x0000000025157211 */ /* 0x000fe200030f0eff */
[----:B------:R-:W-:-:S04]  /*17310*/  IMAD R37, R74, 0x2, R37 ;  /* 0x000000024a257824 */ /* 0x000fc800078e0225 */
[----:B------:R-:W-:Y:S01]  /*17320*/  IMAD R3, R74, 0x2, R37 ;  /* 0x000000024a037824 */ /* 0x000fe200078e0225 */
[----:B------:R-:W-:-:S04]  /*17330*/  LEA R34, P6, R37, R2, 0x1 ;  /* 0x0000000225227211 */ /* 0x000fc800078c08ff */
[----:B-1----:R-:W-:Y:S02]  /*17340*/  LEA.HI.X.SX32 R35, R37, R0, 0x1, P6 ;  /* 0x0000000025237211 */ /* 0x002fe400030f0eff */
[----:B------:R-:W-:-:S04]  /*17350*/  LEA R32, P6, R3, R2, 0x1 ;  /* 0x0000000203207211 */ /* 0x000fc800078c08ff */
[----:B------:R-:W-:Y:S02]  /*17360*/  LEA.HI.X.SX32 R33, R3, R0, 0x1, P6 ;  /* 0x0000000003217211 */ /* 0x000fe400030f0eff */
[----:B---3--:R-:W-:Y:S01]  /*17370*/  ISETP.LT.AND P5, PT, R44, UR5, !P0 ;  /* 0x000000052c007c0c */ /* 0x008fe2000c7a1270 */
[----:B------:R-:W0:-:S12]  /*17380*/  LDCU UR5, c[0x0][0x39c] ;  /* 0x00007380ff0577ac */ /* 0x000e180008000800 */
[----:B------:R1:W-:Y:S01]  /*17390*/  @P5 STG.E.U16 desc[UR20][R20.64], R23 ;  /* 0x0000001714005986 */ /* 0x0003e2000c101514 */
[----:B--2---:R-:W-:Y:S01]  /*173a0*/  ISETP.LT.AND P4, PT, R43, UR6, !P0 ;  /* 0x000000062b007c0c */ /* 0x004fe2000c781270 */
[----:B------:R-:W2:Y:S01]  /*173b0*/  LDCU UR6, c[0x0][0x39c] ;  /* 0x00007380ff0677ac */ /* 0x000ea20008000800 */
[----:B-----5:R-:W-:Y:S01]  /*173c0*/  ISETP.LT.AND P1, PT, R42, UR4, !P0 ;  /* 0x000000042a007c0c */ /* 0x020fe2000c721270 */
[----:B------:R-:W3:Y:S01]  /*173d0*/  LDCU UR4, c[0x0][0x39c] ;  /* 0x00007380ff0477ac */ /* 0x000ee20008000800 */
[----:B0-----:R-:W-:Y:S01]  /*173e0*/  ISETP.LT.AND P3, PT, R41, UR5, !P0 ;  /* 0x0000000529007c0c */ /* 0x001fe2000c761270 */
[----:B------:R-:W0:Y:S01]  /*173f0*/  LDCU UR5, c[0x0][0x39c] ;  /* 0x00007380ff0577ac */ /* 0x000e220008000800 */
[----:B------:R-:W5:Y:S01]  /*17400*/  LDL.LU R41, [R1+0x4d4] ;  /* 0x0004d40001297983 */ /* 0x000f620000300800 */
[----:B-1----:R-:W-:Y:S02]  /*17410*/  PRMT R21, R23, 0x7632, R21 ;  /* 0x0000763217157816 */ /* 0x002fe40000000015 */
[----:B--2---:R-:W-:Y:S01]  /*17420*/  ISETP.LT.AND P5, PT, R40, UR6, !P0 ;  /* 0x0000000628007c0c */ /* 0x004fe2000c7a1270 */
[----:B------:R-:W-:Y:S01]  /*17430*/  IMAD R37, R74, 0x2, R3 ;  /* 0x000000024a257824 */ /* 0x000fe200078e0203 */
[----:B------:R-:W2:Y:S01]  /*17440*/  LDL.LU R40, [R1+0x3b4] ;  /* 0x0003b40001287983 */ /* 0x000ea20000300800 */
[----:B------:R-:W4:Y:S03]  /*17450*/  LDCU UR6, c[0x0][0x39c] ;  /* 0x00007380ff0677ac */ /* 0x000f260008000800 */
[----:B------:R1:W-:Y:S01]  /*17460*/  @P4 STG.E.U16 desc[UR20][R34.64], R21 ;  /* 0x0000001522004986 */ /* 0x0003e2000c101514 */
[----:B---3--:R-:W-:Y:S01]  /*17470*/  ISETP.LT.AND P4, PT, R39, UR4, !P0 ;  /* 0x0000000427007c0c */ /* 0x008fe2000c781270 */
[----:B------:R-:W5:Y:S02]  /*17480*/  LDCU UR4, c[0x0][0x39c] ;  /* 0x00007380ff0477ac */ /* 0x000f640008000800 */
[----:B------:R-:W-:Y:S04]  /*17490*/  @P1 STG.E.U16 desc[UR20][R32.64], R4 ;  /* 0x0000000420001986 */ /* 0x000fe8000c101514 */
[----:B------:R-:W3:Y:S01]  /*174a0*/  LDL.LU R39, [R1+0x4c8] ;  /* 0x0004c80001277983 */ /* 0x000ee20000300800 */
[----:B0-----:R-:W-:Y:S01]  /*174b0*/  ISETP.LT.AND P1, PT, R36, UR5, !P0 ;  /* 0x0000000524007c0c */ /* 0x001fe2000c721270 */
[----:B------:R-:W-:-:S02]  /*174c0*/  IMAD R3, R74, 0x2, R37 ;  /* 0x000000024a037824 */ /* 0x000fc400078e0225 */
[----:B------:R-:W2:Y:S01]  /*174d0*/  LDL.LU R36, [R1+0x4c4] ;  /* 0x0004c40001247983 */ /* 0x000ea20000300800 */
[C---:B------:R-:W-:Y:S01]  /*174e0*/  LEA R20, P6, R37.reuse, R2, 0x1 ;  /* 0x0000000225147211 */ /* 0x040fe200078c08ff */
[----:B------:R-:W2:Y:S01]  /*174f0*/  LDCU UR5, c[0x0][0x39c] ;  /* 0x00007380ff0577ac */ /* 0x000ea20008000800 */
[----:B------:R-:W-:Y:S02]  /*17500*/  PRMT R23, R4, 0x7632, R23 ;  /* 0x0000763204177816 */ /* 0x000fe40000000017 */
[----:B-1----:R-:W-:Y:S01]  /*17510*/  LEA.HI.X.SX32 R21, R37, R0, 0x1, P6 ;  /* 0x0000000025157211 */ /* 0x002fe200030f0eff */
[----:B------:R-:W-:Y:S01]  /*17520*/  IMAD R35, R74, 0x2, R3 ;  /* 0x000000024a237824 */ /* 0x000fe200078e0203 */
[----:B------:R-:W-:-:S03]  /*17530*/  LEA R22, P6, R3, R2, 0x1 ;  /* 0x0000000203167211 */ /* 0x000fc600078c08ff */
[----:B------:R0:W-:Y:S01]  /*17540*/  @P3 STG.E.U16 desc[UR20][R20.64], R23 ;  /* 0x0000001714003986 */ /* 0x0001e2000c101514 */
[----:B----4-:R-:W-:Y:S01]  /*17550*/  ISETP.LT.AND P3, PT, R38, UR6, !P0 ;  /* 0x0000000626007c0c */ /* 0x010fe2000c761270 */
[----:B------:R-:W3:Y:S02]  /*17560*/  LDCU UR6, c[0x0][0x39c] ;  /* 0x00007380ff0677ac */ /* 0x000ee40008000800 */
[----:B------:R-:W4:Y:S04]  /*17570*/  LDL.LU R38, [R1+0x4c0] ;  /* 0x0004c00001267983 */ /* 0x000f280000300800 */
[----:B------:R-:W4:Y:S01]  /*17580*/  LDL.LU R37, [R1+0x3b0] ;  /* 0x0003b00001257983 */ /* 0x000f220000300800 */
[----:B0-----:R-:W-:Y:S01]  /*17590*/  LEA.HI.X.SX32 R23, R3, R0, 0x1, P6 ;  /* 0x0000000003177211 */ /* 0x001fe200030f0eff */
[----:B------:R-:W-:Y:S01]  /*175a0*/  IMAD R3, R74, 0x2, R35 ;  /* 0x000000024a037824 */ /* 0x000fe200078e0223 */
[----:B------:R-:W-:-:S02]  /*175b0*/  LEA R34, P6, R35, R2, 0x1 ;  /* 0x0000000223227211 */ /* 0x000fc400078c08ff */
[----:B------:R-:W-:Y:S02]  /*175c0*/  PRMT R20, R5, 0x7632, R20 ;  /* 0x0000763205147816 */ /* 0x000fe40000000014 */
[----:B------:R-:W-:Y:S01]  /*175d0*/  LEA.HI.X.SX32 R35, R35, R0, 0x1, P6 ;  /* 0x0000000023237211 */ /* 0x000fe200030f0eff */
[----:B------:R-:W-:Y:S01]  /*175e0*/  @P5 STG.E.U16 desc[UR20][R22.64], R5 ;  /* 0x0000000516005986 */ /* 0x000fe2000c101514 */
[----:B------:R-:W-:-:S03]  /*175f0*/  LEA R32, P6, R3, R2, 0x1 ;  /* 0x0000000203207211 */ /* 0x000fc600078c08ff */
[----:B------:R0:W-:Y:S01]  /*17600*/  @P4 STG.E.U16 desc[UR20][R34.64], R20 ;  /* 0x0000001422004986 */ /* 0x0001e2000c101514 */
[----:B------:R-:W-:Y:S01]  /*17610*/  LEA.HI.X.SX32 R33, R3, R0, 0x1, P6 ;  /* 0x0000000003217211 */ /* 0x000fe200030f0eff */
[----:B------:R-:W-:Y:S02]  /*17620*/  IMAD R3, R74, 0x2, R3 ;  /* 0x000000024a037824 */ /* 0x000fe400078e0203 */
[----:B0-----:R-:W4:Y:S03]  /*17630*/  LDL.LU R34, [R1+0x4bc] ;  /* 0x0004bc0001227983 */ /* 0x001f260000300800 */
[C---:B------:R-:W-:Y:S02]  /*17640*/  LEA R4, P6, R3.reuse, R2, 0x1 ;  /* 0x0000000203047211 */ /* 0x040fe400078c08ff */
[----:B------:R-:W-:Y:S02]  /*17650*/  PRMT R23, R6, 0x7632, R23 ;  /* 0x0000763206177816 */ /* 0x000fe40000000017 */
[----:B------:R-:W-:Y:S01]  /*17660*/  LEA.HI.X.SX32 R5, R3, R0, 0x1, P6 ;  /* 0x0000000003057211 */ /* 0x000fe200030f0eff */
[----:B------:R0:W-:Y:S04]  /*17670*/  @P1 STG.E.U16 desc[UR20][R32.64], R6 ;  /* 0x0000000620001986 */ /* 0x0001e8000c101514 */
[----:B------:R1:W-:Y:S01]  /*17680*/  @P3 STG.E.U16 desc[UR20][R4.64], R23 ;  /* 0x0000001704003986 */ /* 0x0003e2000c101514 */
[----:B-----5:R-:W-:Y:S01]  /*17690*/  ISETP.LT.AND P5, PT, R41, UR4, !P0 ;  /* 0x0000000429007c0c */ /* 0x020fe2000c7a1270 */
[----:B------:R-:W5:Y:S01]  /*176a0*/  LDCU UR4, c[0x0][0x39c] ;  /* 0x00007380ff0477ac */ /* 0x000f620008000800 */
[----:B---3--:R-:W-:Y:S01]  /*176b0*/  ISETP.LT.AND P1, PT, R39, UR6, !P0 ;  /* 0x0000000627007c0c */ /* 0x008fe2000c721270 */
[----:B------:R-:W-:Y:S01]  /*176c0*/  IMAD R21, R74, 0x2, R3 ;  /* 0x000000024a157824 */ /* 0x000fe200078e0203 */
[----:B------:R-:W3:Y:S01]  /*176d0*/  LDL.LU R39, [R1+0x4b8] ;  /* 0x0004b80001277983 */ /* 0x000ee20000300800 */
[----:B--2---:R-:W-:Y:S01]  /*176e0*/  ISETP.LT.AND P4, PT, R40, UR5, !P0 ;  /* 0x0000000528007c0c */ /* 0x004fe2000c781270 */
[----:B------:R-:W4:Y:S01]  /*176f0*/  LDCU UR5, c[0x0][0x39c] ;  /* 0x00007380ff0577ac */ /* 0x000f220008000800 */
[----:B-----5:R-:W-:Y:S01]  /*17700*/  ISETP.LT.AND P3, PT, R36, UR4, !P0 ;  /* 0x0000000424007c0c */ /* 0x020fe2000c761270 */
[----:B------:R-:W2:Y:S01]  /*17710*/  LDCU UR6, c[0x0][0x39c] ;  /* 0x00007380ff0677ac */ /* 0x000ea20008000800 */
[----:B------:R-:W5:Y:S01]  /*17720*/  LDL.LU R36, [R1+0x4b4] ;  /* 0x0004b40001247983 */ /* 0x000f620000300800 */
[C---:B------:R-:W-:Y:S01]  /*17730*/  IMAD R3, R74.reuse, 0x2, R21 ;  /* 0x000000024a037824 */ /* 0x040fe200078e0215 */
[C---:B------:R-:W-:Y:S01]  /*17740*/  LEA R20, P6, R21.reuse, R2, 0x1 ;  /* 0x0000000215147211 */ /* 0x040fe200078c08ff */
[----:B------:R-:W2:Y:S02]  /*17750*/  LDCU UR4, c[0x0][0x39c] ;  /* 0x00007380ff0477ac */ /* 0x000ea40008000800 */
[----:B0-----:R-:W-:Y:S01]  /*17760*/  IMAD R33, R74, 0x2, R3 ;  /* 0x000000024a217824 */ /* 0x001fe200078e0203 */
[----:B------:R-:W-:-:S02]  /*17770*/  LEA.HI.X.SX32 R21, R21, R0, 0x1, P6 ;  /* 0x0000000015157211 */ /* 0x000fc400030f0eff */
[----:B------:R-:W-:-:S04]  /*17780*/  LEA R22, P6, R3, R2, 0x1 ;  /* 0x0000000203167211 */ /* 0x000fc800078c08ff */
[----:B-1----:R-:W-:Y:S02]  /*17790*/  LEA.HI.X.SX32 R23, R3, R0, 0x1, P6 ;  /* 0x0000000003177211 */ /* 0x002fe400030f0eff */
[----:B------:R-:W-:Y:S01]  /*177a0*/  LEA R32, P6, R33, R2, 0x1 ;  /* 0x0000000221207211 */ /* 0x000fe200078c08ff */
[----:B------:R-:W-:Y:S01]  /*177b0*/  IMAD R3, R74, 0x2, R33 ;  /* 0x000000024a037824 */ /* 0x000fe200078e0221 */
[----:B------:R-:W-:Y:S02]  /*177c0*/  PRMT R5, R7, 0x7632, R5 ;  /* 0x0000763207057816 */ /* 0x000fe40000000005 */
[----:B------:R-:W-:Y:S01]  /*177d0*/  LEA.HI.X.SX32 R33, R33, R0, 0x1, P6 ;  /* 0x0000000021217211 */ /* 0x000fe200030f0eff */
[----:B------:R-:W-:Y:S01]  /*177e0*/  @P5 STG.E.U16 desc[UR20][R20.64], R7 ;  /* 0x0000000714005986 */ /* 0x000fe2000c101514 */
[----:B----4-:R-:W-:Y:S01]  /*177f0*/  ISETP.LT.AND P5, PT, R38, UR5, !P0 ;  /* 0x0000000526007c0c */ /* 0x010fe2000c7a1270 */
[----:B------:R-:W-:Y:S01]  /*17800*/  IMAD R35, R74, 0x2, R3 ;  /* 0x000000024a237824 */ /* 0x000fe200078e0203 */
[----:B------:R-:W-:Y:S01]  /*17810*/  LEA R4, P6, R3, R2, 0x1 ;  /* 0x0000000203047211 */ /* 0x000fe200078c08ff */
[----:B------:R0:W-:Y:S01]  /*17820*/  @P4 STG.E.U16 desc[UR20][R22.64], R5 ;  /* 0x0000000516004986 */ /* 0x0001e2000c101514 */
[----:B--2---:R-:W-:Y:S01]  /*17830*/  ISETP.LT.AND P4, PT, R37, UR6, !P0 ;  /* 0x0000000625007c0c */ /* 0x004fe2000c781270 */
[----:B------:R-:W5:Y:S02]  /*17840*/  LDCU UR6, c[0x0][0x39c] ;  /* 0x00007380ff0677ac */ /* 0x000f640008000800 */
[----:B------:R-:W2:Y:S01]  /*17850*/  LDL.LU R38, [R1+0x3ac] ;  /* 0x0003ac0001267983 */ /* 0x000ea20000300800 */
[----:B------:R-:W3:Y:S03]  /*17860*/  LDCU UR5, c[0x0][0x39c] ;  /* 0x00007380ff0577ac */ /* 0x000ee60008000800 */
[----:B------:R1:W-:Y:S04]  /*17870*/  @P1 STG.E.U16 desc[UR20][R32.64], R8 ;  /* 0x0000000820001986 */ /* 0x0003e8000c101514 */
[----:B------:R-:W4:Y:S01]  /*17880*/  LDL.LU R37, [R1+0x4b0] ;  /* 0x0004b00001257983 */ /* 0x000f220000300800 */
[----:B0-----:R-:W-:-:S02]  /*17890*/  LEA.HI.X.SX32 R5, R3, R0, 0x1, P6 ;  /* 0x0000000003057211 */ /* 0x001fc400030f0eff */
[----:B------:R-:W-:Y:S01]  /*178a0*/  ISETP.LT.AND P1, PT, R34, UR4, !P0 ;  /* 0x0000000422007c0c */ /* 0x000fe2000c721270 */
[----:B------:R-:W2:Y:S01]  /*178b0*/  LDCU UR4, c[0x0][0x39c] ;  /* 0x00007380ff0477ac */ /* 0x000ea20008000800 */
[----:B------:R-:W2:Y:S01]  /*178c0*/  LDL.LU R34, [R1+0x4ac] ;  /* 0x0004ac0001227983 */ /* 0x000ea20000300800 */
[C---:B------:R-:W-:Y:S02]  /*178d0*/  LEA R6, P6, R35.reuse, R2, 0x1 ;  /* 0x0000000223067211 */ /* 0x040fe400078c08ff */
[----:B------:R-:W-:Y:S02]  /*178e0*/  PRMT R21, R8, 0x7632, R21 ;  /* 0x0000763208157816 */ /* 0x000fe40000000015 */
[----:B------:R-:W-:-:S03]  /*178f0*/  LEA.HI.X.SX32 R7, R35, R0, 0x1, P6 ;  /* 0x0000000023077211 */ /* 0x000fc600030f0eff */
[----:B------:R0:W-:Y:S04]  /*17900*/  @P3 STG.E.U16 desc[UR20][R4.64], R21 ;  /* 0x0000001504003986 */ /* 0x0001e8000c101514 */
[----:B------:R0:W-:Y:S01]  /*17910*/  @P5 STG.E.U16 desc[UR20][R6.64], R9 ;  /* 0x0000000906005986 */ /* 0x0001e2000c101514 */
[----:B-----5:R-:W-:Y:S01]  /*17920*/  ISETP.LT.AND P5, PT, R36, UR6, !P0 ;  /* 0x0000000624007c0c */ /* 0x020fe2000c7a1270 */
[C---:B------:R-:W-:Y:S02]  /*17930*/  IMAD R35, R74.reuse, 0x2, R35 ;  /* 0x000000024a237824 */ /* 0x040fe400078e0223 */
[----:B------:R-:W5:Y:S01]  /*17940*/  LDL.LU R36, [R1+0x4a8] ;  /* 0x0004a80001247983 */ /* 0x000f620000300800 */
[----:B------:R-:W2:Y:S03]  /*17950*/  LDCU UR6, c[0x0][0x39c] ;  /* 0x00007380ff0677ac */ /* 0x000ea60008000800 */
[----:B-1----:R-:W5:Y:S04]  /*17960*/  LDL.LU R33, [R1+0x3a8] ;  /* 0x0003a80001217983 */ /* 0x002f680000300800 */
[----:B------:R-:W5:Y:S04]  /*17970*/  LDL.LU R22, [R1+0x4a4] ;  /* 0x0004a40001167983 */ /* 0x000f680000300800 */
[----:B------:R-:W5:Y:S01]  /*17980*/  LDL.LU R32, [R1+0x4a0] ;  /* 0x0004a00001207983 */ /* 0x000f620000300800 */
[----:B------:R-:W-:Y:S01]  /*17990*/  LEA R20, P6, R35, R2, 0x1 ;  /* 0x0000000223147211 */ /* 0x000fe200078c08ff */
[----:B------:R-:W-:Y:S01]  /*179a0*/  IMAD R3, R74, 0x2, R35 ;  /* 0x000000024a037824 */ /* 0x000fe200078e0223 */
[----:B0-----:R-:W-:-:S02]  /*179b0*/  PRMT R5, R9, 0x7632, R5 ;  /* 0x0000763209057816 */ /* 0x001fc40000000005 */
[----:B------:R-:W-:Y:S01]  /*179c0*/  LEA.HI.X.SX32 R21, R35, R0, 0x1, P6 ;  /* 0x0000000023157211 */ /* 0x000fe200030f0eff */
[----:B------:R-:W-:Y:S01]  /*179d0*/  IMAD R23, R74, 0x2, R3 ;  /* 0x000000024a177824 */ /* 0x000fe200078e0203 */
[----:B------:R-:W-:Y:S02]  /*179e0*/  LEA R4, P6, R3, R2, 0x1 ;  /* 0x0000000203047211 */ /* 0x000fe400078c08ff */
[----:B---3--:R-:W-:Y:S01]  /*179f0*/  ISETP.LT.AND P3, PT, R39, UR5, !P0 ;  /* 0x0000000527007c0c */ /* 0x008fe2000c761270 */
[----:B------:R-:W4:Y:S01]  /*17a00*/  LDCU UR5, c[0x0][0x39c] ;  /* 0x00007380ff0577ac */ /* 0x000f220008000800 */
[----:B------:R0:W-:Y:S01]  /*17a10*/  @P4 STG.E.U16 desc[UR20][R20.64], R5 ;  /* 0x0000000514004986 */ /* 0x0001e2000c101514 */
[----:B------:R-:W-:Y:S02]  /*17a20*/  PRMT R9, R10, 0x7632, R9 ;  /* 0x000076320a097816 */ /* 0x000fe40000000009 */
[----:B0-----:R-:W-:Y:S02]  /*17a30*/  LEA.HI.X.SX32 R5, R3, R0, 0x1, P6 ;  /* 0x0000000003057211 */ /* 0x001fe400030f0eff */
[----:B------:R-:W-:Y:S01]  /*17a40*/  LEA R6, P6, R23, R2, 0x1 ;  /* 0x0000000217067211 */ /* 0x000fe200078c08ff */
[----:B------:R-:W-:-:S03]  /*17a50*/  IMAD R3, R74, 0x2, R23 ;  /* 0x000000024a037824 */ /* 0x000fc600078e0217 */
[----:B------:R-:W-:Y:S01]  /*17a60*/  LEA.HI.X.SX32 R7, R23, R0, 0x1, P6 ;  /* 0x0000000017077211 */ /* 0x000fe200030f0eff */
[----:B------:R0:W-:Y:S01]  /*17a70*/  @P1 STG.E.U16 desc[UR20][R4.64], R10 ;  /* 0x0000000a04001986 */ /* 0x0001e2000c101514 */
[----:B--2---:R-:W-:Y:S01]  /*17a80*/  ISETP.LT.AND P4, PT, R38, UR4, !P0 ;  /* 0x0000000426007c0c */ /* 0x004fe2000c781270 */
[----:B------:R-:W-:Y:S01]  /*17a90*/  IMAD R21, R74, 0x2, R3 ;  /* 0x000000024a157824 */ /* 0x000fe200078e0203 */
[----:B------:R-:W-:Y:S01]  /*17aa0*/  LEA R8, P6, R3, R2, 0x1 ;  /* 0x0000000203087211 */ /* 0x000fe200078c08ff */
[----:B------:R1:W-:Y:S01]  /*17ab0*/  @P3 STG.E.U16 desc[UR20][R6.64], R9 ;  /* 0x0000000906003986 */ /* 0x0003e2000c101514 */
[----:B------:R-:W5:Y:S01]  /*17ac0*/  LDCU UR4, c[0x0][0x39c] ;  /* 0x00007380ff0477ac */ /* 0x000f620008000800 */
[----:B------:R-:W-:Y:S02]  /*17ad0*/  ISETP.LT.AND P3, PT, R34, UR6, !P0 ;  /* 0x0000000622007c0c */ /* 0x000fe4000c761270 */
[----:B----4-:R-:W-:Y:S01]  /*17ae0*/  ISETP.LT.AND P1, PT, R37, UR5, !P0 ;  /* 0x0000000525007c0c */ /* 0x010fe2000c721270 */
[----:B------:R-:W2:Y:S01]  /*17af0*/  LDCU UR6, c[0x0][0x39c] ;  /* 0x00007380ff0677ac */ /* 0x000ea20008000800 */
[----:B------:R-:W3:Y:S01]  /*17b00*/  LDL.LU R34, [R1+0x49c] ;  /* 0x00049c0001227983 */ /* 0x000ee20000300800 */
[----:B0-----:R-:W-:Y:S01]  /*17b10*/  PRMT R10, R11, 0x7632, R10 ;  /* 0x000076320b0a7816 */ /* 0x001fe2000000000a */
[----:B------:R-:W0:Y:S02]  /*17b20*/  LDCU UR5, c[0x0][0x39c] ;  /* 0x00007380ff0577ac */ /* 0x000e240008000800 */
[----:B------:R-:W4:Y:S01]  /*17b30*/  LDL.LU R23, [R1+0x3a4] ;  /* 0x0003a40001177983 */ /* 0x000f220000300800 */
[----:B-1----:R-:W-:Y:S01]  /*17b40*/  LEA.HI.X.SX32 R9, R3, R0, 0x1, P6 ;  /* 0x0000000003097211 */ /* 0x002fe200030f0eff */
[----:B------:R-:W-:Y:S01]  /*17b50*/  IMAD R3, R74, 0x2, R21 ;  /* 0x000000024a037824 */ /* 0x000fe200078e0215 */
[----:B------:R-:W-:-:S04]  /*17b60*/  LEA R20, P6, R21, R2, 0x1 ;  /* 0x0000000215147211 */ /* 0x000fc800078c08ff */
[----:B------:R-:W-:Y:S02]  /*17b70*/  LEA.HI.X.SX32 R21, R21, R0, 0x1, P6 ;  /* 0x0000000015157211 */ /* 0x000fe400030f0eff */
[C---:B------:R-:W-:Y:S01]  /*17b80*/  LEA R4, P6, R3.reuse, R2, 0x1 ;  /* 0x0000000203047211 */ /* 0x040fe200078c08ff */
[----:B------:R-:W-:Y:S03]  /*17b90*/  @P5 STG.E.U16 desc[UR20][R8.64], R11 ;  /* 0x0000000b08005986 */ /* 0x000fe6000c101514 */
[----:B------:R-:W-:Y:S01]  /*17ba0*/  LEA.HI.X.SX32 R5, R3, R0, 0x1, P6 ;  /* 0x0000000003057211 */ /* 0x000fe200030f0eff */
[----:B------:R-:W-:Y:S04]  /*17bb0*/  @P4 STG.E.U16 desc[UR20][R20.64], R10 ;  /* 0x0000000a14004986 */ /* 0x000fe8000c101514 */
[----:B------:R1:W-:Y:S01]  /*17bc0*/  @P1 STG.E.U16 desc[UR20][R4.64], R12 ;  /* 0x0000000c04001986 */ /* 0x0003e2000c101514 */
[----:B------:R-:W-:-:S05]  /*17bd0*/  IMAD R3, R74, 0x2, R3 ;  /* 0x000000024a037824 */ /* 0x000fca00078e0203 */
[----:B------:R-:W-:-:S04]  /*17be0*/  LEA R6, P6, R3, R2, 0x1 ;  /* 0x0000000203067211 */ /* 0x000fc800078c08ff */
[----:B------:R-:W-:Y:S02]  /*17bf0*/  LEA.HI.X.SX32 R7, R3, R0, 0x1, P6 ;  /* 0x0000000003077211 */ /* 0x000fe400030f0eff */
[----:B-1----:R-:W-:-:S05]  /*17c00*/  PRMT R5, R12, 0x7632, R5 ;  /* 0x000076320c057816 */ /* 0x002fca0000000005 */
[----:B------:R1:W-:Y:S01]  /*17c10*/  @P3 STG.E.U16 desc[UR20][R6.64], R5 ;  /* 0x0000000506003986 */ /* 0x0003e2000c101514 */
[----:B-----5:R-:W-:Y:S01]  /*17c20*/  ISETP.LT.AND P5, PT, R36, UR4, !P0 ;  /* 0x0000000424007c0c */ /* 0x020fe2000c7a1270 */
[----:B------:R-:W5:Y:S01]  /*17c30*/  LDCU UR4, c[0x0][0x39c] ;  /* 0x00007380ff0477ac */ /* 0x000f620008000800 */
[----:B--2---:R-:W-:Y:S02]  /*17c40*/  ISETP.LT.AND P1, PT, R22, UR6, !P0 ;  /* 0x0000000616007c0c */ /* 0x004fe4000c721270 */
[----:B0-----:R-:W-:Y:S01]  /*17c50*/  ISETP.LT.AND P4, PT, R33, UR5, !P0 ;  /* 0x0000000521007c0c */ /* 0x001fe2000c781270 */
[----:B------:R-:W2:Y:S01]  /*17c60*/  LDL.LU R22, [R1+0x498] ;  /* 0x0004980001167983 */ /* 0x000ea20000300800 */
[----:B------:R-:W-:Y:S01]  /*17c70*/  IMAD R9, R74, 0x2, R3 ;  /* 0x000000024a097824 */ /* 0x000fe200078e0203 */
[----:B------:R-:W4:Y:S02]  /*17c80*/  LDCU UR6, c[0x0][0x39c] ;  /* 0x00007380ff0677ac */ /* 0x000f240008000800 */
[----:B------:R-:W2:Y:S01]  /*17c90*/  LDL.LU R33, [R1+0x494] ;  /* 0x0004940001217983 */ /* 0x000ea20000300800 */
[----:B-----5:R-:W-:Y:S01]  /*17ca0*/  ISETP.LT.AND P3, PT, R32, UR4, !P0 ;  /* 0x0000000420007c0c */ /* 0x020fe2000c761270 */
[----:B------:R-:W-:-:S02]  /*17cb0*/  IMAD R3, R74, 0x2, R9 ;  /* 0x000000024a037824 */ /* 0x000fc400078e0209 */
[----:B------:R-:W5:Y:S01]  /*17cc0*/  LDL.LU R32, [R1+0x490] ;  /* 0x0004900001207983 */ /* 0x000f620000300800 */
[C---:B------:R-:W-:Y:S01]  /*17cd0*/  LEA R8, P6, R9.reuse, R2, 0x1 ;  /* 0x0000000209087211 */ /* 0x040fe200078c08ff */
[----:B------:R-:W2:Y:S02]  /*17ce0*/  LDCU UR4, c[0x0][0x39c] ;  /* 0x00007380ff0477ac */ /* 0x000ea40008000800 */
[----:B------:R-:W5:Y:S01]  /*17cf0*/  LDL.LU R20, [R1+0x3a0] ;  /* 0x0003a00001147983 */ /* 0x000f620000300800 */
[----:B------:R-:W-:Y:S01]  /*17d00*/  LEA.HI.X.SX32 R9, R9, R0, 0x1, P6 ;  /* 0x0000000009097211 */ /* 0x000fe200030f0eff */
[C---:B------:R-:W-:Y:S01]  /*17d10*/  IMAD R11, R74.reuse, 0x2, R3 ;  /* 0x000000024a0b7824 */ /* 0x040fe200078e0203 */
[C---:B------:R-:W-:Y:S01]  /*17d20*/  LEA R4, P6, R3.reuse, R2, 0x1 ;  /* 0x0000000203047211 */ /* 0x040fe200078c08ff */
[----:B------:R-:W3:Y:S03]  /*17d30*/  LDCU UR5, c[0x0][0x39c] ;  /* 0x00007380ff0577ac */ /* 0x000ee60008000800 */
[----:B-1----:R-:W-:Y:S01]  /*17d40*/  LEA.HI.X.SX32 R5, R3, R0, 0x1, P6 ;  /* 0x0000000003057211 */ /* 0x002fe200030f0eff */
[----:B------:R-:W-:Y:S01]  /*17d50*/  IMAD R3, R74, 0x2, R11 ;  /* 0x000000024a037824 */ /* 0x000fe200078e020b */
[----:B------:R-:W-:-:S02]  /*17d60*/  LEA R10, P6, R11, R2, 0x1 ;  /* 0x000000020b0a7211 */ /* 0x000fc400078c08ff */
[----:B------:R-:W-:Y:S01]  /*17d70*/  PRMT R7, R13, 0x7632, R7 ;  /* 0x000076320d077816 */ /* 0x000fe20000000007 */
[----:B------:R-:W-:Y:S01]  /*17d80*/  IMAD R21, R74, 0x2, R3 ;  /* 0x000000024a157824 */ /* 0x000fe200078e0203 */
[----:B------:R-:W-:Y:S02]  /*17d90*/  LEA.HI.X.SX32 R11, R11, R0, 0x1, P6 ;  /* 0x000000000b0b7211 */ /* 0x000fe400030f0eff */
[C---:B------:R-:W-:Y:S01]  /*17da0*/  LEA R6, P6, R3.reuse, R2, 0x1 ;  /* 0x0000000203067211 */ /* 0x040fe200078c08ff */
[----:B------:R-:W-:Y:S04]  /*17db0*/  @P5 STG.E.U16 desc[UR20][R8.64], R13 ;  /* 0x0000000d08005986 */ /* 0x000fe8000c101514 */
[----:B------:R0:W-:Y:S04]  /*17dc0*/  @P4 STG.E.U16 desc[UR20][R4.64], R7 ;  /* 0x0000000704004986 */ /* 0x0001e8000c101514 */
[----:B------:R-:W-:Y:S01]  /*17dd0*/  @P1 STG.E.U16 desc[UR20][R10.64], R14 ;  /* 0x0000000e0a001986 */ /* 0x000fe2000c101514 */
[----:B0-----:R-:W-:-:S02]  /*17de0*/  LEA.HI.X.SX32 R7, R3, R0, 0x1, P6 ;  /* 0x0000000003077211 */ /* 0x001fc400030f0eff */
[----:B------:R-:W-:Y:S02]  /*17df0*/  LEA R8, P6, R21, R2, 0x1 ;  /* 0x0000000215087211 */ /* 0x000fe400078c08ff */
[----:B----4-:R-:W-:Y:S01]  /*17e00*/  ISETP.LT.AND P4, PT, R23, UR6, !P0 ;  /* 0x0000000617007c0c */ /* 0x010fe2000c781270 */
[----:B------:R-:W0:Y:S01]  /*17e10*/  LDCU UR6, c[0x0][0x39c] ;  /* 0x00007380ff0677ac */ /* 0x000e220008000800 */
[----:B------:R-:W4:Y:S01]  /*17e20*/  LDL.LU R23, [R1+0x48c] ;  /* 0x00048c0001177983 */ /* 0x000f220000300800 */
[----:B------:R-:W-:Y:S01]  /*17e30*/  LEA.HI.X.SX32 R9, R21, R0, 0x1, P6 ;  /* 0x0000000015097211 */ /* 0x000fe200030f0eff */
[----:B------:R-:W-:Y:S01]  /*17e40*/  IMAD R21, R74, 0x2, R21 ;  /* 0x000000024a157824 */ /* 0x000fe200078e0215 */
[----:B---3--:R-:W-:Y:S01]  /*17e50*/  ISETP.LT.AND P5, PT, R34, UR5, !P0 ;  /* 0x0000000522007c0c */ /* 0x008fe2000c7a1270 */
[----:B------:R-:W1:Y:S01]  /*17e60*/  LDCU UR5, c[0x0][0x39c] ;  /* 0x00007380ff0577ac */ /* 0x000e620008000800 */
[----:B------:R-:W-:Y:S02]  /*17e70*/  PRMT R5, R14, 0x7632, R5 ;  /* 0x000076320e057816 */ /* 0x000fe40000000005 */
[----:B------:R-:W-:-:S03]  /*17e80*/  LEA R4, P6, R21, R2, 0x1 ;  /* 0x0000000215047211 */ /* 0x000fc600078c08ff */
[----:B------:R3:W-:Y:S06]  /*17e90*/  @P3 STG.E.U16 desc[UR20][R6.64], R5 ;  /* 0x0000000506003986 */ /* 0x0007ec000c101514 */
[----:B------:R-:W-:Y:S01]  /*17ea0*/  @P5 STG.E.U16 desc[UR20][R8.64], R15 ;  /* 0x0000000f08005986 */ /* 0x000fe2000c101514 */
[----:B---3--:R-:W-:Y:S02]  /*17eb0*/  LEA.HI.X.SX32 R5, R21, R0, 0x1, P6 ;  /* 0x0000000015057211 */ /* 0x008fe400030f0eff */
[----:B------:R-:W-:-:S05]  /*17ec0*/  PRMT R7, R15, 0x7632, R7 ;  /* 0x000076320f077816 */ /* 0x000fca0000000007 */
[----:B------:R3:W-:Y:S01]  /*17ed0*/  @P4 STG.E.U16 desc[UR20][R4.64], R7 ;  /* 0x0000000704004986 */ /* 0x0007e2000c101514 */
[----:B------:R-:W-:-:S05]  /*17ee0*/  IMAD R3, R74, 0x2, R21 ;  /* 0x000000024a037824 */ /* 0x000fca00078e0215 */
[----:B------:R-:W-:-:S04]  /*17ef0*/  LEA R6, P6, R3, R2, 0x1 ;  /* 0x0000000203067211 */ /* 0x000fc800078c08ff */
[----:B---3--:R-:W-:Y:S02]  /*17f00*/  LEA.HI.X.SX32 R7, R3, R0, 0x1, P6 ;  /* 0x0000000003077211 */ /* 0x008fe400030f0eff */
[----:B------:R-:W-:Y:S02]  /*17f10*/  PRMT R12, R16, 0x7632, R12 ;  /* 0x00007632100c7816 */ /* 0x000fe4000000000c */
[----:B--2---:R-:W-:Y:S01]  /*17f20*/  ISETP.LT.AND P1, PT, R22, UR4, !P0 ;  /* 0x0000000416007c0c */ /* 0x004fe2000c721270 */
[----:B------:R-:W5:Y:S01]  /*17f30*/  LDCU UR4, c[0x0][0x39c] ;  /* 0x00007380ff0477ac */ /* 0x000f620008000800 */
[----:B------:R-:W2:Y:S04]  /*17f40*/  LDL.LU R22, [R1+0x488] ;  /* 0x0004880001167983 */ /* 0x000ea80000300800 */
[----:B------:R-:W3:Y:S01]  /*17f50*/  LDL.LU R13, [R1+0x484] ;  /* 0x00048400010d7983 */ /* 0x000ee20000300800 */
[----:B-----5:R-:W-:-:S06]  /*17f60*/  ISETP.LT.AND P4, PT, R20, UR4, !P0 ;  /* 0x0000000414007c0c */ /* 0x020fcc000c781270 */
[----:B------:R5:W-:Y:S01]  /*17f70*/  @P1 STG.E.U16 desc[UR20][R6.64], R16 ;  /* 0x0000001006001986 */ /* 0x000be2000c101514 */
[----:B0-----:R-:W-:Y:S01]  /*17f80*/  ISETP.LT.AND P5, PT, R32, UR6, !P0 ;  /* 0x0000000620007c0c */ /* 0x001fe2000c7a1270 */
[----:B------:R-:W2:Y:S02]  /*17f90*/  LDCU UR6, c[0x0][0x39c] ;  /* 0x00007380ff0677ac */ /* 0x000ea40008000800 */
[----:B------:R-:W3:Y:S01]  /*17fa0*/  LDL.LU R20, [R1+0x39c] ;  /* 0x00039c0001147983 */ /* 0x000ee20000300800 */
[C---:B------:R-:W-:Y:S01]  /*17fb0*/  IMAD R11, R74.reuse, 0x2, R3 ;  /* 0x000000024a0b7824 */ /* 0x040fe200078e0203 */
[----:B-1----:R-:W-:Y:S01]  /*17fc0*/  ISETP.LT.AND P3, PT, R33, UR5, !P0 ;  /* 0x0000000521007c0c */ /* 0x002fe2000c761270 */
[----:B------:R-:W4:Y:S01]  /*17fd0*/  LDCU UR5, c[0x0][0x39c] ;  /* 0x00007380ff0577ac */ /* 0x000f220008000800 */
[----:B------:R-:W3:Y:S01]  /*17fe0*/  LDL.LU R14, [R1+0x480] ;  /* 0x00048000010e7983 */ /* 0x000ee20000300800 */
[----:B------:R-:W3:Y:S03]  /*17ff0*/  LDCU UR4, c[0x0][0x39c] ;  /* 0x00007380ff0477ac */ /* 0x000ee60008000800 */
[----:B-----5:R-:W5:Y:S01]  /*18000*/  LDL.LU R16, [R1+0x47c] ;  /* 0x00047c0001107983 */ /* 0x020f620000300800 */
[----:B------:R-:W-:Y:S01]  /*18010*/  LEA R8, P6, R11, R2, 0x1 ;  /* 0x000000020b087211 */ /* 0x000fe200078c08ff */
[----:B------:R-:W-:-:S02]  /*18020*/  IMAD R3, R74, 0x2, R11 ;  /* 0x000000024a037824 */ /* 0x000fc400078e020b */
[----:B------:R-:W5:Y:S01]  /*18030*/  LDL.LU R15, [R1+0x478] ;  /* 0x00047800010f7983 */ /* 0x000f620000300800 */
[----:B------:R-:W-:Y:S01]  /*18040*/  LEA.HI.X.SX32 R9, R11, R0, 0x1, P6 ;  /* 0x000000000b097211 */ /* 0x000fe200030f0eff */
[----:B------:R-:W-:Y:S01]  /*18050*/  IMAD R5, R74, 0x2, R3 ;  /* 0x000000024a057824 */ /* 0x000fe200078e0203 */
[----:B------:R-:W-:-:S03]  /*18060*/  LEA R10, P6, R3, R2, 0x1 ;  /* 0x00000002030a7211 */ /* 0x000fc600078c08ff */
[----:B------:R0:W-:Y:S01]  /*18070*/  @P3 STG.E.U16 desc[UR20][R8.64], R12 ;  /* 0x0000000c08003986 */ /* 0x0001e2000c101514 */
[----:B------:R-:W-:Y:S01]  /*18080*/  LEA.HI.X.SX32 R11, R3, R0, 0x1, P6 ;  /* 0x00000000030b7211 */ /* 0x000fe200030f0eff */
[----:B------:R-:W-:Y:S01]  /*18090*/  IMAD R3, R74, 0x2, R5 ;  /* 0x000000024a037824 */ /* 0x000fe200078e0205 */
[----:B------:R-:W-:-:S04]  /*180a0*/  LEA R4, P6, R5, R2, 0x1 ;  /* 0x0000000205047211 */ /* 0x000fc800078c08ff */
[----:B------:R-:W-:Y:S02]  /*180b0*/  LEA.HI.X.SX32 R5, R5, R0, 0x1, P6 ;  /* 0x0000000005057211 */ /* 0x000fe400030f0eff */
[----:B----4-:R-:W-:Y:S02]  /*180c0*/  ISETP.LT.AND P1, PT, R23, UR5, !P0 ;  /* 0x0000000517007c0c */ /* 0x010fe4000c721270 */
[----:B0-----:R-:W-:Y:S01]  /*180d0*/  PRMT R9, R17, 0x7632, R9 ;  /* 0x0000763211097816 */ /* 0x001fe20000000009 */
[----:B------:R-:W-:Y:S01]  /*180e0*/  @P5 STG.E.U16 desc[UR20][R10.64], R17 ;  /* 0x000000110a005986 */ /* 0x000fe2000c101514 */
[C---:B------:R-:W-:Y:S01]  /*180f0*/  LEA R6, P6, R3.reuse, R2, 0x1 ;  /* 0x0000000203067211 */ /* 0x040fe200078c08ff */
[----:B------:R-:W0:Y:S03]  /*18100*/  LDCU UR5, c[0x0][0x39c] ;  /* 0x00007380ff0577ac */ /* 0x000e260008000800 */
[----:B------:R-:W-:Y:S01]  /*18110*/  LEA.HI.X.SX32 R7, R3, R0, 0x1, P6 ;  /* 0x0000000003077211 */ /* 0x000fe200030f0eff */
[----:B------:R1:W-:Y:S04]  /*18120*/  @P4 STG.E.U16 desc[UR20][R4.64], R9 ;  /* 0x0000000904004986 */ /* 0x0003e8000c101514 */
[----:B------:R4:W-:Y:S01]  /*18130*/  @P1 STG.E.U16 desc[UR20][R6.64], R18 ;  /* 0x0000001206001986 */ /* 0x0009e2000c101514 */
[----:B------:R-:W-:-:S05]  /*18140*/  IMAD R3, R74, 0x2, R3 ;  /* 0x000000024a037824 */ /* 0x000fca00078e0203 */
[C---:B------:R-:W-:Y:S02]  /*18150*/  LEA R8, P6, R3.reuse, R2, 0x1 ;  /* 0x0000000203087211 */ /* 0x040fe400078c08ff */
[----:B-1----:R-:W-:Y:S02]  /*18160*/  PRMT R5, R18, 0x7632, R5 ;  /* 0x0000763212057816 */ /* 0x002fe40000000005 */
[----:B------:R-:W-:Y:S02]  /*18170*/  LEA.HI.X.SX32 R9, R3, R0, 0x1, P6 ;  /* 0x0000000003097211 */ /* 0x000fe400030f0eff */
[----:B--2---:R-:W-:Y:S01]  /*18180*/  ISETP.LT.AND P3, PT, R22, UR6, !P0 ;  /* 0x0000000616007c0c */ /* 0x004fe2000c761270 */
[----:B------:R-:W1:Y:S01]  /*18190*/  LDCU UR6, c[0x0][0x39c] ;  /* 0x00007380ff0677ac */ /* 0x000e620008000800 */
[----:B---3--:R-:W-:Y:S01]  /*181a0*/  ISETP.LT.AND P5, PT, R13, UR4, !P0 ;  /* 0x000000040d007c0c */ /* 0x008fe2000c7a1270 */
[----:B------:R-:W5:Y:S01]  /*181b0*/  LDCU UR4, c[0x0][0x39c] ;  /* 0x00007380ff0477ac */ /* 0x000f620008000800 */
[----:B------:R-:W2:Y:S01]  /*181c0*/  LDL.LU R13, [R1+0x398] ;  /* 0x00039800010d7983 */ /* 0x000ea20000300800 */
[----:B-1----:R-:W-:-:S08]  /*181d0*/  ISETP.LT.AND P1, PT, R14, UR6, !P0 ;  /* 0x000000060e007c0c */ /* 0x002fd0000c721270 */
[----:B------:R1:W-:Y:S01]  /*181e0*/  @P3 STG.E.U16 desc[UR20][R8.64], R5 ;  /* 0x0000000508003986 */ /* 0x0003e2000c101514 */
[----:B0-----:R-:W-:Y:S01]  /*181f0*/  ISETP.LT.AND P4, PT, R20, UR5, !P0 ;  /* 0x0000000514007c0c */ /* 0x001fe2000c781270 */
[----:B------:R-:W0:Y:S02]  /*18200*/  LDCU UR5, c[0x0][0x39c] ;  /* 0x00007380ff0577ac */ /* 0x000e240008000800 */
[----:B------:R-:W3:Y:S01]  /*18210*/  LDL.LU R14, [R1+0x430] ;  /* 0x00043000010e7983 */ /* 0x000ee20000300800 */
[----:B-----5:R-:W-:Y:S01]  /*18220*/  ISETP.LT.AND P3, PT, R16, UR4, !P0 ;  /* 0x0000000410007c0c */ /* 0x020fe2000c761270 */
[C---:B------:R-:W-:Y:S01]  /*18230*/  IMAD R11, R74.reuse, 0x2, R3 ;  /* 0x000000024a0b7824 */ /* 0x040fe200078e0203 */
[----:B------:R-:W3:Y:S01]  /*18240*/  LDCU UR4, c[0x0][0x39c] ;  /* 0x00007380ff0477ac */ /* 0x000ee20008000800 */
[----:B----4-:R-:W4:Y:S01]  /*18250*/  LDL.LU R18, [R1+0x42c] ;  /* 0x00042c0001127983 */ /* 0x010f220000300800 */
[----:B------:R-:W2:Y:S03]  /*18260*/  LDCU UR6, c[0x0][0x39c] ;  /* 0x00007380ff0677ac */ /* 0x000ea60008000800 */
[----:B------:R-:W5:Y:S04]  /*18270*/  LDL.LU R17, [R1+0x428] ;  /* 0x0004280001117983 */ /* 0x000f680000300800 */
[----:B------:R-:W4:Y:S01]  /*18280*/  LDL.LU R16, [R1+0x394] ;  /* 0x0003940001107983 */ /* 0x000f220000300800 */
[----:B------:R-:W-:Y:S01]  /*18290*/  IMAD R3, R74, 0x2, R11 ;  /* 0x000000024a037824 */ /* 0x000fe200078e020b */
[----:B------:R-:W-:-:S04]  /*182a0*/  LEA R4, P6, R11, R2, 0x1 ;  /* 0x000000020b047211 */ /* 0x000fc800078c08ff */
[----:B-1----:R-:W-:Y:S01]  /*182b0*/  LEA.HI.X.SX32 R5, R11, R0, 0x1, P6 ;  /* 0x000000000b057211 */ /* 0x002fe200030f0eff */
[----:B------:R-:W-:Y:S01]  /*182c0*/  IMAD R11, R74, 0x2, R3 ;  /* 0x000000024a0b7824 */ /* 0x000fe200078e0203 */
[----:B------:R-:W-:-:S04]  /*182d0*/  LEA R6, P6, R3, R2, 0x1 ;  /* 0x0000000203067211 */ /* 0x000fc800078c08ff */
[----:B------:R-:W-:Y:S01]  /*182e0*/  LEA.HI.X.SX32 R7, R3, R0, 0x1, P6 ;  /* 0x0000000003077211 */ /* 0x000fe200030f0eff */
[----:B------:R-:W-:Y:S01]  /*182f0*/  @P5 STG.E.U16 desc[UR20][R4.64], R19 ;  /* 0x0000001304005986 */ /* 0x000fe2000c101514 */
[----:B------:R-:W-:Y:S01]  /*18300*/  LEA R10, P6, R11, R2, 0x1 ;  /* 0x000000020b0a7211 */ /* 0x000fe200078c08ff */
[----:B------:R-:W-:Y:S01]  /*18310*/  IMAD R3, R74, 0x2, R11 ;  /* 0x000000024a037824 */ /* 0x000fe200078e020b */
[----:B0-----:R-:W-:Y:S01]  /*18320*/  ISETP.LT.AND P5, PT, R15, UR5, !P0 ;  /* 0x000000050f007c0c */ /* 0x001fe2000c7a1270 */
[----:B------:R-:W4:Y:S01]  /*18330*/  LDCU UR5, c[0x0][0x39c] ;  /* 0x00007380ff0577ac */ /* 0x000f220008000800 */
[----:B------:R-:W-:Y:S01]  /*18340*/  PRMT R9, R19, 0x7632, R9 ;  /* 0x0000763213097816 */ /* 0x000fe20000000009 */
[----:B------:R-:W5:Y:S01]  /*18350*/  LDL.LU R15, [R1+0x424] ;  /* 0x00042400010f7983 */ /* 0x000f620000300800 */
[----:B------:R-:W-:-:S03]  /*18360*/  LEA.HI.X.SX32 R11, R11, R0, 0x1, P6 ;  /* 0x000000000b0b7211 */ /* 0x000fc600030f0eff */
[----:B------:R0:W-:Y:S04]  /*18370*/  @P4 STG.E.U16 desc[UR20][R6.64], R9 ;  /* 0x0000000906004986 */ /* 0x0001e8000c101514 */
[----:B------:R-:W-:Y:S01]  /*18380*/  @P1 STG.E.U16 desc[UR20][R10.64], R24 ;  /* 0x000000180a001986 */ /* 0x000fe2000c101514 */
[----:B------:R-:W-:-:S04]  /*18390*/  LEA R8, P6, R3, R2, 0x1 ;  /* 0x0000000203087211 */ /* 0x000fc800078c08ff */
[----:B0-----:R-:W-:Y:S02]  /*183a0*/  LEA.HI.X.SX32 R9, R3, R0, 0x1, P6 ;  /* 0x0000000003097211 */ /* 0x001fe400030f0eff */
[----:B------:R-:W-:-:S05]  /*183b0*/  PRMT R7, R24, 0x7632, R7 ;  /* 0x0000763218077816 */ /* 0x000fca0000000007 */
[----:B------:R0:W-:Y:S01]  /*183c0*/  @P3 STG.E.U16 desc[UR20][R8.64], R7 ;  /* 0x0000000708003986 */ /* 0x0001e2000c101514 */
[----:B--2---:R-:W-:Y:S01]  /*183d0*/  ISETP.LT.AND P4, PT, R13, UR6, !P0 ;  /* 0x000000060d007c0c */ /* 0x004fe2000c781270 */
[----:B------:R-:W-:Y:S01]  /*183e0*/  IMAD R13, R74, 0x2, R3 ;  /* 0x000000024a0d7824 */ /* 0x000fe200078e0203 */
[----:B------:R-:W5:Y:S04]  /*183f0*/  LDCU UR6, c[0x0][0x39c] ;  /* 0x00007380ff0677ac */ /* 0x000f680008000800 */
[----:B------:R-:W-:-:S04]  /*18400*/  LEA R4, P6, R13, R2, 0x1 ;  /* 0x000000020d047211 */ /* 0x000fc800078c08ff */
[----:B------:R-:W-:Y:S02]  /*18410*/  LEA.HI.X.SX32 R5, R13, R0, 0x1, P6 ;  /* 0x000000000d057211 */ /* 0x000fe400030f0eff */
[----:B---3--:R-:W-:Y:S01]  /*18420*/  ISETP.LT.AND P1, PT, R14, UR4, !P0 ;  /* 0x000000040e007c0c */ /* 0x008fe2000c721270 */
[----:B------:R-:W1:Y:S01]  /*18430*/  LDCU UR4, c[0x0][0x39c] ;  /* 0x00007380ff0477ac */ /* 0x000e620008000800 */
[----:B------:R-:W2:Y:S01]  /*18440*/  LDL.LU R14, [R1+0x420] ;  /* 0x00042000010e7983 */ /* 0x000ea20000300800 */
[----:B------:R-:W-:-:S05]  /*18450*/  IMAD R13, R74, 0x2, R13 ;  /* 0x000000024a0d7824 */ /* 0x000fca00078e020d */
[C---:B------:R-:W-:Y:S01]  /*18460*/  LEA R6, P6, R13.reuse, R2, 0x1 ;  /* 0x000000020d067211 */ /* 0x040fe200078c08ff */
[----:B------:R3:W-:Y:S03]  /*18470*/  @P5 STG.E.U16 desc[UR20][R4.64], R25 ;  /* 0x0000001904005986 */ /* 0x0007e6000c101514 */
[----:B0-----:R-:W-:Y:S02]  /*18480*/  LEA.HI.X.SX32 R7, R13, R0, 0x1, P6 ;  /* 0x000000000d077211 */ /* 0x001fe400030f0eff */
[----:B----4-:R-:W-:Y:S01]  /*18490*/  ISETP.LT.AND P3, PT, R18, UR5, !P0 ;  /* 0x0000000512007c0c */ /* 0x010fe2000c761270 */
[----:B------:R-:W0:Y:S01]  /*184a0*/  LDCU UR5, c[0x0][0x39c] ;  /* 0x00007380ff0577ac */ /* 0x000e220008000800 */
[----:B-----5:R-:W-:Y:S01]  /*184b0*/  ISETP.LT.AND P5, PT, R17, UR6, !P0 ;  /* 0x0000000611007c0c */ /* 0x020fe2000c7a1270 */
[----:B------:R-:W4:Y:S01]  /*184c0*/  LDL.LU R18, [R1+0x41c] ;  /* 0x00041c0001127983 */ /* 0x000f220000300800 */
[----:B------:R-:W-:Y:S01]  /*184d0*/  IMAD R3, R74, 0x2, R13 ;  /* 0x000000024a037824 */ /* 0x000fe200078e020d */
[----:B------:R-:W2:Y:S01]  /*184e0*/  LDCU UR6, c[0x0][0x39c] ;  /* 0x00007380ff0677ac */ /* 0x000ea20008000800 */
[----:B---3--:R-:W-:Y:S01]  /*184f0*/  PRMT R5, R25, 0x7632, R5 ;  /* 0x0000763219057816 */ /* 0x008fe20000000005 */
[----:B------:R-:W3:Y:S04]  /*18500*/  LDL.LU R17, [R1+0x390] ;  /* 0x0003900001117983 */ /* 0x000ee80000300800 */
[----:B------:R5:W-:Y:S01]  /*18510*/  @P4 STG.E.U16 desc[UR20][R6.64], R5 ;  /* 0x0000000506004986 */ /* 0x000be2000c101514 */
[----:B-1----:R-:W-:-:S02]  /*18520*/  ISETP.LT.AND P4, PT, R16, UR4, !P0 ;  /* 0x0000000410007c0c */ /* 0x002fc4000c781270 */
[C---:B------:R-:W-:Y:S01]  /*18530*/  LEA R8, P6, R3.reuse, R2, 0x1 ;  /* 0x0000000203087211 */ /* 0x040fe200078c08ff */
[----:B------:R-:W3:Y:S01]  /*18540*/  LDL.LU R16, [R1+0x418] ;  /* 0x0004180001107983 */ /* 0x000ee20000300800 */
[----:B------:R-:W-:Y:S01]  /*18550*/  IMAD R11, R74, 0x2, R3 ;  /* 0x000000024a0b7824 */ /* 0x000fe200078e0203 */
[----:B------:R-:W-:Y:S01]  /*18560*/  PRMT R12, R26, 0x7632, R12 ;  /* 0x000076321a0c7816 */ /* 0x000fe2000000000c */
[----:B------:R-:W4:Y:S01]  /*18570*/  LDCU UR4, c[0x0][0x39c] ;  /* 0x00007380ff0477ac */ /* 0x000f220008000800 */
[----:B------:R-:W-:Y:S02]  /*18580*/  LEA.HI.X.SX32 R9, R3, R0, 0x1, P6 ;  /* 0x0000000003097211 */ /* 0x000fe400030f0eff */
[----:B------:R-:W-:-:S03]  /*18590*/  LEA R4, P6, R11, R2, 0x1 ;  /* 0x000000020b047211 */ /* 0x000fc600078c08ff */
[----:B------:R1:W-:Y:S01]  /*185a0*/  @P1 STG.E.U16 desc[UR20][R8.64], R26 ;  /* 0x0000001a08001986 */ /* 0x0003e2000c101514 */
[----:B0-----:R-:W-:Y:S01]  /*185b0*/  ISETP.LT.AND P1, PT, R15, UR5, !P0 ;  /* 0x000000050f007c0c */ /* 0x001fe2000c721270 */
[C---:B------:R-:W-:Y:S01]  /*185c0*/  IMAD R3, R74.reuse, 0x2, R11 ;  /* 0x000000024a037824 */ /* 0x040fe200078e020b */
[----:B-----5:R-:W-:Y:S01]  /*185d0*/  LEA.HI.X.SX32 R5, R11, R0, 0x1, P6 ;  /* 0x000000000b057211 */ /* 0x020fe200030f0eff */
[----:B------:R-:W5:Y:S01]  /*185e0*/  LDL.LU R15, [R1+0x414] ;  /* 0x00041400010f7983 */ /* 0x000f620000300800 */
[----:B------:R-:W3:Y:S03]  /*185f0*/  LDCU UR5, c[0x0][0x39c] ;  /* 0x00007380ff0577ac */ /* 0x000ee60008000800 */
[----:B------:R0:W-:Y:S01]  /*18600*/  @P3 STG.E.U16 desc[UR20][R4.64], R12 ;  /* 0x0000000c04003986 */ /* 0x0001e2000c101514 */
[----:B------:R-:W-:Y:S01]  /*18610*/  LEA R10, P6, R3, R2, 0x1 ;  /* 0x00000002030a7211 */ /* 0x000fe200078c08ff */
[----:B------:R-:W-:-:S03]  /*18620*/  IMAD R7, R74, 0x2, R3 ;  /* 0x000000024a077824 */ /* 0x000fc600078e0203 */
[----:B------:R-:W-:Y:S01]  /*18630*/  LEA.HI.X.SX32 R11, R3, R0, 0x1, P6 ;  /* 0x00000000030b7211 */ /* 0x000fe200030f0eff */
[----:B------:R-:W-:Y:S01]  /*18640*/  IMAD R3, R74, 0x2, R7 ;  /* 0x000000024a037824 */ /* 0x000fe200078e0207 */
[----:B------:R-:W-:-:S04]  /*18650*/  LEA R6, P6, R7, R2, 0x1 ;  /* 0x0000000207067211 */ /* 0x000fc800078c08ff */
[----:B------:R-:W-:Y:S02]  /*18660*/  LEA.HI.X.SX32 R7, R7, R0, 0x1, P6 ;  /* 0x0000000007077211 */ /* 0x000fe400030f0eff */
[----:B-1----:R-:W-:Y:S02]  /*18670*/  LEA R8, P6, R3, R2, 0x1 ;  /* 0x0000000203087211 */ /* 0x002fe400078c08ff */
[----:B0-----:R-:W-:Y:S02]  /*18680*/  PRMT R5, R27, 0x7632, R5 ;  /* 0x000076321b057816 */ /* 0x001fe40000000005 */
[----:B------:R-:W-:Y:S01]  /*18690*/  LEA.HI.X.SX32 R9, R3, R0, 0x1, P6 ;  /* 0x0000000003097211 */ /* 0x000fe200030f0eff */
[----:B------:R0:W-:Y:S04]  /*186a0*/  @P5 STG.E.U16 desc[UR20][R10.64], R27 ;  /* 0x0000001b0a005986 */ /* 0x0001e8000c101514 */
[----:B------:R1:W-:Y:S04]  /*186b0*/  @P4 STG.E.U16 desc[UR20][R6.64], R5 ;  /* 0x0000000506004986 */ /* 0x0003e8000c101514 */
[----:B------:R-:W-:Y:S01]  /*186c0*/  @P1 STG.E.U16 desc[UR20][R8.64], R28 ;  /* 0x0000001c08001986 */ /* 0x000fe2000c101514 */
[----:B--2---:R-:W-:Y:S01]  /*186d0*/  ISETP.LT.AND P3, PT, R14, UR6, !P0 ;  /* 0x000000060e007c0c */ /* 0x004fe2000c761270 */
[----:B------:R-:W2:Y:S02]  /*186e0*/  LDCU UR6, c[0x0][0x39c] ;  /* 0x00007380ff0677ac */ /* 0x000ea40008000800 */
[----:B------:R-:W5:Y:S04]  /*186f0*/  LDL.LU R14, [R1+0x410] ;  /* 0x00041000010e7983 */ /* 0x000f680000300800 */
[----:B------:R-:W5:Y:S01]  /*18700*/  LDL.LU R13, [R1+0x38c] ;  /* 0x00038c00010d7983 */ /* 0x000f620000300800 */
[----:B----4-:R-:W-:Y:S01]  /*18710*/  ISETP.LT.AND P5, PT, R18, UR4, !P0 ;  /* 0x0000000412007c0c */ /* 0x010fe2000c7a1270 */
[----:B------:R-:W5:Y:S02]  /*18720*/  LDCU UR4, c[0x0][0x39c] ;  /* 0x00007380ff0477ac */ /* 0x000f640008000800 */
[----:B------:R-:W4:Y:S01]  /*18730*/  LDL.LU R18, [R1+0x40c] ;  /* 0x00040c0001127983 */ /* 0x000f220000300800 */
[----:B---3--:R-:W-:Y:S01]  /*18740*/  ISETP.LT.AND P4, PT, R17, UR5, !P0 ;  /* 0x0000000511007c0c */ /* 0x008fe2000c781270 */
[----:B------:R-:W-:-:S02]  /*18750*/  IMAD R3, R74, 0x2, R3 ;  /* 0x000000024a037824 */ /* 0x000fc400078e0203 */
[----:B------:R-:W3:Y:S01]  /*18760*/  LDL.LU R17, [R1+0x408] ;  /* 0x0004080001117983 */ /* 0x000ee20000300800 */
[----:B------:R-:W5:Y:S01]  /*18770*/  LDCU UR5, c[0x0][0x39c] ;  /* 0x00007380ff0577ac */ /* 0x000f620008000800 */
[----:B--2---:R-:W-:Y:S01]  /*18780*/  ISETP.LT.AND P1, PT, R16, UR6, !P0 ;  /* 0x0000000610007c0c */ /* 0x004fe2000c721270 */
[----:B0-----:R-:W-:Y:S01]  /*18790*/  IMAD R11, R74, 0x2, R3 ;  /* 0x000000024a0b7824 */ /* 0x001fe200078e0203 */
[----:B------:R-:W2:Y:S01]  /*187a0*/  LDL.LU R16, [R1+0x404] ;  /* 0x0004040001107983 */ /* 0x000ea20000300800 */
[C---:B------:R-:W-:Y:S01]  /*187b0*/  LEA R4, P6, R3.reuse, R2, 0x1 ;  /* 0x0000000203047211 */ /* 0x040fe200078c08ff */
[----:B------:R-:W0:Y:S01]  /*187c0*/  LDCU UR6, c[0x0][0x39c] ;  /* 0x00007380ff0677ac */ /* 0x000e220008000800 */
[----:B-1----:R-:W-:Y:S02]  /*187d0*/  PRMT R7, R28, 0x7632, R7 ;  /* 0x000076321c077816 */ /* 0x002fe40000000007 */
[----:B------:R-:W-:Y:S02]  /*187e0*/  LEA.HI.X.SX32 R5, R3, R0, 0x1, P6 ;  /* 0x0000000003057211 */ /* 0x000fe400030f0eff */
[----:B------:R-:W-:-:S03]  /*187f0*/  LEA R6, P6, R11, R2, 0x1 ;  /* 0x000000020b067211 */ /* 0x000fc600078c08ff */
[----:B------:R1:W-:Y:S01]  /*18800*/  @P3 STG.E.U16 desc[UR20][R4.64], R7 ;  /* 0x0000000704003986 */ /* 0x0003e2000c101514 */
[----:B-----5:R-:W-:Y:S01]  /*18810*/  ISETP.LT.AND P3, PT, R15, UR4, !P0 ;  /* 0x000000040f007c0c */ /* 0x020fe2000c761270 */
[----:B------:R-:W-:Y:S01]  /*18820*/  IMAD R3, R74, 0x2, R11 ;  /* 0x000000024a037824 */ /* 0x000fe200078e020b */
[----:B------:R-:W4:Y:S01]  /*18830*/  LDCU UR4, c[0x0][0x39c] ;  /* 0x00007380ff0477ac */ /* 0x000f220008000800 */
[----:B------:R-:W5:Y:S01]  /*18840*/  LDL.LU R15, [R1+0x388] ;  /* 0x00038800010f7983 */ /* 0x000f620000300800 */
[----:B-1----:R-:W-:Y:S02]  /*18850*/  LEA.HI.X.SX32 R7, R11, R0, 0x1, P6 ;  /* 0x000000000b077211 */ /* 0x002fe400030f0eff */
[----:B------:R-:W-:-:S03]  /*18860*/  LEA R8, P6, R3, R2, 0x1 ;  /* 0x0000000203087211 */ /* 0x000fc600078c08ff */
[----:B------:R-:W-:Y:S01]  /*18870*/  @P5 STG.E.U16 desc[UR20][R6.64], R29 ;  /* 0x0000001d06005986 */ /* 0x000fe2000c101514 */
[----:B------:R-:W-:Y:S01]  /*18880*/  PRMT R5, R29, 0x7632, R5 ;  /* 0x000076321d057816 */ /* 0x000fe20000000005 */
[----:B------:R-:W-:Y:S01]  /*18890*/  IMAD R11, R74, 0x2, R3 ;  /* 0x000000024a0b7824 */ /* 0x000fe200078e0203 */
[----:B------:R-:W-:-:S03]  /*188a0*/  LEA.HI.X.SX32 R9, R3, R0, 0x1, P6 ;  /* 0x0000000003097211 */ /* 0x000fc600030f0eff */
[----:B------:R-:W-:Y:S01]  /*188b0*/  IMAD R3, R74, 0x2, R11 ;  /* 0x000000024a037824 */ /* 0x000fe200078e020b */
[C---:B------:R-:W-:Y:S01]  /*188c0*/  LEA R10, P6, R11.reuse, R2, 0x1 ;  /* 0x000000020b0a7211 */ /* 0x040fe200078c08ff */
[----:B------:R1:W-:Y:S03]  /*188d0*/  @P4 STG.E.U16 desc[UR20][R8.64], R5 ;  /* 0x0000000508004986 */ /* 0x0003e6000c101514 */
[----:B------:R-:W-:Y:S02]  /*188e0*/  LEA.HI.X.SX32 R11, R11, R0, 0x1, P6 ;  /* 0x000000000b0b7211 */ /* 0x000fe400030f0eff */
[----:B------:R-:W-:-:S04]  /*188f0*/  LEA R4, P6, R3, R2, 0x1 ;  /* 0x0000000203047211 */ /* 0x000fc800078c08ff */
[----:B-1----:R-:W-:Y:S02]  /*18900*/  LEA.HI.X.SX32 R5, R3, R0, 0x1, P6 ;  /* 0x0000000003057211 */ /* 0x002fe400030f0eff */
[----:B------:R-:W-:Y:S01]  /*18910*/  PRMT R9, R30, 0x7632, R9 ;  /* 0x000076321e097816 */ /* 0x000fe20000000009 */
[----:B------:R-:W-:Y:S04]  /*18920*/  @P1 STG.E.U16 desc[UR20][R10.64], R30 ;  /* 0x0000001e0a001986 */ /* 0x000fe8000c101514 */
[----:B------:R1:W-:Y:S01]  /*18930*/  @P3 STG.E.U16 desc[UR20][R4.64], R9 ;  /* 0x0000000904003986 */ /* 0x0003e2000c101514 */
[----:B------:R-:W-:Y:S01]  /*18940*/  ISETP.LT.AND P5, PT, R14, UR5, !P0 ;  /* 0x000000050e007c0c */ /* 0x000fe2000c7a1270 */
[----:B------:R-:W3:Y:S02]  /*18950*/  LDCU UR5, c[0x0][0x39c] ;  /* 0x00007380ff0577ac */ /* 0x000ee40008000800 */
[----:B------:R-:W5:Y:S01]  /*18960*/  LDL.LU R14, [R1+0x400] ;  /* 0x00040000010e7983 */ /* 0x000f620000300800 */
[----:B0-----:R-:W-:Y:S01]  /*18970*/  ISETP.LT.AND P4, PT, R13, UR6, !P0 ;  /* 0x000000060d007c0c */ /* 0x001fe2000c781270 */
[----:B------:R-:W2:Y:S01]  /*18980*/  LDCU UR6, c[0x0][0x39c] ;  /* 0x00007380ff0677ac */ /* 0x000ea20008000800 */
[----:B------:R-:W-:-:S05]  /*18990*/  IMAD R13, R74, 0x2, R3 ;  /* 0x000000024a0d7824 */ /* 0x000fca00078e0203 */
[----:B------:R-:W-:-:S04]  /*189a0*/  LEA R6, P6, R13, R2, 0x1 ;  /* 0x000000020d067211 */ /* 0x000fc800078c08ff */
[----:B------:R-:W-:Y:S02]  /*189b0*/  LEA.HI.X.SX32 R7, R13, R0, 0x1, P6 ;  /* 0x000000000d077211 */ /* 0x000fe400030f0eff */
[----:B----4-:R-:W-:Y:S01]  /*189c0*/  ISETP.LT.AND P1, PT, R18, UR4, !P0 ;  /* 0x0000000412007c0c */ /* 0x010fe2000c721270 */
[----:B------:R-:W5:Y:S01]  /*189d0*/  LDCU UR4, c[0x0][0x39c] ;  /* 0x00007380ff0477ac */ /* 0x000f620008000800 */
[----:B------:R-:W4:Y:S01]  /*189e0*/  LDL.LU R18, [R1+0x3fc] ;  /* 0x0003fc0001127983 */ /* 0x000f220000300800 */
[----:B---3--:R-:W-:Y:S01]  /*189f0*/  ISETP.LT.AND P3, PT, R17, UR5, !P0 ;  /* 0x0000000511007c0c */ /* 0x008fe2000c761270 */
[----:B------:R-:W-:Y:S01]  /*18a00*/  IMAD R13, R74, 0x2, R13 ;  /* 0x000000024a0d7824 */ /* 0x000fe200078e020d */
[----:B------:R-:W0:Y:S01]  /*18a10*/  LDCU UR5, c[0x0][0x39c] ;  /* 0x00007380ff0577ac */ /* 0x000e220008000800 */
[----:B------:R-:W-:Y:S04]  /*18a20*/  @P5 STG.E.U16 desc[UR20][R6.64], R31 ;  /* 0x0000001f06005986 */ /* 0x000fe8000c101514 */
[----:B------:R-:W3:Y:S01]  /*18a30*/  LDL.LU R17, [R1+0x3f8] ;  /* 0x0003f80001117983 */ /* 0x000ee20000300800 */
[----:B--2---:R-:W-:Y:S01]  /*18a40*/  ISETP.LT.AND P5, PT, R16, UR6, !P0 ;  /* 0x0000000610007c0c */ /* 0x004fe2000c7a1270 */
[----:B------:R-:W-:Y:S01]  /*18a50*/  IMAD R3, R74, 0x2, R13 ;  /* 0x000000024a037824 */ /* 0x000fe200078e020d */
[----:B------:R-:W-:Y:S01]  /*18a60*/  LEA R8, P6, R13, R2, 0x1 ;  /* 0x000000020d087211 */ /* 0x000fe200078c08ff */
[----:B------:R-:W2:Y:S01]  /*18a70*/  LDL.LU R16, [R1+0x384] ;  /* 0x0003840001107983 */ /* 0x000ea20000300800 */
[----:B-1----:R-:W-:Y:S01]  /*18a80*/  PRMT R5, R31, 0x7632, R5 ;  /* 0x000076321f057816 */ /* 0x002fe20000000005 */
[----:B------:R-:W4:Y:S01]  /*18a90*/  LDCU UR6, c[0x0][0x39c] ;  /* 0x00007380ff0677ac */ /* 0x000f220008000800 */
[----:B------:R-:W-:-:S02]  /*18aa0*/  LEA.HI.X.SX32 R9, R13, R0, 0x1, P6 ;  /* 0x000000000d097211 */ /* 0x000fc400030f0eff */
[----:B------:R-:W-:-:S03]  /*18ab0*/  LEA R4, P6, R3, R2, 0x1 ;  /* 0x0000000203047211 */ /* 0x000fc600078c08ff */
[----:B------:R1:W-:Y:S01]  /*18ac0*/  @P4 STG.E.U16 desc[UR20][R8.64], R5 ;  /* 0x0000000508004986 */ /* 0x0003e2000c101514 */
[----:B-----5:R-:W-:Y:S01]  /*18ad0*/  ISETP.LT.AND P4, PT, R15, UR4, !P0 ;  /* 0x000000040f007c0c */ /* 0x020fe2000c781270 */
[----:B------:R-:W-:Y:S02]  /*18ae0*/  IMAD R11, R74, 0x2, R3 ;  /* 0x000000024a0b7824 */ /* 0x000fe400078e0203 */
[----:B------:R-:W5:Y:S01]  /*18af0*/  LDL.LU R15, [R1+0x3f4] ;  /* 0x0003f400010f7983 */ /* 0x000f620000300800 */
[----:B------:R-:W-:Y:S01]  /*18b00*/  PRMT R12, R60, 0x7632, R12 ;  /* 0x000076323c0c7816 */ /* 0x000fe2000000000c */
[----:B------:R-:W3:Y:S01]  /*18b10*/  LDCU UR4, c[0x0][0x39c] ;  /* 0x00007380ff0477ac */ /* 0x000ee20008000800 */
[----:B-1----:R-:W-:Y:S02]  /*18b20*/  LEA.HI.X.SX32 R5, R3, R0, 0x1, P6 ;  /* 0x0000000003057211 */ /* 0x002fe400030f0eff */
[----:B------:R-:W-:-:S03]  /*18b30*/  LEA R6, P6, R11, R2, 0x1 ;  /* 0x000000020b067211 */ /* 0x000fc600078c08ff */
[----:B------:R-:W-:Y:S01]  /*18b40*/  @P1 STG.E.U16 desc[UR20][R4.64], R60 ;  /* 0x0000003c04001986 */ /* 0x000fe2000c101514 */
[----:B------:R-:W-:Y:S01]  /*18b50*/  LEA.HI.X.SX32 R7, R11, R0, 0x1, P6 ;  /* 0x000000000b077211 */ /* 0x000fe200030f0eff */
[----:B------:R-:W-:-:S04]  /*18b60*/  IMAD R3, R74, 0x2, R11 ;  /* 0x000000024a037824 */ /* 0x000fc800078e020b */
[----:B------:R1:W-:Y:S01]  /*18b70*/  @P3 STG.E.U16 desc[UR20][R6.64], R12 ;  /* 0x0000000c06003986 */ /* 0x0003e2000c101514 */
[----:B------:R-:W-:Y:S01]  /*18b80*/  LEA R10, P6, R3, R2, 0x1 ;  /* 0x00000002030a7211 */ /* 0x000fe200078c08ff */
[----:B------:R-:W-:-:S03]  /*18b90*/  IMAD R9, R74, 0x2, R3 ;  /* 0x000000024a097824 */ /* 0x000fc600078e0203 */
[----:B------:R-:W-:Y:S02]  /*18ba0*/  LEA.HI.X.SX32 R11, R3, R0, 0x1, P6 ;  /* 0x00000000030b7211 */ /* 0x000fe400030f0eff */
[----:B------:R-:W-:Y:S01]  /*18bb0*/  LEA R8, P6, R9, R2, 0x1 ;  /* 0x0000000209087211 */ /* 0x000fe200078c08ff */
[----:B------:R-:W-:-:S03]  /*18bc0*/  IMAD R3, R74, 0x2, R9 ;  /* 0x000000024a037824 */ /* 0x000fc600078e0209 */
[----:B------:R-:W-:Y:S02]  /*18bd0*/  LEA.HI.X.SX32 R9, R9, R0, 0x1, P6 ;  /* 0x0000000009097211 */ /* 0x000fe400030f0eff */
[----:B-1----:R-:W-:Y:S01]  /*18be0*/  PRMT R7, R61, 0x7632, R7 ;  /* 0x000076323d077816 */ /* 0x002fe20000000007 */
[----:B------:R1:W-:Y:S04]  /*18bf0*/  @P5 STG.E.U16 desc[UR20][R10.64], R61 ;  /* 0x0000003d0a005986 */ /* 0x0003e8000c101514 */
[----:B------:R0:W-:Y:S02]  /*18c00*/  @P4 STG.E.U16 desc[UR20][R8.64], R7 ;  /* 0x0000000708004986 */ /* 0x0001e4000c101514 */
[----:B0-----:R-:W-:Y:S01]  /*18c10*/  ISETP.LT.AND P1, PT, R14, UR5, !P0 ;  /* 0x000000050e007c0c */ /* 0x001fe2000c721270 */
[----:B------:R-:W2:Y:S01]  /*18c20*/  LDCU UR5, c[0x0][0x39c] ;  /* 0x00007380ff0577ac */ /* 0x000ea20008000800 */
[----:B------:R-:W5:Y:S04]  /*18c30*/  LDL.LU R14, [R1+0x3f0] ;  /* 0x0003f000010e7983 */ /* 0x000f680000300800 */
[----:B------:R-:W5:Y:S04]  /*18c40*/  LDL.LU R13, [R1+0x3ec] ;  /* 0x0003ec00010d7983 */ /* 0x000f680000300800 */
[----:B------:R-:W5:Y:S04]  /*18c50*/  LDL.LU R12, [R1+0x380] ;  /* 0x00038000010c7983 */ /* 0x000f680000300800 */
[----:B------:R-:W5:Y:S01]  /*18c60*/  LDL.LU R20, [R1+0x3e8] ;  /* 0x0003e80001147983 */ /* 0x000f620000300800 */
[----:B----4-:R-:W-:Y:S01]  /*18c70*/  ISETP.LT.AND P3, PT, R18, UR6, !P0 ;  /* 0x0000000612007c0c */ /* 0x010fe2000c761270 */
[----:B------:R-:W5:Y:S02]  /*18c80*/  LDCU UR6, c[0x0][0x39c] ;  /* 0x00007380ff0677ac */ /* 0x000f640008000800 */
[----:B------:R-:W4:Y:S01]  /*18c90*/  LDL.LU R18, [R1+0x3e4] ;  /* 0x0003e40001127983 */ /* 0x000f220000300800 */
[----:B--2---:R-:W-:Y:S01]  /*18ca0*/  ISETP.LT.AND P4, PT, R16, UR5, !P0 ;  /* 0x0000000510007c0c */ /* 0x004fe2000c781270 */
[----:B------:R-:W0:Y:S02]  /*18cb0*/  LDCU UR5, c[0x0][0x39c] ;  /* 0x00007380ff0577ac */ /* 0x000e240008000800 */
[----:B------:R-:W2:Y:S01]  /*18cc0*/  LDL.LU R16, [R1+0x3e0] ;  /* 0x0003e00001107983 */ /* 0x000ea20000300800 */
[----:B------:R-:W-:-:S04]  /*18cd0*/  LEA R4, P6, R3, R2, 0x1 ;  /* 0x0000000203047211 */ /* 0x000fc800078c08ff */
[----:B------:R-:W-:Y:S01]  /*18ce0*/  LEA.HI.X.SX32 R5, R3, R0, 0x1, P6 ;  /* 0x0000000003057211 */ /* 0x000fe200030f0eff */
[----:B------:R-:W-:-:S04]  /*18cf0*/  IMAD R3, R74, 0x2, R3 ;  /* 0x000000024a037824 */ /* 0x000fc800078e0203 */
[C---:B-1----:R-:W-:Y:S01]  /*18d00*/  IMAD R11, R74.reuse, 0x2, R3 ;  /* 0x000000024a0b7824 */ /* 0x042fe200078e0203 */
[----:B------:R-:W-:Y:S02]  /*18d10*/  LEA R6, P6, R3, R2, 0x1 ;  /* 0x0000000203067211 */ /* 0x000fe400078c08ff */
[----:B---3--:R-:W-:Y:S01]  /*18d20*/  ISETP.LT.AND P5, PT, R17, UR4, !P0 ;  /* 0x0000000411007c0c */ /* 0x008fe2000c7a1270 */
[----:B------:R1:W-:Y:S01]  /*18d30*/  @P1 STG.E.U16 desc[UR20][R4.64], R62 ;  /* 0x0000003e04001986 */ /* 0x0003e2000c101514 */
[----:B------:R-:W-:Y:S01]  /*18d40*/  LEA.HI.X.SX32 R7, R3, R0, 0x1, P6 ;  /* 0x0000000003077211 */ /* 0x000fe200030f0eff */
[C---:B------:R-:W-:Y:S01]  /*18d50*/  IMAD R3, R74.reuse, 0x2, R11 ;  /* 0x000000024a037824 */ /* 0x040fe200078e020b */
[----:B------:R-:W-:Y:S01]  /*18d60*/  LEA R8, P6, R11, R2, 0x1 ;  /* 0x000000020b087211 */ /* 0x000fe200078c08ff */
[----:B------:R-:W3:Y:S01]  /*18d70*/  LDCU UR4, c[0x0][0x39c] ;  /* 0x00007380ff0477ac */ /* 0x000ee20008000800 */
[----:B-----5:R-:W-:Y:S02]  /*18d80*/  ISETP.LT.AND P1, PT, R15, UR6, !P0 ;  /* 0x000000060f007c0c */ /* 0x020fe4000c721270 */
[----:B------:R-:W-:Y:S01]  /*18d90*/  LEA.HI.X.SX32 R9, R11, R0, 0x1, P6 ;  /* 0x000000000b097211 */ /* 0x000fe200030f0eff */
[----:B------:R-:W5:Y:S01]  /*18da0*/  LDCU UR6, c[0x0][0x39c] ;  /* 0x00007380ff0677ac */ /* 0x000f620008000800 */
[----:B------:R-:W-:Y:S01]  /*18db0*/  IMAD R11, R74, 0x2, R3 ;  /* 0x000000024a0b7824 */ /* 0x000fe200078e0203 */
[----:B-1----:R-:W-:-:S02]  /*18dc0*/  PRMT R5, R62, 0x7632, R5 ;  /* 0x000076323e057816 */ /* 0x002fc40000000005 */
[----:B------:R-:W-:-:S03]  /*18dd0*/  LEA R4, P6, R3, R2, 0x1 ;  /* 0x0000000203047211 */ /* 0x000fc600078c08ff */
[----:B------:R1:W-:Y:S04]  /*18de0*/  @P3 STG.E.U16 desc[UR20][R6.64], R5 ;  /* 0x0000000506003986 */ /* 0x0003e8000c101514 */
[----:B------:R-:W-:Y:S01]  /*18df0*/  @P5 STG.E.U16 desc[UR20][R8.64], R63 ;  /* 0x0000003f08005986 */ /* 0x000fe2000c101514 */
[----:B-1----:R-:W-:Y:S01]  /*18e00*/  LEA.HI.X.SX32 R5, R3, R0, 0x1, P6 ;  /* 0x0000000003057211 */ /* 0x002fe200030f0eff */
[----:B------:R-:W-:Y:S01]  /*18e10*/  IMAD R3, R74, 0x2, R11 ;  /* 0x000000024a037824 */ /* 0x000fe200078e020b */
[----:B------:R-:W-:Y:S02]  /*18e20*/  LEA R10, P6, R11, R2, 0x1 ;  /* 0x000000020b0a7211 */ /* 0x000fe400078c08ff */
[----:B------:R-:W-:Y:S02]  /*18e30*/  PRMT R7, R63, 0x7632, R7 ;  /* 0x000076323f077816 */ /* 0x000fe40000000007 */
[----:B------:R-:W-:-:S02]  /*18e40*/  LEA.HI.X.SX32 R11, R11, R0, 0x1, P6 ;  /* 0x000000000b0b7211 */ /* 0x000fc400030f0eff */
[C---:B------:R-:W-:Y:S01]  /*18e50*/  LEA R6, P6, R3.reuse, R2, 0x1 ;  /* 0x0000000203067211 */ /* 0x040fe200078c08ff */
[----:B------:R1:W-:Y:S04]  /*18e60*/  @P4 STG.E.U16 desc[UR20][R4.64], R7 ;  /* 0x0000000704004986 */ /* 0x0003e8000c101514 */
[----:B------:R0:W-:Y:S01]  /*18e70*/  @P1 STG.E.U16 desc[UR20][R10.64], R64 ;  /* 0x000000400a001986 */ /* 0x0001e2000c101514 */
[----:B-1----:R-:W-:Y:S02]  /*18e80*/  LEA.HI.X.SX32 R7, R3, R0, 0x1, P6 ;  /* 0x0000000003077211 */ /* 0x002fe400030f0eff */
[----:B------:R-:W-:Y:S02]  /*18e90*/  PRMT R5, R64, 0x7632, R5 ;  /* 0x0000763240057816 */ /* 0x000fe40000000005 */
[----:B0-----:R-:W-:Y:S01]  /*18ea0*/  ISETP.LT.AND P5, PT, R13, UR5, !P0 ;  /* 0x000000050d007c0c */ /* 0x001fe2000c7a1270 */
[----:B------:R-:W-:Y:S01]  /*18eb0*/  IMAD R13, R74, 0x2, R3 ;  /* 0x000000024a0d7824 */ /* 0x000fe200078e0203 */
[----:B---3--:R-:W-:Y:S01]  /*18ec0*/  ISETP.LT.AND P3, PT, R14, UR4, !P0 ;  /* 0x000000040e007c0c */ /* 0x008fe2000c761270 */
[----:B------:R-:W0:Y:S02]  /*18ed0*/  LDCU UR4, c[0x0][0x39c] ;  /* 0x00007380ff0477ac */ /* 0x000e240008000800 */
[----:B------:R-:W-:Y:S01]  /*18ee0*/  IMAD R15, R74, 0x2, R13 ;  /* 0x000000024a0f7824 */ /* 0x000fe200078e020d */
[----:B-----5:R-:W-:Y:S01]  /*18ef0*/  ISETP.LT.AND P4, PT, R12, UR6, !P0 ;  /* 0x000000060c007c0c */ /* 0x020fe2000c781270 */
[----:B------:R-:W4:Y:S02]  /*18f00*/  LDCU UR5, c[0x0][0x39c] ;  /* 0x00007380ff0577ac */ /* 0x000f240008000800 */
[C---:B------:R-:W-:Y:S01]  /*18f10*/  IMAD R17, R74.reuse, 0x2, R15 ;  /* 0x000000024a117824 */ /* 0x040fe200078e020f */
[----:B------:R-:W2:Y:S03]  /*18f20*/  LDCU UR6, c[0x0][0x39c] ;  /* 0x00007380ff0677ac */ /* 0x000ea60008000800 */
[----:B------:R-:W-:Y:S01]  /*18f30*/  IMAD R3, R74, 0x2, R17 ;  /* 0x000000024a037824 */ /* 0x000fe200078e0211 */
[----:B------:R-:W-:-:S03]  /*18f40*/  LEA R4, P1, R13, R2, 0x1 ;  /* 0x000000020d047211 */ /* 0x000fc600078208ff */
[C---:B------:R-:W-:Y:S01]  /*18f50*/  IMAD R19, R74.reuse, 0x2, R3 ;  /* 0x000000024a137824 */ /* 0x040fe200078e0203 */
[----:B------:R1:W-:Y:S01]  /*18f60*/  @P3 STG.E.U16 desc[UR20][R6.64], R5 ;  /* 0x0000000506003986 */ /* 0x0003e2000c101514 */
[-C--:B------:R-:W-:Y:S02]  /*18f70*/  LEA R10, P6, R17, R2.reuse, 0x1 ;  /* 0x00000002110a7211 */ /* 0x080fe400078c08ff */
[----:B------:R-:W-:Y:S01]  /*18f80*/  IMAD R21, R74, 0x2, R19 ;  /* 0x000000024a157824 */ /* 0x000fe200078e0213 */
[----:B------:R-:W-:Y:S02]  /*18f90*/  LEA R8, P3, R15, R2, 0x1 ;  /* 0x000000020f087211 */ /* 0x000fe400078608ff */
[-C--:B------:R-:W-:Y:S02]  /*18fa0*/  LEA.HI.X.SX32 R11, R17, R0.reuse, 0x1, P6 ;  /* 0x00000000110b7211 */ /* 0x080fe400030f0eff */
[-C--:B------:R-:W-:Y:S02]  /*18fb0*/  LEA.HI.X.SX32 R9, R15, R0.reuse, 0x1, P3 ;  /* 0x000000000f097211 */ /* 0x080fe400018f0eff */
[----:B-1----:R-:W-:-:S02]  /*18fc0*/  LEA.HI.X.SX32 R5, R13, R0, 0x1, P1 ;  /* 0x000000000d057211 */ /* 0x002fc400008f0eff */
[-C--:B------:R-:W-:Y:S02]  /*18fd0*/  LEA R12, P1, R3, R2.reuse, 0x1 ;  /* 0x00000002030c7211 */ /* 0x080fe400078208ff */
[----:B------:R-:W-:Y:S02]  /*18fe0*/  LEA R14, P6, R21, R2, 0x1 ;  /* 0x00000002150e7211 */ /* 0x000fe400078c08ff */
[----:B0-----:R-:W-:Y:S02]  /*18ff0*/  ISETP.LT.AND P3, PT, R20, UR4, !P0 ;  /* 0x0000000414007c0c */ /* 0x001fe4000c761270 */
[----:B------:R-:W-:Y:S02]  /*19000*/  LEA.HI.X.SX32 R13, R3, R0, 0x1, P1 ;  /* 0x00000000030d7211 */ /* 0x000fe400008f0eff */
[----:B----4-:R-:W-:Y:S02]  /*19010*/  ISETP.LT.AND P1, PT, R18, UR5, !P0 ;  /* 0x0000000512007c0c */ /* 0x010fe4000c721270 */
[----:B--2---:R-:W-:-:S02]  /*19020*/  ISETP.LT.AND P0, PT, R16, UR6, !P0 ;  /* 0x0000000610007c0c */ /* 0x004fc4000c701270 */
[----:B------:R-:W-:Y:S02]  /*19030*/  LEA.HI.X.SX32 R15, R21, R0, 0x1, P6 ;  /* 0x00000000150f7211 */ /* 0x000fe400030f0eff */
[----:B------:R-:W-:Y:S02]  /*19040*/  LEA R2, P6, R19, R2, 0x1 ;  /* 0x0000000213027211 */ /* 0x000fe400078c08ff */
[----:B------:R-:W-:Y:S02]  /*19050*/  PRMT R6, R65, 0x7632, R6 ;  /* 0x0000763241067816 */ /* 0x000fe40000000006 */
[----:B------:R-:W-:Y:S02]  /*19060*/  LEA.HI.X.SX32 R3, R19, R0, 0x1, P6 ;  /* 0x0000000013037211 */ /* 0x000fe400030f0eff */
[----:B------:R-:W-:Y:S01]  /*19070*/  PRMT R0, R66, 0x7632, R0 ;  /* 0x0000763242007816 */ /* 0x000fe20000000000 */
[----:B------:R0:W-:Y:S01]  /*19080*/  @P5 STG.E.U16 desc[UR20][R4.64], R65 ;  /* 0x0000004104005986 */ /* 0x0001e2000c101514 */
[----:B------:R-:W-:-:S03]  /*19090*/  PRMT R7, R67, 0x7632, R7 ;  /* 0x0000763243077816 */ /* 0x000fc60000000007 */
[----:B------:R0:W-:Y:S04]  /*190a0*/  @P4 STG.E.U16 desc[UR20][R8.64], R6 ;  /* 0x0000000608004986 */ /* 0x0001e8000c101514 */
[----:B------:R0:W-:Y:S04]  /*190b0*/  @P3 STG.E.U16 desc[UR20][R10.64], R66 ;  /* 0x000000420a003986 */ /* 0x0001e8000c101514 */
[----:B------:R0:W-:Y:S04]  /*190c0*/  @P1 STG.E.U16 desc[UR20][R12.64], R0 ;  /* 0x000000000c001986 */ /* 0x0001e8000c101514 */
[----:B------:R0:W-:Y:S04]  /*190d0*/  @P0 STG.E.U16 desc[UR20][R2.64], R67 ;  /* 0x0000004302000986 */ /* 0x0001e8000c101514 */
[----:B------:R0:W-:Y:S01]  /*190e0*/  @P2 STG.E.U16 desc[UR20][R14.64], R7 ;  /* 0x000000070e002986 */ /* 0x0001e2000c101514 */
[----:B------:R-:W-:Y:S06]  /*190f0*/  BAR.SYNC.DEFER_BLOCKING 0x0 ;  /* 0x0000000000007b1d */ /* 0x000fec0000010000 */
[----:B------:R-:W-:Y:S05]  /*19100*/  BRA.U UP0, `(.L_x_13) ;  /* 0x0000000100a07547 */ /* 0x000fea000b800000 */
[----:B------:R-:W1:Y:S01]  /*19110*/  S2UR UR5, SR_CgaCtaId ;  /* 0x00000000000579c3 */ /* 0x000e620000008800 */
[----:B------:R-:W-:Y:S01]  /*19120*/  NOP ;  /* 0x0000000000007918 */ /* 0x000fe20000000000 */
[----:B------:R-:W-:Y:S01]  /*19130*/  UMOV UR4, 0x50 ;  /* 0x0000005000047882 */ /* 0x000fe20000000000 */
[----:B0-----:R-:W-:Y:S02]  /*19140*/  IMAD.U32 R0, RZ, RZ, UR8 ;  /* 0x00000008ff007e24 */ /* 0x001fe4000f8e00ff */
[----:B------:R-:W-:Y:S02]  /*19150*/  IMAD.MOV.U32 R3, RZ, RZ, 0xff ;  /* 0x000000ffff037424 */ /* 0x000fe400078e00ff */
[----:B------:R-:W-:Y:S01]  /*19160*/  IMAD.MOV.U32 R7, RZ, RZ, 0x1 ;  /* 0x00000001ff077424 */ /* 0x000fe200078e00ff */
[----:B------:R-:W-:-:S04]  /*19170*/  LOP3.LUT R0, R0, 0xffff, RZ, 0xc0, !PT ;  /* 0x0000ffff00007812 */ /* 0x000fc800078ec0ff */
[----:B------:R-:W-:-:S05]  /*19180*/  SHF.R.U32.HI R0, RZ, 0x5, R0 ;  /* 0x00000005ff007819 */ /* 0x000fca0000011600 */
[----:B------:R-:W-:Y:S01]  /*19190*/  VIADD R2, R0, 0x10 ;  /* 0x0000001000027836 */ /* 0x000fe20000000000 */
[----:B------:R-:W-:Y:S01]  /*191a0*/  SHF.L.U32 R0, R3, R0, RZ ;  /* 0x0000000003007219 */ /* 0x000fe200000006ff */
[----:B-1----:R-:W-:-:S03]  /*191b0*/  ULEA UR6, UR5, UR4, 0x18 ;  /* 0x0000000405067291 */ /* 0x002fc6000f8ec0ff */
[----:B------:R-:W-:-:S04]  /*191c0*/  SHF.L.U32 R3, R7, R2, RZ ;  /* 0x0000000207037219 */ /* 0x000fc800000006ff */
[----:B------:R-:W-:Y:S02]  /*191d0*/  LOP3.LUT R0, R3, R0, RZ, 0xfc, !PT ;  /* 0x0000000003007212 */ /* 0x000fe400078efcff */
[----:B------:R-:W0:Y:S02]  /*191e0*/  LDS R5, [UR6] ;  /* 0x00000006ff057984 */ /* 0x000e240008000800 */
[C---:B------:R-:W-:Y:S02]  /*191f0*/  LOP3.LUT R2, R0.reuse, 0xffff, RZ, 0xc0, !PT ;  /* 0x0000ffff00027812 */ /* 0x040fe400078ec0ff */
[----:B0-----:R-:W-:-:S04]  /*19200*/  LOP3.LUT R3, R0, 0xffff, R5, 0x80, !PT ;  /* 0x0000ffff00037812 */ /* 0x001fc800078e8005 */
[----:B------:R-:W-:-:S13]  /*19210*/  ISETP.NE.AND P0, PT, R3, R2, PT ;  /* 0x000000020300720c */ /* 0x000fda0003f05270 */
[----:B------:R-:W-:Y:S05]  /*19220*/  @P0 BRA `(.L_x_14) ;  /* 0x0000000000500947 */ /* 0x000fea0003800000 */
[----:B------:R-:W-:Y:S02]  /*19230*/  SHF.R.U32.HI R5, RZ, 0x10, R5 ;  /* 0x00000010ff057819 */ /* 0x000fe40000011605 */
[----:B------:R-:W-:-:S04]  /*19240*/  SHF.R.U32.HI R2, RZ, 0x10, R0 ;  /* 0x00000010ff027819 */ /* 0x000fc80000011600 */
[----:B------:R-:W-:-:S04]  /*19250*/  LOP3.LUT R5, R5, R2, RZ, 0xc0, !PT ;  /* 0x0000000205057212 */ /* 0x000fc800078ec0ff */
[----:B------:R-:W-:-:S13]  /*19260*/  ISETP.NE.AND P0, PT, R5, R2, PT ;  /* 0x000000020500720c */ /* 0x000fda0003f05270 */
[----:B------:R-:W-:Y:S05]  /*19270*/  @P0 BRA `(.L_x_15) ;  /* 0x0000000000300947 */ /* 0x000fea0003800000 */
[----:B------:R-:W-:Y:S01]  /*19280*/  R2UR UR4, R0 ;  /* 0x00000000000472ca */ /* 0x000fe200000e0000 */
[----:B------:R-:W-:Y:S01]  /*19290*/  VOTEU.ANY UR5, UPT, PT ;  /* 0x0000000000057886 */ /* 0x000fe200038e0100 */
[----:B------:R-:W0:Y:S01]  /*192a0*/  S2R R0, SR_LANEID ;  /* 0x0000000000007919 */ /* 0x000e220000000000 */
[----:B------:R-:W-:-:S10]  /*192b0*/  UFLO.U32 UR5, UR5 ;  /* 0x00000005000572bd */ /* 0x000fd400080e0000 */
[----:B------:R-:W-:-:S06]  /*192c0*/  ULOP3.LUT UR4, URZ, UR4, URZ, 0x33, !UPT ;  /* 0x00000004ff047292 */ /* 0x000fcc000f8e33ff */
[----:B------:R-:W-:-:S04]  /*192d0*/  IMAD.U32 R2, RZ, RZ, UR4 ;  /* 0x00000004ff027e24 */ /* 0x000fc8000f8e00ff */
[----:B------:R-:W1:Y:S02]  /*192e0*/  REDUX UR7, R2 ;  /* 0x00000000020773c4 */ /* 0x000e640000000000 */
[----:B------:R2:W-:Y:S01]  /*192f0*/  UTCATOMSWS.AND URZ, UR4 ;  /* 0x0000000400ff79e3 */ /* 0x0005e20008000000 */
[----:B0-----:R-:W-:Y:S01]  /*19300*/  ISETP.EQ.U32.AND P0, PT, R0, UR5, PT ;  /* 0x0000000500007c0c */ /* 0x001fe2000bf02070 */
[----:B-1----:R-:W-:-:S12]  /*19310*/  IMAD.U32 R0, RZ, RZ, UR7 ;  /* 0x00000007ff007e24 */ /* 0x002fd8000f8e00ff */
[----:B------:R2:W-:Y:S01]  /*19320*/  @P0 ATOMS.AND RZ, [UR6], R0 ;  /* 0x00000000ffff098c */ /* 0x0005e2000a800006 */
[----:B------:R-:W-:Y:S05]  /*19330*/  BRA `(.L_x_13) ;  /* 0x0000000000147947 */ /* 0x000fea0003800000 */
.L_x_15:
[----:B------:R-:W-:-:S07]  /*19340*/  MOV R2, 0x19360 ;  /* 0x0001936000027802 */ /* 0x000fce0000000f00 */
[----:B------:R-:W-:Y:S05]  /*19350*/  CALL.REL.NOINC `($__internal_0_$__cuda_sm10x_tcgen05_guardrail_trap_col_being_dealloced_not_returned_by_alloc) ;  /* 0x0000000000387944 */ /* 0x000fea0003c00000 */
[----:B------:R-:W-:Y:S05]  /*19360*/  BRA `(.L_x_13) ;  /* 0x0000000000087947 */ /* 0x000fea0003800000 */
.L_x_14:
[----:B------:R-:W-:-:S07]  /*19370*/  MOV R2, 0x19390 ;  /* 0x0001939000027802 */ /* 0x000fce0000000f00 */
[----:B------:R-:W-:Y:S05]  /*19380*/  CALL.REL.NOINC `($__internal_2_$__cuda_sm10x_tcgen05_guardrail_trap_unallocated_columns_being_dealloced) ;  /* 0x0000000000447944 */ /* 0x000fea0003c00000 */
.L_x_13:
[----:B------:R-:W-:Y:S01]  /*19390*/  NOP ;  /* 0x0000000000007918 */ /* 0x000fe20000000000 */
[----:B--2---:R-:W-:Y:S05]  /*193a0*/  EXIT ;  /* 0x000000000000794d */ /* 0x004fea0003800000 */
.L_x_8:
[----:B-----5:R0:W-:Y:S04]  /*193b0*/  STL [R1+0x4fc], R0 ;  /* 0x0004fc0001007387 */ /* 0x0201e80000100800 */
[----:B0-----:R-:W2:Y:S02]  /*193c0*/  LDL R0, [R1+0x28c] ;  /* 0x00028c0001007983 */ /* 0x001ea40000100800 */
[----:B--2---:R0:W2:Y:S02]  /*193d0*/  SYNCS.PHASECHK.TRANS64.TRYWAIT P6, [UR11], R0 ;  /* 0x00000000ff0075a7 */ /* 0x0040a400080c110b */
[----:B0-----:R0:W5:Y:S02]  /*193e0*/  LDL.LU R0, [R1+0x4fc] ;  /* 0x0004fc0001007983 */ /* 0x0011640000300800 */
[----:B0-2---:R-:W-:Y:S05]  /*193f0*/  @!P6 BRA `(.L_x_8) ;  /* 0xfffffffc00ece947 */ /* 0x005fea000383ffff */
[----:B------:R-:W-:Y:S05]  /*19400*/  BRA `(.L_x_16) ;  /* 0xffffff6800987947 */ /* 0x000fea000383ffff */
.L_x_12:
[----:B------:R-:W0:Y:S02]  /*19410*/  SYNCS.PHASECHK.TRANS64.TRYWAIT P6, [UR11], R4 ;  /* 0x00000004ff0075a7 */ /* 0x000e2400080c110b */
[----:B0-----:R-:W-:Y:S05]  /*19420*/  @!P6 BRA `(.L_x_12) ;  /* 0xfffffffc00f8e947 */ /* 0x001fea000383ffff */
[----:B------:R-:W-:Y:S05]  /*19430*/  BRA `(.L_x_11) ;  /* 0xffffffb800b07947 */ /* 0x000fea000383ffff */
        .weak           $__internal_0_$__cuda_sm10x_tcgen05_guardrail_trap_col_being_dealloced_not_returned_by_alloc
        .type           $__internal_0_$__cuda_sm10x_tcgen05_guardrail_trap_col_being_dealloced_not_returned_by_alloc,@function
        .size           $__internal_0_$__cuda_sm10x_tcgen05_guardrail_trap_col_being_dealloced_not_returned_by_alloc,($__internal_1_$__cuda_sm10x_tcgen05_guardrail_trap_phase_invalid_during_alloc - $__internal_0_$__cuda_sm10x_tcgen05_guardrail_trap_col_being_dealloced_not_returned_by_alloc)
$__internal_0_$__cuda_sm10x_tcgen05_guardrail_trap_col_being_dealloced_not_returned_by_alloc:
[----:B------:R-:W-:Y:S05]  /*19440*/  BPT.TRAP 0x1 ;  /* 0x000000040000795c */ /* 0x000fea0000300000 */
[----:B------:R-:W-:-:S04]  /*19450*/  IMAD.MOV.U32 R3, RZ, RZ, 0x0 ;  /* 0x00000000ff037424 */ /* 0x000fc800078e00ff */
[----:B------:R-:W-:Y:S05]  /*19460*/  RET.REL.NODEC R2 `(matmul_kernel) ;  /* 0xfffffe6802e47950 */ /* 0x000fea0003c3ffff */
        .weak           $__internal_1_$__cuda_sm10x_tcgen05_guardrail_trap_phase_invalid_during_alloc
        .type           $__internal_1_$__cuda_sm10x_tcgen05_guardrail_trap_phase_invalid_during_alloc,@function
        .size           $__internal_1_$__cuda_sm10x_tcgen05_guardrail_trap_phase_invalid_during_alloc,($__internal_2_$__cuda_sm10x_tcgen05_guardrail_trap_unallocated_columns_being_dealloced - $__internal_1_$__cuda_sm10x_tcgen05_guardrail_trap_phase_invalid_during_alloc)
$__internal_1_$__cuda_sm10x_tcgen05_guardrail_trap_phase_invalid_during_alloc:
[----:B------:R-:W-:Y:S05]  /*19470*/  BPT.TRAP 0x1 ;  /* 0x000000040000795c */ /* 0x000fea0000300000 */
[----:B------:R-:W-:-:S04]  /*19480*/  IMAD.MOV.U32 R3, RZ, RZ, 0x0 ;  /* 0x00000000ff037424 */ /* 0x000fc800078e00ff */
[----:B------:R-:W-:Y:S05]  /*19490*/  RET.REL.NODEC R2 `(matmul_kernel) ;  /* 0xfffffe6802d87950 */ /* 0x000fea0003c3ffff */
        .weak           $__internal_2_$__cuda_sm10x_tcgen05_guardrail_trap_unallocated_columns_being_dealloced
        .type           $__internal_2_$__cuda_sm10x_tcgen05_guardrail_trap_unallocated_columns_being_dealloced,@function
        .size           $__internal_2_$__cuda_sm10x_tcgen05_guardrail_trap_unallocated_columns_being_dealloced,(.L_x_20 - $__internal_2_$__cuda_sm10x_tcgen05_guardrail_trap_unallocated_columns_being_dealloced)
$__internal_2_$__cuda_sm10x_tcgen05_guardrail_trap_unallocated_columns_being_dealloced:
[----:B------:R-:W-:Y:S05]  /*194a0*/  BPT.TRAP 0x1 ;  /* 0x000000040000795c */ /* 0x000fea0000300000 */
[----:B------:R-:W-:-:S04]  /*194b0*/  IMAD.MOV.U32 R3, RZ, RZ, 0x0 ;  /* 0x00000000ff037424 */ /* 0x000fc800078e00ff */
[----:B------:R-:W-:Y:S05]  /*194c0*/  RET.REL.NODEC R2 `(matmul_kernel) ;  /* 0xfffffe6802cc7950 */ /* 0x000fea0003c3ffff */
.L_x_17:
[----:B------:R-:W-:-:S00]  /*194d0*/  BRA `(.L_x_17) ;  /* 0xfffffffc00fc7947 */ /* 0x000fc0000383ffff */
[----:B------:R-:W-:-:S00]  /*194e0*/  NOP ;  /* 0x0000000000007918 */ /* 0x000fc00000000000 */
        /* <DEDUP_REMOVED lines=9> */
.L_x_20:


//--------------------- .nv.shared.matmul_kernel  --------------------------
	.section	.nv.shared.matmul_kernel,"aw",@nobits
	.sectionflags	@""
	.align	16
	.zero		1024


//--------------------- .nv.shared.reserved.0     --------------------------
	.section	.nv.shared.reserved.0,"aw",@nobits
	.align	8
	.weak		__nv_reservedSMEM_offset_0_alias
	.size		__nv_reservedSMEM_offset_0_alias, 0, 64
	.other		__nv_reservedSMEM_offset_0_alias,@"STO_CUDA_RESERVED_SHARED STV_DEFAULT"
__nv_reservedSMEM_offset_0_alias:
	.zero		0
.nv.shared.reserved.0:
	.zero		64
	.weak		__nv_reservedSMEM_allocation_phase
	.type		__nv_reservedSMEM_allocation_phase,@object
	.size		__nv_reservedSMEM_allocation_phase,(.L_0 - __nv_reservedSMEM_allocation_phase)
__nv_reservedSMEM_allocation_phase:
	.zero		1
.L_0:
	.zero		7
	.weak		__nv_reservedSMEM_devtool_atexit_pc
	.type		__nv_reservedSMEM_devtool_atexit_pc,@object
	.size		__nv_reservedSMEM_devtool_atexit_pc,(__nv_reservedSMEM_allocation_mask - __nv_reservedSMEM_devtool_atexit_pc)
__nv_reservedSMEM_devtool_atexit_pc:
	.zero		8
	.weak		__nv_reservedSMEM_allocation_mask
	.type		__nv_reservedSMEM_allocation_mask,@object
	.size		__nv_reservedSMEM_allocation_mask,(.L_2 - __nv_reservedSMEM_allocation_mask)
__nv_reservedSMEM_allocation_mask:
	.zero		4
.L_2:


//--------------------- .nv.constant0.matmul_kernel --------------------------
	.section	.nv.constant0.matmul_kernel,"a",@progbits
	.sectionflags	@""
	.align	4
.nv.constant0.matmul_kernel:
	.zero		976


//--------------------- SYMBOLS --------------------------

	.type		.nv.reservedSmem.offset0,@object
	.size		.nv.reservedSmem.offset0,0x4
	.type		.nv.reservedSmem.cap,@object
	.size		.nv.reservedSmem.cap,0x4
